//
// Generated by NVIDIA NVVM Compiler
//
// Compiler Build ID: CL-36424714
// Cuda compilation tools, release 13.0, V13.0.88
// Based on NVVM 20.0.0
//

.version 9.0
.target sm_100
.address_size 64

	// .globl	_Z6get_d0ffiiiPf
.func  (.param .align 16 .b8 func_retval0[16]) __internal_trig_reduction_slowpathd
(
	.param .b64 __internal_trig_reduction_slowpathd_param_0
)
;
.func  (.param .b64 func_retval0) __internal_accurate_pow
(
	.param .b64 __internal_accurate_pow_param_0
)
;
.global .align 4 .f32 d0;
.const .align 4 .b8 c[16] = {255, 31, 153, 63, 85, 85, 163, 189, 205, 204, 28, 60, 111, 219, 54, 186};
.global .align 4 .b8 __cudart_i2opi_f[24] = {65, 144, 67, 60, 153, 149, 98, 219, 192, 221, 52, 245, 209, 87, 39, 252, 41, 21, 68, 78, 110, 131, 249, 162};
.global .align 8 .b8 __cudart_i2opi_d[144] = {8, 93, 141, 31, 177, 95, 251, 107, 234, 146, 82, 138, 247, 57, 7, 61, 123, 241, 229, 235, 199, 186, 39, 117, 45, 234, 95, 158, 102, 63, 70, 79, 183, 9, 203, 39, 207, 126, 54, 109, 31, 109, 10, 90, 139, 17, 47, 239, 15, 152, 5, 222, 255, 151, 248, 31, 59, 40, 249, 189, 139, 95, 132, 156, 244, 57, 83, 131, 57, 214, 145, 57, 65, 126, 95, 180, 38, 112, 156, 233, 132, 68, 187, 46, 245, 53, 130, 232, 62, 167, 41, 177, 28, 235, 29, 254, 28, 146, 209, 9, 234, 46, 73, 6, 224, 210, 77, 66, 58, 110, 36, 183, 97, 197, 187, 222, 171, 99, 81, 254, 65, 144, 67, 60, 153, 149, 98, 219, 192, 221, 52, 245, 209, 87, 39, 252, 41, 21, 68, 78, 110, 131, 249, 162};
.global .align 16 .b8 __cudart_sin_cos_coeffs[128] = {70, 210, 176, 44, 241, 229, 90, 190, 146, 227, 172, 105, 227, 29, 199, 62, 161, 98, 219, 25, 160, 1, 42, 191, 24, 8, 17, 17, 17, 17, 129, 63, 84, 85, 85, 85, 85, 85, 197, 191, 0, 0, 0, 0, 0, 0, 0, 0, 0, 0, 0, 0, 0, 0, 0, 0, 100, 129, 253, 32, 131, 255, 168, 189, 40, 133, 239, 193, 167, 238, 33, 62, 217, 230, 6, 142, 79, 126, 146, 190, 233, 188, 221, 25, 160, 1, 250, 62, 71, 93, 193, 22, 108, 193, 86, 191, 81, 85, 85, 85, 85, 85, 165, 63, 0, 0, 0, 0, 0, 0, 224, 191, 0, 0, 0, 0, 0, 0, 240, 63};

.visible .entry _Z6get_d0ffiiiPf(
	.param .f32 _Z6get_d0ffiiiPf_param_0,
	.param .f32 _Z6get_d0ffiiiPf_param_1,
	.param .u32 _Z6get_d0ffiiiPf_param_2,
	.param .u32 _Z6get_d0ffiiiPf_param_3,
	.param .u32 _Z6get_d0ffiiiPf_param_4,
	.param .u64 .ptr .align 1 _Z6get_d0ffiiiPf_param_5
)
{
	.reg .pred 	%p<5>;
	.reg .b32 	%r<36>;
	.reg .b32 	%f<6>;
	.reg .b64 	%rd<5>;
	.reg .b64 	%fd<55>;

	ld.param.f32 	%f2, [_Z6get_d0ffiiiPf_param_0];
	ld.param.f32 	%f3, [_Z6get_d0ffiiiPf_param_1];
	ld.param.u32 	%r13, [_Z6get_d0ffiiiPf_param_2];
	ld.param.u32 	%r14, [_Z6get_d0ffiiiPf_param_3];
	ld.param.u32 	%r11, [_Z6get_d0ffiiiPf_param_4];
	ld.param.u64 	%rd1, [_Z6get_d0ffiiiPf_param_5];
	cvta.to.global.u64 	%rd2, %rd1;
	mul.lo.s32 	%r15, %r14, %r13;
	shr.u32 	%r16, %r15, 31;
	add.s32 	%r17, %r15, %r16;
	shr.s32 	%r18, %r17, 1;
	mul.wide.s32 	%rd3, %r18, 4;
	add.s64 	%rd4, %rd2, %rd3;
	ld.global.f32 	%f1, [%rd4];
	mov.f64 	%fd52, 0d40F86A0000000000;
	{
	.reg .b32 %temp; 
	mov.b64 	{%temp, %r32}, %fd52;
	}
	{
	.reg .b32 %temp; 
	mov.b64 	{%r33, %temp}, %fd52;
	}
	setp.gt.s32 	%p1, %r32, 1048575;
	mov.b32 	%r34, -1023;
	@%p1 bra 	$L__BB0_2;
	mov.f64 	%fd52, 0d44586A0000000000;
	{
	.reg .b32 %temp; 
	mov.b64 	{%temp, %r32}, %fd52;
	}
	{
	.reg .b32 %temp; 
	mov.b64 	{%r33, %temp}, %fd52;
	}
	mov.b32 	%r34, -1077;
$L__BB0_2:
	add.s32 	%r20, %r32, -1;
	setp.gt.u32 	%p2, %r20, 2146435070;
	@%p2 bra 	$L__BB0_6;
	shr.u32 	%r23, %r32, 20;
	add.s32 	%r35, %r34, %r23;
	and.b32  	%r24, %r32, 1048575;
	or.b32  	%r25, %r24, 1072693248;
	mov.b64 	%fd53, {%r33, %r25};
	setp.lt.u32 	%p4, %r25, 1073127583;
	@%p4 bra 	$L__BB0_5;
	{
	.reg .b32 %temp; 
	mov.b64 	{%r26, %temp}, %fd53;
	}
	{
	.reg .b32 %temp; 
	mov.b64 	{%temp, %r27}, %fd53;
	}
	add.s32 	%r28, %r27, -1048576;
	mov.b64 	%fd53, {%r26, %r28};
	add.s32 	%r35, %r35, 1;
$L__BB0_5:
	add.f64 	%fd11, %fd53, 0dBFF0000000000000;
	add.f64 	%fd12, %fd53, 0d3FF0000000000000;
	rcp.approx.ftz.f64 	%fd13, %fd12;
	neg.f64 	%fd14, %fd12;
	fma.rn.f64 	%fd15, %fd14, %fd13, 0d3FF0000000000000;
	fma.rn.f64 	%fd16, %fd15, %fd15, %fd15;
	fma.rn.f64 	%fd17, %fd16, %fd13, %fd13;
	mul.f64 	%fd18, %fd11, %fd17;
	fma.rn.f64 	%fd19, %fd11, %fd17, %fd18;
	mul.f64 	%fd20, %fd19, %fd19;
	fma.rn.f64 	%fd21, %fd20, 0d3EB1380B3AE80F1E, 0d3ED0EE258B7A8B04;
	fma.rn.f64 	%fd22, %fd21, %fd20, 0d3EF3B2669F02676F;
	fma.rn.f64 	%fd23, %fd22, %fd20, 0d3F1745CBA9AB0956;
	fma.rn.f64 	%fd24, %fd23, %fd20, 0d3F3C71C72D1B5154;
	fma.rn.f64 	%fd25, %fd24, %fd20, 0d3F624924923BE72D;
	fma.rn.f64 	%fd26, %fd25, %fd20, 0d3F8999999999A3C4;
	fma.rn.f64 	%fd27, %fd26, %fd20, 0d3FB5555555555554;
	sub.f64 	%fd28, %fd11, %fd19;
	add.f64 	%fd29, %fd28, %fd28;
	neg.f64 	%fd30, %fd19;
	fma.rn.f64 	%fd31, %fd30, %fd11, %fd29;
	mul.f64 	%fd32, %fd17, %fd31;
	mul.f64 	%fd33, %fd20, %fd27;
	fma.rn.f64 	%fd34, %fd33, %fd19, %fd32;
	xor.b32  	%r29, %r35, -2147483648;
	mov.b32 	%r30, 1127219200;
	mov.b64 	%fd35, {%r29, %r30};
	mov.b32 	%r31, -2147483648;
	mov.b64 	%fd36, {%r31, %r30};
	sub.f64 	%fd37, %fd35, %fd36;
	fma.rn.f64 	%fd38, %fd37, 0d3FE62E42FEFA39EF, %fd19;
	fma.rn.f64 	%fd39, %fd37, 0dBFE62E42FEFA39EF, %fd38;
	sub.f64 	%fd40, %fd39, %fd19;
	sub.f64 	%fd41, %fd34, %fd40;
	fma.rn.f64 	%fd42, %fd37, 0d3C7ABC9E3B39803F, %fd41;
	add.f64 	%fd54, %fd38, %fd42;
	bra.uni 	$L__BB0_7;
$L__BB0_6:
	fma.rn.f64 	%fd10, %fd52, 0d7FF0000000000000, 0d7FF0000000000000;
	{
	.reg .b32 %temp; 
	mov.b64 	{%temp, %r21}, %fd52;
	}
	and.b32  	%r22, %r21, 2147483647;
	setp.eq.s32 	%p3, %r22, 0;
	selp.f64 	%fd54, 0dFFF0000000000000, %fd10, %p3;
$L__BB0_7:
	cvt.f64.f32 	%fd43, %f1;
	mul.f64 	%fd44, %fd43, 0d4024000000000000;
	mul.f64 	%fd45, %fd44, %fd54;
	cvt.rn.f64.s32 	%fd46, %r11;
	add.f64 	%fd47, %fd46, %fd46;
	add.f32 	%f4, %f2, %f3;
	cvt.f64.f32 	%fd48, %f4;
	mul.f64 	%fd49, %fd48, 0d3FE0000000000000;
	mul.f64 	%fd50, %fd49, %fd47;
	div.rn.f64 	%fd51, %fd45, %fd50;
	cvt.rn.f32.f64 	%f5, %fd51;
	st.global.f32 	[d0], %f5;
	ret;

}
	// .globl	_Z10add_sourcefffiiiifffiiiiPfS_
.visible .entry _Z10add_sourcefffiiiifffiiiiPfS_(
	.param .f32 _Z10add_sourcefffiiiifffiiiiPfS__param_0,
	.param .f32 _Z10add_sourcefffiiiifffiiiiPfS__param_1,
	.param .f32 _Z10add_sourcefffiiiifffiiiiPfS__param_2,
	.param .u32 _Z10add_sourcefffiiiifffiiiiPfS__param_3,
	.param .u32 _Z10add_sourcefffiiiifffiiiiPfS__param_4,
	.param .u32 _Z10add_sourcefffiiiifffiiiiPfS__param_5,
	.param .u32 _Z10add_sourcefffiiiifffiiiiPfS__param_6,
	.param .f32 _Z10add_sourcefffiiiifffiiiiPfS__param_7,
	.param .f32 _Z10add_sourcefffiiiifffiiiiPfS__param_8,
	.param .f32 _Z10add_sourcefffiiiifffiiiiPfS__param_9,
	.param .u32 _Z10add_sourcefffiiiifffiiiiPfS__param_10,
	.param .u32 _Z10add_sourcefffiiiifffiiiiPfS__param_11,
	.param .u32 _Z10add_sourcefffiiiifffiiiiPfS__param_12,
	.param .u32 _Z10add_sourcefffiiiifffiiiiPfS__param_13,
	.param .u64 .ptr .align 1 _Z10add_sourcefffiiiifffiiiiPfS__param_14,
	.param .u64 .ptr .align 1 _Z10add_sourcefffiiiifffiiiiPfS__param_15
)
{
	.reg .pred 	%p<16>;
	.reg .b32 	%r<89>;
	.reg .b32 	%f<57>;
	.reg .b64 	%rd<8>;
	.reg .b64 	%fd<137>;

	ld.param.f32 	%f9, [_Z10add_sourcefffiiiifffiiiiPfS__param_0];
	ld.param.f32 	%f14, [_Z10add_sourcefffiiiifffiiiiPfS__param_1];
	ld.param.f32 	%f10, [_Z10add_sourcefffiiiifffiiiiPfS__param_2];
	ld.param.u32 	%r24, [_Z10add_sourcefffiiiifffiiiiPfS__param_6];
	ld.param.f32 	%f11, [_Z10add_sourcefffiiiifffiiiiPfS__param_8];
	ld.param.f32 	%f12, [_Z10add_sourcefffiiiifffiiiiPfS__param_9];
	ld.param.u32 	%r25, [_Z10add_sourcefffiiiifffiiiiPfS__param_10];
	ld.param.u32 	%r26, [_Z10add_sourcefffiiiifffiiiiPfS__param_11];
	ld.param.u32 	%r27, [_Z10add_sourcefffiiiifffiiiiPfS__param_12];
	ld.param.u32 	%r28, [_Z10add_sourcefffiiiifffiiiiPfS__param_13];
	ld.param.u64 	%rd1, [_Z10add_sourcefffiiiifffiiiiPfS__param_14];
	ld.param.u64 	%rd2, [_Z10add_sourcefffiiiifffiiiiPfS__param_15];
	rcp.rn.f32 	%f1, %f12;
	sub.f32 	%f2, %f11, %f1;
	add.s32 	%r29, %r27, -1;
	mul.lo.s32 	%r30, %r29, %r28;
	cvt.rn.f32.s32 	%f15, %r30;
	add.f32 	%f3, %f14, %f15;
	mov.f32 	%f56, 0f00000000;
	setp.eq.s32 	%p1, %r25, 3;
	@%p1 bra 	$L__BB1_15;
	setp.eq.s32 	%p2, %r25, 2;
	@%p2 bra 	$L__BB1_7;
	setp.ne.s32 	%p3, %r25, 1;
	@%p3 bra 	$L__BB1_23;
	mul.f32 	%f48, %f12, %f2;
	mul.f32 	%f49, %f48, %f48;
	cvt.f64.f32 	%fd103, %f49;
	mul.f64 	%fd1, %fd103, 0d4033BD3CC99E70C6;
	mul.f64 	%fd2, %fd103, 0dC023BD3CC99E70C6;
	fma.rn.f64 	%fd104, %fd2, 0d3FF71547652B82FE, 0d4338000000000000;
	{
	.reg .b32 %temp; 
	mov.b64 	{%r1, %temp}, %fd104;
	}
	mov.f64 	%fd105, 0dC338000000000000;
	add.rn.f64 	%fd106, %fd104, %fd105;
	fma.rn.f64 	%fd107, %fd106, 0dBFE62E42FEFA39EF, %fd2;
	fma.rn.f64 	%fd108, %fd106, 0dBC7ABC9E3B39803F, %fd107;
	fma.rn.f64 	%fd109, %fd108, 0d3E5ADE1569CE2BDF, 0d3E928AF3FCA213EA;
	fma.rn.f64 	%fd110, %fd109, %fd108, 0d3EC71DEE62401315;
	fma.rn.f64 	%fd111, %fd110, %fd108, 0d3EFA01997C89EB71;
	fma.rn.f64 	%fd112, %fd111, %fd108, 0d3F2A01A014761F65;
	fma.rn.f64 	%fd113, %fd112, %fd108, 0d3F56C16C1852B7AF;
	fma.rn.f64 	%fd114, %fd113, %fd108, 0d3F81111111122322;
	fma.rn.f64 	%fd115, %fd114, %fd108, 0d3FA55555555502A1;
	fma.rn.f64 	%fd116, %fd115, %fd108, 0d3FC5555555555511;
	fma.rn.f64 	%fd117, %fd116, %fd108, 0d3FE000000000000B;
	fma.rn.f64 	%fd118, %fd117, %fd108, 0d3FF0000000000000;
	fma.rn.f64 	%fd119, %fd118, %fd108, 0d3FF0000000000000;
	{
	.reg .b32 %temp; 
	mov.b64 	{%r2, %temp}, %fd119;
	}
	{
	.reg .b32 %temp; 
	mov.b64 	{%temp, %r3}, %fd119;
	}
	shl.b32 	%r63, %r1, 20;
	add.s32 	%r64, %r63, %r3;
	mov.b64 	%fd130, {%r2, %r64};
	{
	.reg .b32 %temp; 
	mov.b64 	{%temp, %r65}, %fd2;
	}
	mov.b32 	%f50, %r65;
	abs.f32 	%f4, %f50;
	setp.lt.f32 	%p12, %f4, 0f4086232B;
	@%p12 bra 	$L__BB1_6;
	setp.lt.f64 	%p13, %fd2, 0d0000000000000000;
	add.f64 	%fd120, %fd2, 0d7FF0000000000000;
	selp.f64 	%fd130, 0d0000000000000000, %fd120, %p13;
	setp.geu.f32 	%p14, %f4, 0f40874800;
	@%p14 bra 	$L__BB1_6;
	shr.u32 	%r66, %r1, 31;
	add.s32 	%r67, %r1, %r66;
	shr.s32 	%r68, %r67, 1;
	shl.b32 	%r69, %r68, 20;
	add.s32 	%r70, %r3, %r69;
	mov.b64 	%fd121, {%r2, %r70};
	sub.s32 	%r71, %r1, %r68;
	shl.b32 	%r72, %r71, 20;
	add.s32 	%r73, %r72, 1072693248;
	mov.b32 	%r74, 0;
	mov.b64 	%fd122, {%r74, %r73};
	mul.f64 	%fd130, %fd122, %fd121;
$L__BB1_6:
	mov.f64 	%fd123, 0d3FF0000000000000;
	sub.f64 	%fd124, %fd123, %fd1;
	mul.f64 	%fd125, %fd124, %fd130;
	cvt.rn.f32.f64 	%f56, %fd125;
	bra.uni 	$L__BB1_23;
$L__BB1_7:
	mul.f32 	%f31, %f12, 0fC0800000;
	mul.f32 	%f32, %f12, %f31;
	cvt.f64.f32 	%fd62, %f32;
	mul.f64 	%fd7, %fd62, 0d400921FB542FE938;
	mov.f64 	%fd131, 0d3FB999999999999A;
	{
	.reg .b32 %temp; 
	mov.b64 	{%temp, %r81}, %fd131;
	}
	{
	.reg .b32 %temp; 
	mov.b64 	{%r82, %temp}, %fd131;
	}
	setp.gt.s32 	%p8, %r81, 1048575;
	mov.b32 	%r83, -1023;
	@%p8 bra 	$L__BB1_9;
	mov.f64 	%fd131, 0d431999999999999A;
	{
	.reg .b32 %temp; 
	mov.b64 	{%temp, %r81}, %fd131;
	}
	{
	.reg .b32 %temp; 
	mov.b64 	{%r82, %temp}, %fd131;
	}
	mov.b32 	%r83, -1077;
$L__BB1_9:
	add.s32 	%r49, %r81, -1;
	setp.gt.u32 	%p9, %r49, 2146435070;
	@%p9 bra 	$L__BB1_13;
	shr.u32 	%r52, %r81, 20;
	add.s32 	%r84, %r83, %r52;
	and.b32  	%r53, %r81, 1048575;
	or.b32  	%r54, %r53, 1072693248;
	mov.b64 	%fd132, {%r82, %r54};
	setp.lt.u32 	%p11, %r54, 1073127583;
	@%p11 bra 	$L__BB1_12;
	{
	.reg .b32 %temp; 
	mov.b64 	{%r55, %temp}, %fd132;
	}
	{
	.reg .b32 %temp; 
	mov.b64 	{%temp, %r56}, %fd132;
	}
	add.s32 	%r57, %r56, -1048576;
	mov.b64 	%fd132, {%r55, %r57};
	add.s32 	%r84, %r84, 1;
$L__BB1_12:
	add.f64 	%fd65, %fd132, 0dBFF0000000000000;
	add.f64 	%fd66, %fd132, 0d3FF0000000000000;
	rcp.approx.ftz.f64 	%fd67, %fd66;
	neg.f64 	%fd68, %fd66;
	fma.rn.f64 	%fd69, %fd68, %fd67, 0d3FF0000000000000;
	fma.rn.f64 	%fd70, %fd69, %fd69, %fd69;
	fma.rn.f64 	%fd71, %fd70, %fd67, %fd67;
	mul.f64 	%fd72, %fd65, %fd71;
	fma.rn.f64 	%fd73, %fd65, %fd71, %fd72;
	mul.f64 	%fd74, %fd73, %fd73;
	fma.rn.f64 	%fd75, %fd74, 0d3EB1380B3AE80F1E, 0d3ED0EE258B7A8B04;
	fma.rn.f64 	%fd76, %fd75, %fd74, 0d3EF3B2669F02676F;
	fma.rn.f64 	%fd77, %fd76, %fd74, 0d3F1745CBA9AB0956;
	fma.rn.f64 	%fd78, %fd77, %fd74, 0d3F3C71C72D1B5154;
	fma.rn.f64 	%fd79, %fd78, %fd74, 0d3F624924923BE72D;
	fma.rn.f64 	%fd80, %fd79, %fd74, 0d3F8999999999A3C4;
	fma.rn.f64 	%fd81, %fd80, %fd74, 0d3FB5555555555554;
	sub.f64 	%fd82, %fd65, %fd73;
	add.f64 	%fd83, %fd82, %fd82;
	neg.f64 	%fd84, %fd73;
	fma.rn.f64 	%fd85, %fd84, %fd65, %fd83;
	mul.f64 	%fd86, %fd71, %fd85;
	mul.f64 	%fd87, %fd74, %fd81;
	fma.rn.f64 	%fd88, %fd87, %fd73, %fd86;
	xor.b32  	%r58, %r84, -2147483648;
	mov.b32 	%r59, 1127219200;
	mov.b64 	%fd89, {%r58, %r59};
	mov.b32 	%r60, -2147483648;
	mov.b64 	%fd90, {%r60, %r59};
	sub.f64 	%fd91, %fd89, %fd90;
	fma.rn.f64 	%fd92, %fd91, 0d3FE62E42FEFA39EF, %fd73;
	fma.rn.f64 	%fd93, %fd91, 0dBFE62E42FEFA39EF, %fd92;
	sub.f64 	%fd94, %fd93, %fd73;
	sub.f64 	%fd95, %fd88, %fd94;
	fma.rn.f64 	%fd96, %fd91, 0d3C7ABC9E3B39803F, %fd95;
	add.f64 	%fd133, %fd92, %fd96;
	bra.uni 	$L__BB1_14;
$L__BB1_13:
	fma.rn.f64 	%fd64, %fd131, 0d7FF0000000000000, 0d7FF0000000000000;
	{
	.reg .b32 %temp; 
	mov.b64 	{%temp, %r50}, %fd131;
	}
	and.b32  	%r51, %r50, 2147483647;
	setp.eq.s32 	%p10, %r51, 0;
	selp.f64 	%fd133, 0dFFF0000000000000, %fd64, %p10;
$L__BB1_14:
	mul.f64 	%fd97, %fd7, 0dC00921FB542FE938;
	div.rn.f64 	%fd98, %fd97, %fd133;
	cvt.rn.f32.f64 	%f33, %fd98;
	cvt.f64.f32 	%fd99, %f2;
	mul.f64 	%fd100, %fd99, 0dC033BD3CC99E70C6;
	mul.f32 	%f34, %f2, %f33;
	mul.f32 	%f35, %f2, %f34;
	fma.rn.f32 	%f36, %f35, 0f3BBB989D, 0f3F000000;
	cvt.sat.f32.f32 	%f37, %f36;
	mov.f32 	%f38, 0f4B400001;
	mov.f32 	%f39, 0f437C0000;
	fma.rm.f32 	%f40, %f37, %f39, %f38;
	add.f32 	%f41, %f40, 0fCB40007F;
	neg.f32 	%f42, %f41;
	fma.rn.f32 	%f43, %f35, 0f3FB8AA3B, %f42;
	fma.rn.f32 	%f44, %f35, 0f32A57060, %f43;
	mov.b32 	%r61, %f40;
	shl.b32 	%r62, %r61, 23;
	mov.b32 	%f45, %r62;
	ex2.approx.ftz.f32 	%f46, %f44;
	mul.f32 	%f47, %f46, %f45;
	cvt.f64.f32 	%fd101, %f47;
	mul.f64 	%fd102, %fd100, %fd101;
	cvt.rn.f32.f64 	%f56, %fd102;
	bra.uni 	$L__BB1_23;
$L__BB1_15:
	mul.f32 	%f16, %f12, %f12;
	cvt.f64.f32 	%fd24, %f16;
	mul.f64 	%fd15, %fd24, 0dC00921FB542FE938;
	mov.f64 	%fd134, 0d3FB999999999999A;
	{
	.reg .b32 %temp; 
	mov.b64 	{%temp, %r85}, %fd134;
	}
	{
	.reg .b32 %temp; 
	mov.b64 	{%r86, %temp}, %fd134;
	}
	setp.gt.s32 	%p4, %r85, 1048575;
	mov.b32 	%r87, -1023;
	@%p4 bra 	$L__BB1_17;
	mov.f64 	%fd134, 0d431999999999999A;
	{
	.reg .b32 %temp; 
	mov.b64 	{%temp, %r85}, %fd134;
	}
	{
	.reg .b32 %temp; 
	mov.b64 	{%r86, %temp}, %fd134;
	}
	mov.b32 	%r87, -1077;
$L__BB1_17:
	add.s32 	%r33, %r85, -1;
	setp.gt.u32 	%p5, %r33, 2146435070;
	@%p5 bra 	$L__BB1_21;
	shr.u32 	%r36, %r85, 20;
	add.s32 	%r88, %r87, %r36;
	and.b32  	%r37, %r85, 1048575;
	or.b32  	%r38, %r37, 1072693248;
	mov.b64 	%fd135, {%r86, %r38};
	setp.lt.u32 	%p7, %r38, 1073127583;
	@%p7 bra 	$L__BB1_20;
	{
	.reg .b32 %temp; 
	mov.b64 	{%r39, %temp}, %fd135;
	}
	{
	.reg .b32 %temp; 
	mov.b64 	{%temp, %r40}, %fd135;
	}
	add.s32 	%r41, %r40, -1048576;
	mov.b64 	%fd135, {%r39, %r41};
	add.s32 	%r88, %r88, 1;
$L__BB1_20:
	add.f64 	%fd27, %fd135, 0dBFF0000000000000;
	add.f64 	%fd28, %fd135, 0d3FF0000000000000;
	rcp.approx.ftz.f64 	%fd29, %fd28;
	neg.f64 	%fd30, %fd28;
	fma.rn.f64 	%fd31, %fd30, %fd29, 0d3FF0000000000000;
	fma.rn.f64 	%fd32, %fd31, %fd31, %fd31;
	fma.rn.f64 	%fd33, %fd32, %fd29, %fd29;
	mul.f64 	%fd34, %fd27, %fd33;
	fma.rn.f64 	%fd35, %fd27, %fd33, %fd34;
	mul.f64 	%fd36, %fd35, %fd35;
	fma.rn.f64 	%fd37, %fd36, 0d3EB1380B3AE80F1E, 0d3ED0EE258B7A8B04;
	fma.rn.f64 	%fd38, %fd37, %fd36, 0d3EF3B2669F02676F;
	fma.rn.f64 	%fd39, %fd38, %fd36, 0d3F1745CBA9AB0956;
	fma.rn.f64 	%fd40, %fd39, %fd36, 0d3F3C71C72D1B5154;
	fma.rn.f64 	%fd41, %fd40, %fd36, 0d3F624924923BE72D;
	fma.rn.f64 	%fd42, %fd41, %fd36, 0d3F8999999999A3C4;
	fma.rn.f64 	%fd43, %fd42, %fd36, 0d3FB5555555555554;
	sub.f64 	%fd44, %fd27, %fd35;
	add.f64 	%fd45, %fd44, %fd44;
	neg.f64 	%fd46, %fd35;
	fma.rn.f64 	%fd47, %fd46, %fd27, %fd45;
	mul.f64 	%fd48, %fd33, %fd47;
	mul.f64 	%fd49, %fd36, %fd43;
	fma.rn.f64 	%fd50, %fd49, %fd35, %fd48;
	xor.b32  	%r42, %r88, -2147483648;
	mov.b32 	%r43, 1127219200;
	mov.b64 	%fd51, {%r42, %r43};
	mov.b32 	%r44, -2147483648;
	mov.b64 	%fd52, {%r44, %r43};
	sub.f64 	%fd53, %fd51, %fd52;
	fma.rn.f64 	%fd54, %fd53, 0d3FE62E42FEFA39EF, %fd35;
	fma.rn.f64 	%fd55, %fd53, 0dBFE62E42FEFA39EF, %fd54;
	sub.f64 	%fd56, %fd55, %fd35;
	sub.f64 	%fd57, %fd50, %fd56;
	fma.rn.f64 	%fd58, %fd53, 0d3C7ABC9E3B39803F, %fd57;
	add.f64 	%fd136, %fd54, %fd58;
	bra.uni 	$L__BB1_22;
$L__BB1_21:
	fma.rn.f64 	%fd26, %fd134, 0d7FF0000000000000, 0d7FF0000000000000;
	{
	.reg .b32 %temp; 
	mov.b64 	{%temp, %r34}, %fd134;
	}
	and.b32  	%r35, %r34, 2147483647;
	setp.eq.s32 	%p6, %r35, 0;
	selp.f64 	%fd136, 0dFFF0000000000000, %fd26, %p6;
$L__BB1_22:
	mul.f64 	%fd59, %fd15, 0dC00921FB542FE938;
	div.rn.f64 	%fd60, %fd59, %fd136;
	cvt.rn.f32.f64 	%f17, %fd60;
	mul.f32 	%f18, %f2, %f17;
	mul.f32 	%f19, %f2, %f18;
	fma.rn.f32 	%f20, %f19, 0f3BBB989D, 0f3F000000;
	cvt.sat.f32.f32 	%f21, %f20;
	mov.f32 	%f22, 0f4B400001;
	mov.f32 	%f23, 0f437C0000;
	fma.rm.f32 	%f24, %f21, %f23, %f22;
	add.f32 	%f25, %f24, 0fCB40007F;
	neg.f32 	%f26, %f25;
	fma.rn.f32 	%f27, %f19, 0f3FB8AA3B, %f26;
	fma.rn.f32 	%f28, %f19, 0f32A57060, %f27;
	mov.b32 	%r45, %f24;
	shl.b32 	%r46, %r45, 23;
	mov.b32 	%f29, %r46;
	ex2.approx.ftz.f32 	%f30, %f28;
	mul.f32 	%f56, %f30, %f29;
$L__BB1_23:
	add.f32 	%f51, %f1, %f1;
	setp.gtu.f32 	%p15, %f11, %f51;
	@%p15 bra 	$L__BB1_25;
	cvt.f64.f32 	%fd126, %f3;
	add.f64 	%fd127, %fd126, 0d3FE0000000000000;
	cvt.rzi.s32.f64 	%r75, %fd127;
	add.s32 	%r76, %r26, -1;
	add.s32 	%r77, %r76, %r75;
	cvt.f64.f32 	%fd128, %f10;
	add.f64 	%fd129, %fd128, 0d3FE0000000000000;
	cvt.rzi.s32.f64 	%r78, %fd129;
	add.s32 	%r79, %r76, %r78;
	mad.lo.s32 	%r80, %r77, %r24, %r79;
	cvta.to.global.u64 	%rd3, %rd1;
	mul.wide.s32 	%rd4, %r80, 4;
	add.s64 	%rd5, %rd3, %rd4;
	ld.global.f32 	%f52, [%rd5];
	fma.rn.f32 	%f53, %f9, %f56, %f52;
	st.global.f32 	[%rd5], %f53;
	cvta.to.global.u64 	%rd6, %rd2;
	add.s64 	%rd7, %rd6, %rd4;
	ld.global.f32 	%f54, [%rd7];
	fma.rn.f32 	%f55, %f9, %f56, %f54;
	st.global.f32 	[%rd7], %f55;
$L__BB1_25:
	ret;

}
	// .globl	_Z10update_veliiiiifffPfS_S_S_S_S_S_S_S_S_
.visible .entry _Z10update_veliiiiifffPfS_S_S_S_S_S_S_S_S_(
	.param .u32 _Z10update_veliiiiifffPfS_S_S_S_S_S_S_S_S__param_0,
	.param .u32 _Z10update_veliiiiifffPfS_S_S_S_S_S_S_S_S__param_1,
	.param .u32 _Z10update_veliiiiifffPfS_S_S_S_S_S_S_S_S__param_2,
	.param .u32 _Z10update_veliiiiifffPfS_S_S_S_S_S_S_S_S__param_3,
	.param .u32 _Z10update_veliiiiifffPfS_S_S_S_S_S_S_S_S__param_4,
	.param .f32 _Z10update_veliiiiifffPfS_S_S_S_S_S_S_S_S__param_5,
	.param .f32 _Z10update_veliiiiifffPfS_S_S_S_S_S_S_S_S__param_6,
	.param .f32 _Z10update_veliiiiifffPfS_S_S_S_S_S_S_S_S__param_7,
	.param .u64 .ptr .align 1 _Z10update_veliiiiifffPfS_S_S_S_S_S_S_S_S__param_8,
	.param .u64 .ptr .align 1 _Z10update_veliiiiifffPfS_S_S_S_S_S_S_S_S__param_9,
	.param .u64 .ptr .align 1 _Z10update_veliiiiifffPfS_S_S_S_S_S_S_S_S__param_10,
	.param .u64 .ptr .align 1 _Z10update_veliiiiifffPfS_S_S_S_S_S_S_S_S__param_11,
	.param .u64 .ptr .align 1 _Z10update_veliiiiifffPfS_S_S_S_S_S_S_S_S__param_12,
	.param .u64 .ptr .align 1 _Z10update_veliiiiifffPfS_S_S_S_S_S_S_S_S__param_13,
	.param .u64 .ptr .align 1 _Z10update_veliiiiifffPfS_S_S_S_S_S_S_S_S__param_14,
	.param .u64 .ptr .align 1 _Z10update_veliiiiifffPfS_S_S_S_S_S_S_S_S__param_15,
	.param .u64 .ptr .align 1 _Z10update_veliiiiifffPfS_S_S_S_S_S_S_S_S__param_16,
	.param .u64 .ptr .align 1 _Z10update_veliiiiifffPfS_S_S_S_S_S_S_S_S__param_17
)
{
	.reg .pred 	%p<9>;
	.reg .b32 	%r<27>;
	.reg .b32 	%f<56>;
	.reg .b64 	%rd<56>;

	ld.param.u32 	%r4, [_Z10update_veliiiiifffPfS_S_S_S_S_S_S_S_S__param_2];
	ld.param.u32 	%r5, [_Z10update_veliiiiifffPfS_S_S_S_S_S_S_S_S__param_3];
	ld.param.f32 	%f3, [_Z10update_veliiiiifffPfS_S_S_S_S_S_S_S_S__param_5];
	ld.param.f32 	%f4, [_Z10update_veliiiiifffPfS_S_S_S_S_S_S_S_S__param_6];
	ld.param.f32 	%f5, [_Z10update_veliiiiifffPfS_S_S_S_S_S_S_S_S__param_7];
	ld.param.u64 	%rd3, [_Z10update_veliiiiifffPfS_S_S_S_S_S_S_S_S__param_10];
	ld.param.u64 	%rd4, [_Z10update_veliiiiifffPfS_S_S_S_S_S_S_S_S__param_11];
	ld.param.u64 	%rd7, [_Z10update_veliiiiifffPfS_S_S_S_S_S_S_S_S__param_14];
	ld.param.u64 	%rd8, [_Z10update_veliiiiifffPfS_S_S_S_S_S_S_S_S__param_15];
	ld.param.u64 	%rd9, [_Z10update_veliiiiifffPfS_S_S_S_S_S_S_S_S__param_16];
	ld.param.u64 	%rd10, [_Z10update_veliiiiifffPfS_S_S_S_S_S_S_S_S__param_17];
	mov.u32 	%r6, %tid.x;
	mov.u32 	%r7, %ntid.x;
	mov.u32 	%r8, %ctaid.x;
	mad.lo.s32 	%r9, %r7, %r8, %r6;
	div.s32 	%r2, %r9, %r5;
	mul.lo.s32 	%r10, %r2, %r5;
	sub.s32 	%r3, %r9, %r10;
	div.rn.f32 	%f1, %f3, %f4;
	div.rn.f32 	%f2, %f3, %f5;
	setp.lt.s32 	%p1, %r9, 4;
	mul.lo.s32 	%r11, %r5, %r4;
	add.s32 	%r13, %r11, -4;
	setp.ge.s32 	%p2, %r9, %r13;
	or.pred  	%p3, %p1, %p2;
	@%p3 bra 	$L__BB2_3;
	add.s32 	%r14, %r4, -4;
	setp.ge.s32 	%p4, %r2, %r14;
	min.s32 	%r15, %r2, %r3;
	setp.lt.s32 	%p5, %r15, 4;
	add.s32 	%r16, %r5, -4;
	setp.ge.s32 	%p6, %r3, %r16;
	or.pred  	%p7, %p4, %p6;
	or.pred  	%p8, %p7, %p5;
	@%p8 bra 	$L__BB2_3;
	ld.param.u64 	%rd55, [_Z10update_veliiiiifffPfS_S_S_S_S_S_S_S_S__param_13];
	ld.param.u64 	%rd54, [_Z10update_veliiiiifffPfS_S_S_S_S_S_S_S_S__param_12];
	ld.param.u64 	%rd53, [_Z10update_veliiiiifffPfS_S_S_S_S_S_S_S_S__param_9];
	ld.param.u64 	%rd52, [_Z10update_veliiiiifffPfS_S_S_S_S_S_S_S_S__param_8];
	cvta.to.global.u64 	%rd11, %rd55;
	cvta.to.global.u64 	%rd12, %rd54;
	ld.const.f32 	%f6, [c];
	add.s32 	%r17, %r5, %r9;
	mul.wide.s32 	%rd13, %r17, 4;
	add.s64 	%rd14, %rd12, %rd13;
	ld.global.f32 	%f7, [%rd14];
	mul.wide.u32 	%rd15, %r9, 4;
	add.s64 	%rd16, %rd12, %rd15;
	ld.global.f32 	%f8, [%rd16];
	sub.f32 	%f9, %f7, %f8;
	fma.rn.f32 	%f10, %f6, %f9, 0f00000000;
	add.s64 	%rd17, %rd11, %rd15;
	ld.global.f32 	%f11, [%rd17+4];
	ld.global.f32 	%f12, [%rd17];
	sub.f32 	%f13, %f11, %f12;
	fma.rn.f32 	%f14, %f6, %f13, 0f00000000;
	ld.const.f32 	%f15, [c+4];
	shl.b32 	%r18, %r5, 1;
	mul.wide.s32 	%rd18, %r5, 4;
	add.s64 	%rd19, %rd14, %rd18;
	ld.global.f32 	%f16, [%rd19];
	sub.s32 	%r19, %r9, %r5;
	mul.wide.s32 	%rd20, %r19, 4;
	add.s64 	%rd21, %rd12, %rd20;
	ld.global.f32 	%f17, [%rd21];
	sub.f32 	%f18, %f16, %f17;
	fma.rn.f32 	%f19, %f15, %f18, %f10;
	ld.global.f32 	%f20, [%rd17+8];
	add.s32 	%r20, %r9, -1;
	mul.wide.u32 	%rd22, %r20, 4;
	add.s64 	%rd23, %rd11, %rd22;
	ld.global.f32 	%f21, [%rd23];
	sub.f32 	%f22, %f20, %f21;
	fma.rn.f32 	%f23, %f15, %f22, %f14;
	ld.const.f32 	%f24, [c+8];
	add.s32 	%r21, %r17, %r18;
	add.s64 	%rd24, %rd19, %rd18;
	ld.global.f32 	%f25, [%rd24];
	sub.s32 	%r22, %r9, %r18;
	mul.wide.s32 	%rd25, %r22, 4;
	add.s64 	%rd26, %rd12, %rd25;
	ld.global.f32 	%f26, [%rd26];
	sub.f32 	%f27, %f25, %f26;
	fma.rn.f32 	%f28, %f24, %f27, %f19;
	ld.global.f32 	%f29, [%rd17+12];
	add.s32 	%r23, %r9, -2;
	mul.wide.u32 	%rd27, %r23, 4;
	add.s64 	%rd28, %rd11, %rd27;
	ld.global.f32 	%f30, [%rd28];
	sub.f32 	%f31, %f29, %f30;
	fma.rn.f32 	%f32, %f24, %f31, %f23;
	ld.const.f32 	%f33, [c+12];
	add.s32 	%r24, %r21, %r5;
	add.s64 	%rd29, %rd24, %rd18;
	ld.global.f32 	%f34, [%rd29];
	mad.lo.s32 	%r25, %r5, -7, %r24;
	mul.wide.s32 	%rd30, %r25, 4;
	add.s64 	%rd31, %rd12, %rd30;
	ld.global.f32 	%f35, [%rd31];
	sub.f32 	%f36, %f34, %f35;
	fma.rn.f32 	%f37, %f33, %f36, %f28;
	ld.global.f32 	%f38, [%rd17+16];
	add.s32 	%r26, %r9, -3;
	mul.wide.u32 	%rd32, %r26, 4;
	add.s64 	%rd33, %rd11, %rd32;
	ld.global.f32 	%f39, [%rd33];
	sub.f32 	%f40, %f38, %f39;
	fma.rn.f32 	%f41, %f33, %f40, %f32;
	cvta.to.global.u64 	%rd34, %rd8;
	mul.wide.u32 	%rd35, %r2, 4;
	add.s64 	%rd36, %rd34, %rd35;
	ld.global.f32 	%f42, [%rd36];
	cvta.to.global.u64 	%rd37, %rd52;
	add.s64 	%rd38, %rd37, %rd15;
	ld.global.f32 	%f43, [%rd38];
	mul.f32 	%f44, %f42, %f43;
	cvta.to.global.u64 	%rd39, %rd7;
	add.s64 	%rd40, %rd39, %rd35;
	ld.global.f32 	%f45, [%rd40];
	mul.f32 	%f46, %f1, %f45;
	mul.f32 	%f47, %f37, %f46;
	sub.f32 	%f48, %f44, %f47;
	cvta.to.global.u64 	%rd41, %rd3;
	add.s64 	%rd42, %rd41, %rd15;
	st.global.f32 	[%rd42], %f48;
	cvta.to.global.u64 	%rd43, %rd10;
	mul.wide.u32 	%rd44, %r3, 4;
	add.s64 	%rd45, %rd43, %rd44;
	ld.global.f32 	%f49, [%rd45];
	cvta.to.global.u64 	%rd46, %rd53;
	add.s64 	%rd47, %rd46, %rd15;
	ld.global.f32 	%f50, [%rd47];
	mul.f32 	%f51, %f49, %f50;
	cvta.to.global.u64 	%rd48, %rd9;
	add.s64 	%rd49, %rd48, %rd44;
	ld.global.f32 	%f52, [%rd49];
	mul.f32 	%f53, %f2, %f52;
	mul.f32 	%f54, %f41, %f53;
	sub.f32 	%f55, %f51, %f54;
	cvta.to.global.u64 	%rd50, %rd4;
	add.s64 	%rd51, %rd50, %rd15;
	st.global.f32 	[%rd51], %f55;
$L__BB2_3:
	ret;

}
	// .globl	_Z13update_stressiiiifffPfS_S_S_S_iS_S_S_S_S_S_S_S_S_S_S_S_S_S_iiiib
.visible .entry _Z13update_stressiiiifffPfS_S_S_S_iS_S_S_S_S_S_S_S_S_S_S_S_S_S_iiiib(
	.param .u32 _Z13update_stressiiiifffPfS_S_S_S_iS_S_S_S_S_S_S_S_S_S_S_S_S_S_iiiib_param_0,
	.param .u32 _Z13update_stressiiiifffPfS_S_S_S_iS_S_S_S_S_S_S_S_S_S_S_S_S_S_iiiib_param_1,
	.param .u32 _Z13update_stressiiiifffPfS_S_S_S_iS_S_S_S_S_S_S_S_S_S_S_S_S_S_iiiib_param_2,
	.param .u32 _Z13update_stressiiiifffPfS_S_S_S_iS_S_S_S_S_S_S_S_S_S_S_S_S_S_iiiib_param_3,
	.param .f32 _Z13update_stressiiiifffPfS_S_S_S_iS_S_S_S_S_S_S_S_S_S_S_S_S_S_iiiib_param_4,
	.param .f32 _Z13update_stressiiiifffPfS_S_S_S_iS_S_S_S_S_S_S_S_S_S_S_S_S_S_iiiib_param_5,
	.param .f32 _Z13update_stressiiiifffPfS_S_S_S_iS_S_S_S_S_S_S_S_S_S_S_S_S_S_iiiib_param_6,
	.param .u64 .ptr .align 1 _Z13update_stressiiiifffPfS_S_S_S_iS_S_S_S_S_S_S_S_S_S_S_S_S_S_iiiib_param_7,
	.param .u64 .ptr .align 1 _Z13update_stressiiiifffPfS_S_S_S_iS_S_S_S_S_S_S_S_S_S_S_S_S_S_iiiib_param_8,
	.param .u64 .ptr .align 1 _Z13update_stressiiiifffPfS_S_S_S_iS_S_S_S_S_S_S_S_S_S_S_S_S_S_iiiib_param_9,
	.param .u64 .ptr .align 1 _Z13update_stressiiiifffPfS_S_S_S_iS_S_S_S_S_S_S_S_S_S_S_S_S_S_iiiib_param_10,
	.param .u64 .ptr .align 1 _Z13update_stressiiiifffPfS_S_S_S_iS_S_S_S_S_S_S_S_S_S_S_S_S_S_iiiib_param_11,
	.param .u32 _Z13update_stressiiiifffPfS_S_S_S_iS_S_S_S_S_S_S_S_S_S_S_S_S_S_iiiib_param_12,
	.param .u64 .ptr .align 1 _Z13update_stressiiiifffPfS_S_S_S_iS_S_S_S_S_S_S_S_S_S_S_S_S_S_iiiib_param_13,
	.param .u64 .ptr .align 1 _Z13update_stressiiiifffPfS_S_S_S_iS_S_S_S_S_S_S_S_S_S_S_S_S_S_iiiib_param_14,
	.param .u64 .ptr .align 1 _Z13update_stressiiiifffPfS_S_S_S_iS_S_S_S_S_S_S_S_S_S_S_S_S_S_iiiib_param_15,
	.param .u64 .ptr .align 1 _Z13update_stressiiiifffPfS_S_S_S_iS_S_S_S_S_S_S_S_S_S_S_S_S_S_iiiib_param_16,
	.param .u64 .ptr .align 1 _Z13update_stressiiiifffPfS_S_S_S_iS_S_S_S_S_S_S_S_S_S_S_S_S_S_iiiib_param_17,
	.param .u64 .ptr .align 1 _Z13update_stressiiiifffPfS_S_S_S_iS_S_S_S_S_S_S_S_S_S_S_S_S_S_iiiib_param_18,
	.param .u64 .ptr .align 1 _Z13update_stressiiiifffPfS_S_S_S_iS_S_S_S_S_S_S_S_S_S_S_S_S_S_iiiib_param_19,
	.param .u64 .ptr .align 1 _Z13update_stressiiiifffPfS_S_S_S_iS_S_S_S_S_S_S_S_S_S_S_S_S_S_iiiib_param_20,
	.param .u64 .ptr .align 1 _Z13update_stressiiiifffPfS_S_S_S_iS_S_S_S_S_S_S_S_S_S_S_S_S_S_iiiib_param_21,
	.param .u64 .ptr .align 1 _Z13update_stressiiiifffPfS_S_S_S_iS_S_S_S_S_S_S_S_S_S_S_S_S_S_iiiib_param_22,
	.param .u64 .ptr .align 1 _Z13update_stressiiiifffPfS_S_S_S_iS_S_S_S_S_S_S_S_S_S_S_S_S_S_iiiib_param_23,
	.param .u64 .ptr .align 1 _Z13update_stressiiiifffPfS_S_S_S_iS_S_S_S_S_S_S_S_S_S_S_S_S_S_iiiib_param_24,
	.param .u64 .ptr .align 1 _Z13update_stressiiiifffPfS_S_S_S_iS_S_S_S_S_S_S_S_S_S_S_S_S_S_iiiib_param_25,
	.param .u64 .ptr .align 1 _Z13update_stressiiiifffPfS_S_S_S_iS_S_S_S_S_S_S_S_S_S_S_S_S_S_iiiib_param_26,
	.param .u32 _Z13update_stressiiiifffPfS_S_S_S_iS_S_S_S_S_S_S_S_S_S_S_S_S_S_iiiib_param_27,
	.param .u32 _Z13update_stressiiiifffPfS_S_S_S_iS_S_S_S_S_S_S_S_S_S_S_S_S_S_iiiib_param_28,
	.param .u32 _Z13update_stressiiiifffPfS_S_S_S_iS_S_S_S_S_S_S_S_S_S_S_S_S_S_iiiib_param_29,
	.param .u32 _Z13update_stressiiiifffPfS_S_S_S_iS_S_S_S_S_S_S_S_S_S_S_S_S_S_iiiib_param_30,
	.param .u8 _Z13update_stressiiiifffPfS_S_S_S_iS_S_S_S_S_S_S_S_S_S_S_S_S_S_iiiib_param_31
)
{
	.reg .pred 	%p<16>;
	.reg .b16 	%rs<2>;
	.reg .b32 	%r<55>;
	.reg .b32 	%f<110>;
	.reg .b64 	%rd<100>;
	.reg .b64 	%fd<46>;

	ld.param.u32 	%r12, [_Z13update_stressiiiifffPfS_S_S_S_iS_S_S_S_S_S_S_S_S_S_S_S_S_S_iiiib_param_2];
	ld.param.u32 	%r13, [_Z13update_stressiiiifffPfS_S_S_S_iS_S_S_S_S_S_S_S_S_S_S_S_S_S_iiiib_param_3];
	ld.param.f32 	%f11, [_Z13update_stressiiiifffPfS_S_S_S_iS_S_S_S_S_S_S_S_S_S_S_S_S_S_iiiib_param_4];
	ld.param.f32 	%f12, [_Z13update_stressiiiifffPfS_S_S_S_iS_S_S_S_S_S_S_S_S_S_S_S_S_S_iiiib_param_5];
	ld.param.f32 	%f13, [_Z13update_stressiiiifffPfS_S_S_S_iS_S_S_S_S_S_S_S_S_S_S_S_S_S_iiiib_param_6];
	ld.param.u64 	%rd6, [_Z13update_stressiiiifffPfS_S_S_S_iS_S_S_S_S_S_S_S_S_S_S_S_S_S_iiiib_param_10];
	ld.param.u64 	%rd7, [_Z13update_stressiiiifffPfS_S_S_S_iS_S_S_S_S_S_S_S_S_S_S_S_S_S_iiiib_param_11];
	ld.param.u32 	%r14, [_Z13update_stressiiiifffPfS_S_S_S_iS_S_S_S_S_S_S_S_S_S_S_S_S_S_iiiib_param_12];
	ld.param.u64 	%rd12, [_Z13update_stressiiiifffPfS_S_S_S_iS_S_S_S_S_S_S_S_S_S_S_S_S_S_iiiib_param_17];
	ld.param.u64 	%rd13, [_Z13update_stressiiiifffPfS_S_S_S_iS_S_S_S_S_S_S_S_S_S_S_S_S_S_iiiib_param_18];
	ld.param.u64 	%rd14, [_Z13update_stressiiiifffPfS_S_S_S_iS_S_S_S_S_S_S_S_S_S_S_S_S_S_iiiib_param_19];
	ld.param.u64 	%rd15, [_Z13update_stressiiiifffPfS_S_S_S_iS_S_S_S_S_S_S_S_S_S_S_S_S_S_iiiib_param_20];
	ld.param.u64 	%rd16, [_Z13update_stressiiiifffPfS_S_S_S_iS_S_S_S_S_S_S_S_S_S_S_S_S_S_iiiib_param_21];
	ld.param.u64 	%rd17, [_Z13update_stressiiiifffPfS_S_S_S_iS_S_S_S_S_S_S_S_S_S_S_S_S_S_iiiib_param_22];
	ld.param.u64 	%rd18, [_Z13update_stressiiiifffPfS_S_S_S_iS_S_S_S_S_S_S_S_S_S_S_S_S_S_iiiib_param_23];
	ld.param.u64 	%rd19, [_Z13update_stressiiiifffPfS_S_S_S_iS_S_S_S_S_S_S_S_S_S_S_S_S_S_iiiib_param_24];
	ld.param.u64 	%rd20, [_Z13update_stressiiiifffPfS_S_S_S_iS_S_S_S_S_S_S_S_S_S_S_S_S_S_iiiib_param_25];
	ld.param.u64 	%rd21, [_Z13update_stressiiiifffPfS_S_S_S_iS_S_S_S_S_S_S_S_S_S_S_S_S_S_iiiib_param_26];
	ld.param.u32 	%r15, [_Z13update_stressiiiifffPfS_S_S_S_iS_S_S_S_S_S_S_S_S_S_S_S_S_S_iiiib_param_27];
	ld.param.u32 	%r16, [_Z13update_stressiiiifffPfS_S_S_S_iS_S_S_S_S_S_S_S_S_S_S_S_S_S_iiiib_param_28];
	ld.param.u32 	%r17, [_Z13update_stressiiiifffPfS_S_S_S_iS_S_S_S_S_S_S_S_S_S_S_S_S_S_iiiib_param_29];
	ld.param.u32 	%r18, [_Z13update_stressiiiifffPfS_S_S_S_iS_S_S_S_S_S_S_S_S_S_S_S_S_S_iiiib_param_30];
	ld.param.s8 	%rs1, [_Z13update_stressiiiifffPfS_S_S_S_iS_S_S_S_S_S_S_S_S_S_S_S_S_S_iiiib_param_31];
	cvta.to.global.u64 	%rd1, %rd20;
	cvta.to.global.u64 	%rd2, %rd21;
	mov.u32 	%r19, %tid.x;
	mov.u32 	%r20, %ntid.x;
	mov.u32 	%r21, %ctaid.x;
	mad.lo.s32 	%r22, %r20, %r21, %r19;
	div.s32 	%r2, %r22, %r13;
	mul.lo.s32 	%r23, %r2, %r13;
	sub.s32 	%r3, %r22, %r23;
	div.rn.f32 	%f1, %f11, %f12;
	div.rn.f32 	%f2, %f11, %f13;
	setp.lt.s32 	%p1, %r22, 4;
	mul.lo.s32 	%r24, %r13, %r12;
	add.s32 	%r26, %r24, -4;
	setp.ge.s32 	%p2, %r22, %r26;
	or.pred  	%p3, %p1, %p2;
	@%p3 bra 	$L__BB3_14;
	sub.s32 	%r27, 1, %r18;
	mul.lo.s32 	%r28, %r27, %r16;
	add.s32 	%r29, %r15, %r14;
	sub.s32 	%r4, %r28, %r29;
	add.s32 	%r5, %r17, %r14;
	setp.eq.s16 	%p4, %rs1, 0;
	@%p4 bra 	$L__BB3_11;
	add.s32 	%r30, %r4, %r2;
	sub.s32 	%r31, %r3, %r5;
	mul.lo.s32 	%r32, %r30, %r30;
	mad.lo.s32 	%r6, %r31, %r31, %r32;
	setp.gt.u32 	%p5, %r6, 324;
	@%p5 bra 	$L__BB3_10;
	setp.lt.u32 	%p6, %r6, 50;
	mov.f32 	%f108, 0f00000000;
	mov.f32 	%f109, %f108;
	@%p6 bra 	$L__BB3_12;
	cvt.rn.f32.u32 	%f15, %r6;
	sqrt.rn.f32 	%f16, %f15;
	add.f32 	%f17, %f16, 0fC0E00000;
	cvt.f64.f32 	%fd8, %f17;
	mul.f64 	%fd9, %fd8, 0d4010000000000000;
	div.rn.f64 	%fd10, %fd9, 0d404A800000000000;
	mul.f64 	%fd1, %fd10, 0d400921FB542FE938;
	abs.f64 	%fd2, %fd1;
	setp.neu.f64 	%p7, %fd2, 0d7FF0000000000000;
	@%p7 bra 	$L__BB3_6;
	mov.f64 	%fd16, 0d0000000000000000;
	mul.rn.f64 	%fd45, %fd1, %fd16;
	mov.b32 	%r54, 1;
	bra.uni 	$L__BB3_9;
$L__BB3_6:
	mul.f64 	%fd11, %fd1, 0d3FE45F306DC9C883;
	cvt.rni.s32.f64 	%r53, %fd11;
	cvt.rn.f64.s32 	%fd12, %r53;
	fma.rn.f64 	%fd13, %fd12, 0dBFF921FB54442D18, %fd1;
	fma.rn.f64 	%fd14, %fd12, 0dBC91A62633145C00, %fd13;
	fma.rn.f64 	%fd45, %fd12, 0dB97B839A252049C0, %fd14;
	setp.ltu.f64 	%p8, %fd2, 0d41E0000000000000;
	@%p8 bra 	$L__BB3_8;
	{ // callseq 0, 0
	.param .b64 param0;
	st.param.f64 	[param0], %fd1;
	.param .align 16 .b8 retval0[16];
	call.uni (retval0), 
	__internal_trig_reduction_slowpathd, 
	(
	param0
	);
	ld.param.f64 	%fd45, [retval0];
	ld.param.b32 	%r53, [retval0+8];
	} // callseq 0
$L__BB3_8:
	add.s32 	%r54, %r53, 1;
$L__BB3_9:
	shl.b32 	%r35, %r54, 6;
	cvt.u64.u32 	%rd25, %r35;
	and.b64  	%rd26, %rd25, 64;
	mov.u64 	%rd27, __cudart_sin_cos_coeffs;
	add.s64 	%rd28, %rd27, %rd26;
	mul.rn.f64 	%fd17, %fd45, %fd45;
	and.b32  	%r36, %r54, 1;
	setp.eq.b32 	%p9, %r36, 1;
	selp.f64 	%fd18, 0dBDA8FF8320FD8164, 0d3DE5DB65F9785EBA, %p9;
	ld.global.nc.v2.f64 	{%fd19, %fd20}, [%rd28];
	fma.rn.f64 	%fd21, %fd18, %fd17, %fd19;
	fma.rn.f64 	%fd22, %fd21, %fd17, %fd20;
	ld.global.nc.v2.f64 	{%fd23, %fd24}, [%rd28+16];
	fma.rn.f64 	%fd25, %fd22, %fd17, %fd23;
	fma.rn.f64 	%fd26, %fd25, %fd17, %fd24;
	ld.global.nc.v2.f64 	{%fd27, %fd28}, [%rd28+32];
	fma.rn.f64 	%fd29, %fd26, %fd17, %fd27;
	fma.rn.f64 	%fd30, %fd29, %fd17, %fd28;
	fma.rn.f64 	%fd31, %fd30, %fd45, %fd45;
	fma.rn.f64 	%fd32, %fd30, %fd17, 0d3FF0000000000000;
	selp.f64 	%fd33, %fd32, %fd31, %p9;
	and.b32  	%r37, %r54, 2;
	setp.eq.s32 	%p10, %r37, 0;
	mov.f64 	%fd34, 0d0000000000000000;
	sub.f64 	%fd35, %fd34, %fd33;
	selp.f64 	%fd36, %fd33, %fd35, %p10;
	mov.f64 	%fd37, 0d3FF0000000000000;
	sub.f64 	%fd38, %fd37, %fd36;
	mul.f64 	%fd39, %fd38, 0d3FE0000000000000;
	mul.wide.u32 	%rd29, %r22, 4;
	add.s64 	%rd30, %rd2, %rd29;
	ld.global.f32 	%f18, [%rd30];
	cvt.f64.f32 	%fd40, %f18;
	mul.f64 	%fd41, %fd39, %fd40;
	cvt.rn.f32.f64 	%f108, %fd41;
	add.s64 	%rd31, %rd1, %rd29;
	ld.global.f32 	%f19, [%rd31];
	cvt.f64.f32 	%fd42, %f19;
	mul.f64 	%fd43, %fd39, %fd42;
	cvt.rn.f32.f64 	%f109, %fd43;
	bra.uni 	$L__BB3_12;
$L__BB3_10:
	mul.wide.u32 	%rd22, %r22, 4;
	add.s64 	%rd23, %rd2, %rd22;
	ld.global.f32 	%f108, [%rd23];
	add.s64 	%rd24, %rd1, %rd22;
	ld.global.f32 	%f109, [%rd24];
	bra.uni 	$L__BB3_12;
$L__BB3_11:
	mul.wide.u32 	%rd32, %r22, 4;
	add.s64 	%rd33, %rd2, %rd32;
	ld.global.f32 	%f108, [%rd33];
	add.s64 	%rd34, %rd1, %rd32;
	ld.global.f32 	%f109, [%rd34];
$L__BB3_12:
	add.s32 	%r38, %r12, -4;
	setp.ge.s32 	%p11, %r2, %r38;
	min.s32 	%r39, %r2, %r3;
	setp.lt.s32 	%p12, %r39, 4;
	add.s32 	%r40, %r13, -4;
	setp.ge.s32 	%p13, %r3, %r40;
	or.pred  	%p14, %p11, %p13;
	or.pred  	%p15, %p14, %p12;
	@%p15 bra 	$L__BB3_14;
	ld.param.u64 	%rd99, [_Z13update_stressiiiifffPfS_S_S_S_iS_S_S_S_S_S_S_S_S_S_S_S_S_S_iiiib_param_16];
	ld.param.u64 	%rd98, [_Z13update_stressiiiifffPfS_S_S_S_iS_S_S_S_S_S_S_S_S_S_S_S_S_S_iiiib_param_15];
	ld.param.u64 	%rd97, [_Z13update_stressiiiifffPfS_S_S_S_iS_S_S_S_S_S_S_S_S_S_S_S_S_S_iiiib_param_14];
	ld.param.u64 	%rd96, [_Z13update_stressiiiifffPfS_S_S_S_iS_S_S_S_S_S_S_S_S_S_S_S_S_S_iiiib_param_13];
	ld.param.u64 	%rd95, [_Z13update_stressiiiifffPfS_S_S_S_iS_S_S_S_S_S_S_S_S_S_S_S_S_S_iiiib_param_9];
	ld.param.u64 	%rd94, [_Z13update_stressiiiifffPfS_S_S_S_iS_S_S_S_S_S_S_S_S_S_S_S_S_S_iiiib_param_8];
	ld.param.u64 	%rd93, [_Z13update_stressiiiifffPfS_S_S_S_iS_S_S_S_S_S_S_S_S_S_S_S_S_S_iiiib_param_7];
	cvta.to.global.u64 	%rd35, %rd94;
	cvta.to.global.u64 	%rd36, %rd93;
	ld.const.f32 	%f20, [c];
	mul.wide.u32 	%rd37, %r22, 4;
	add.s64 	%rd38, %rd36, %rd37;
	ld.global.f32 	%f21, [%rd38];
	sub.s32 	%r41, %r22, %r13;
	mul.wide.s32 	%rd39, %r41, 4;
	add.s64 	%rd40, %rd36, %rd39;
	ld.global.f32 	%f22, [%rd40];
	sub.f32 	%f23, %f21, %f22;
	fma.rn.f32 	%f24, %f20, %f23, 0f00000000;
	add.s64 	%rd41, %rd35, %rd37;
	ld.global.f32 	%f25, [%rd41];
	add.s32 	%r42, %r22, -1;
	mul.wide.u32 	%rd42, %r42, 4;
	add.s64 	%rd43, %rd35, %rd42;
	ld.global.f32 	%f26, [%rd43];
	sub.f32 	%f27, %f25, %f26;
	fma.rn.f32 	%f28, %f20, %f27, 0f00000000;
	ld.const.f32 	%f29, [c+4];
	add.s32 	%r43, %r13, %r22;
	mul.wide.s32 	%rd44, %r43, 4;
	add.s64 	%rd45, %rd36, %rd44;
	ld.global.f32 	%f30, [%rd45];
	shl.b32 	%r44, %r13, 1;
	sub.s32 	%r45, %r22, %r44;
	mul.wide.s32 	%rd46, %r45, 4;
	add.s64 	%rd47, %rd36, %rd46;
	ld.global.f32 	%f31, [%rd47];
	sub.f32 	%f32, %f30, %f31;
	fma.rn.f32 	%f33, %f29, %f32, %f24;
	ld.global.f32 	%f34, [%rd41+4];
	add.s32 	%r46, %r22, -2;
	mul.wide.u32 	%rd48, %r46, 4;
	add.s64 	%rd49, %rd35, %rd48;
	ld.global.f32 	%f35, [%rd49];
	sub.f32 	%f36, %f34, %f35;
	fma.rn.f32 	%f37, %f29, %f36, %f28;
	ld.const.f32 	%f38, [c+8];
	add.s32 	%r47, %r43, %r13;
	mul.wide.s32 	%rd50, %r13, 4;
	add.s64 	%rd51, %rd45, %rd50;
	ld.global.f32 	%f39, [%rd51];
	mad.lo.s32 	%r48, %r13, -5, %r47;
	mul.wide.s32 	%rd52, %r48, 4;
	add.s64 	%rd53, %rd36, %rd52;
	ld.global.f32 	%f40, [%rd53];
	sub.f32 	%f41, %f39, %f40;
	fma.rn.f32 	%f42, %f38, %f41, %f33;
	ld.global.f32 	%f43, [%rd41+8];
	add.s32 	%r49, %r22, -3;
	mul.wide.u32 	%rd54, %r49, 4;
	add.s64 	%rd55, %rd35, %rd54;
	ld.global.f32 	%f44, [%rd55];
	sub.f32 	%f45, %f43, %f44;
	fma.rn.f32 	%f46, %f38, %f45, %f37;
	ld.const.f32 	%f47, [c+12];
	add.s64 	%rd56, %rd51, %rd50;
	ld.global.f32 	%f48, [%rd56];
	shl.b32 	%r50, %r13, 2;
	sub.s32 	%r51, %r22, %r50;
	mul.wide.s32 	%rd57, %r51, 4;
	add.s64 	%rd58, %rd36, %rd57;
	ld.global.f32 	%f49, [%rd58];
	sub.f32 	%f50, %f48, %f49;
	fma.rn.f32 	%f51, %f47, %f50, %f42;
	ld.global.f32 	%f52, [%rd41+12];
	add.s32 	%r52, %r22, -4;
	mul.wide.u32 	%rd59, %r52, 4;
	add.s64 	%rd60, %rd35, %rd59;
	ld.global.f32 	%f53, [%rd60];
	sub.f32 	%f54, %f52, %f53;
	fma.rn.f32 	%f55, %f47, %f54, %f46;
	cvta.to.global.u64 	%rd61, %rd17;
	mul.wide.u32 	%rd62, %r2, 4;
	add.s64 	%rd63, %rd61, %rd62;
	ld.global.f32 	%f56, [%rd63];
	cvta.to.global.u64 	%rd64, %rd97;
	add.s64 	%rd65, %rd64, %rd37;
	ld.global.f32 	%f57, [%rd65];
	mul.f32 	%f58, %f56, %f57;
	cvta.to.global.u64 	%rd66, %rd16;
	add.s64 	%rd67, %rd66, %rd62;
	ld.global.f32 	%f59, [%rd67];
	cvta.to.global.u64 	%rd68, %rd7;
	add.s64 	%rd69, %rd68, %rd37;
	ld.global.f32 	%f60, [%rd69];
	mul.f32 	%f61, %f59, %f60;
	mul.f32 	%f62, %f60, %f61;
	fma.rn.f32 	%f63, %f108, 0f40000000, 0f3F800000;
	mul.f32 	%f64, %f63, %f62;
	mul.f32 	%f65, %f1, %f64;
	mul.f32 	%f66, %f51, %f65;
	sub.f32 	%f67, %f58, %f66;
	cvta.to.global.u64 	%rd70, %rd96;
	add.s64 	%rd71, %rd70, %rd37;
	st.global.f32 	[%rd71], %f67;
	cvta.to.global.u64 	%rd72, %rd19;
	mul.wide.u32 	%rd73, %r3, 4;
	add.s64 	%rd74, %rd72, %rd73;
	ld.global.f32 	%f68, [%rd74];
	cvta.to.global.u64 	%rd75, %rd99;
	add.s64 	%rd76, %rd75, %rd37;
	ld.global.f32 	%f69, [%rd76];
	mul.f32 	%f70, %f68, %f69;
	cvta.to.global.u64 	%rd77, %rd18;
	add.s64 	%rd78, %rd77, %rd73;
	ld.global.f32 	%f71, [%rd78];
	ld.global.f32 	%f72, [%rd69];
	mul.f32 	%f73, %f71, %f72;
	mul.f32 	%f74, %f72, %f73;
	fma.rn.f32 	%f75, %f109, 0f40000000, 0f3F800000;
	sqrt.rn.f32 	%f76, %f75;
	mul.f32 	%f77, %f76, %f74;
	mul.f32 	%f78, %f2, %f77;
	mul.f32 	%f79, %f55, %f78;
	sub.f32 	%f80, %f70, %f79;
	cvta.to.global.u64 	%rd79, %rd98;
	add.s64 	%rd80, %rd79, %rd37;
	st.global.f32 	[%rd80], %f80;
	ld.global.f32 	%f81, [%rd63];
	cvta.to.global.u64 	%rd81, %rd13;
	add.s64 	%rd82, %rd81, %rd37;
	ld.global.f32 	%f82, [%rd82];
	mul.f32 	%f83, %f81, %f82;
	ld.global.f32 	%f84, [%rd67];
	ld.global.f32 	%f85, [%rd69];
	mul.f32 	%f86, %f84, %f85;
	mul.f32 	%f87, %f85, %f86;
	mul.f32 	%f88, %f76, %f87;
	mul.f32 	%f89, %f1, %f88;
	mul.f32 	%f90, %f51, %f89;
	sub.f32 	%f91, %f83, %f90;
	cvta.to.global.u64 	%rd83, %rd12;
	add.s64 	%rd84, %rd83, %rd37;
	st.global.f32 	[%rd84], %f91;
	ld.global.f32 	%f92, [%rd74];
	cvta.to.global.u64 	%rd85, %rd15;
	add.s64 	%rd86, %rd85, %rd37;
	ld.global.f32 	%f93, [%rd86];
	mul.f32 	%f94, %f92, %f93;
	ld.global.f32 	%f95, [%rd78];
	ld.global.f32 	%f96, [%rd69];
	mul.f32 	%f97, %f95, %f96;
	mul.f32 	%f98, %f96, %f97;
	mul.f32 	%f99, %f2, %f98;
	mul.f32 	%f100, %f55, %f99;
	sub.f32 	%f101, %f94, %f100;
	cvta.to.global.u64 	%rd87, %rd14;
	add.s64 	%rd88, %rd87, %rd37;
	st.global.f32 	[%rd88], %f101;
	ld.global.f32 	%f102, [%rd71];
	ld.global.f32 	%f103, [%rd80];
	add.f32 	%f104, %f102, %f103;
	cvta.to.global.u64 	%rd89, %rd95;
	add.s64 	%rd90, %rd89, %rd37;
	st.global.f32 	[%rd90], %f104;
	ld.global.f32 	%f105, [%rd84];
	ld.global.f32 	%f106, [%rd88];
	add.f32 	%f107, %f105, %f106;
	cvta.to.global.u64 	%rd91, %rd6;
	add.s64 	%rd92, %rd91, %rd37;
	st.global.f32 	[%rd92], %f107;
$L__BB3_14:
	ret;

}
	// .globl	_Z13initial_coffefiPfS_S_S_i
.visible .entry _Z13initial_coffefiPfS_S_S_i(
	.param .f32 _Z13initial_coffefiPfS_S_S_i_param_0,
	.param .u32 _Z13initial_coffefiPfS_S_S_i_param_1,
	.param .u64 .ptr .align 1 _Z13initial_coffefiPfS_S_S_i_param_2,
	.param .u64 .ptr .align 1 _Z13initial_coffefiPfS_S_S_i_param_3,
	.param .u64 .ptr .align 1 _Z13initial_coffefiPfS_S_S_i_param_4,
	.param .u64 .ptr .align 1 _Z13initial_coffefiPfS_S_S_i_param_5,
	.param .u32 _Z13initial_coffefiPfS_S_S_i_param_6
)
{
	.reg .pred 	%p<56>;
	.reg .b32 	%r<81>;
	.reg .b32 	%f<26>;
	.reg .b64 	%rd<26>;
	.reg .b64 	%fd<127>;

	ld.param.f32 	%f5, [_Z13initial_coffefiPfS_S_S_i_param_0];
	ld.param.u32 	%r12, [_Z13initial_coffefiPfS_S_S_i_param_1];
	ld.param.u64 	%rd5, [_Z13initial_coffefiPfS_S_S_i_param_2];
	ld.param.u64 	%rd6, [_Z13initial_coffefiPfS_S_S_i_param_3];
	ld.param.u64 	%rd7, [_Z13initial_coffefiPfS_S_S_i_param_4];
	ld.param.u64 	%rd8, [_Z13initial_coffefiPfS_S_S_i_param_5];
	ld.param.u32 	%r13, [_Z13initial_coffefiPfS_S_S_i_param_6];
	cvta.to.global.u64 	%rd1, %rd8;
	cvta.to.global.u64 	%rd2, %rd7;
	cvta.to.global.u64 	%rd3, %rd6;
	cvta.to.global.u64 	%rd4, %rd5;
	mov.u32 	%r14, %tid.x;
	mov.u32 	%r15, %ntid.x;
	mov.u32 	%r16, %ctaid.x;
	mad.lo.s32 	%r1, %r15, %r16, %r14;
	shl.b32 	%r17, %r13, 1;
	add.s32 	%r2, %r17, %r12;
	setp.ge.s32 	%p1, %r1, %r2;
	@%p1 bra 	$L__BB4_34;
	setp.le.s32 	%p2, %r13, %r1;
	@%p2 bra 	$L__BB4_17;
	ld.global.f32 	%f16, [d0];
	mul.f32 	%f1, %f5, %f16;
	cvt.rn.f64.s32 	%fd1, %r13;
	add.f64 	%fd78, %fd1, 0dBFE0000000000000;
	cvt.rn.f64.s32 	%fd79, %r1;
	sub.f64 	%fd80, %fd78, %fd79;
	div.rn.f64 	%fd2, %fd80, %fd1;
	{
	.reg .b32 %temp; 
	mov.b64 	{%temp, %r3}, %fd2;
	}
	mov.f64 	%fd81, 0d4000000000000000;
	{
	.reg .b32 %temp; 
	mov.b64 	{%temp, %r50}, %fd81;
	}
	and.b32  	%r5, %r50, 2146435072;
	setp.eq.s32 	%p30, %r5, 1062207488;
	abs.f64 	%fd3, %fd2;
	{ // callseq 3, 0
	.param .b64 param0;
	st.param.f64 	[param0], %fd3;
	.param .b64 retval0;
	call.uni (retval0), 
	__internal_accurate_pow, 
	(
	param0
	);
	ld.param.f64 	%fd82, [retval0];
	} // callseq 3
	setp.lt.s32 	%p31, %r3, 0;
	neg.f64 	%fd84, %fd82;
	selp.f64 	%fd85, %fd84, %fd82, %p30;
	selp.f64 	%fd120, %fd85, %fd82, %p31;
	setp.neu.f64 	%p32, %fd2, 0d0000000000000000;
	@%p32 bra 	$L__BB4_4;
	setp.eq.s32 	%p33, %r5, 1062207488;
	selp.b32 	%r51, %r3, 0, %p33;
	setp.lt.s32 	%p34, %r50, 0;
	or.b32  	%r52, %r51, 2146435072;
	selp.b32 	%r53, %r52, %r51, %p34;
	mov.b32 	%r54, 0;
	mov.b64 	%fd120, {%r54, %r53};
$L__BB4_4:
	add.f64 	%fd86, %fd2, 0d4000000000000000;
	{
	.reg .b32 %temp; 
	mov.b64 	{%temp, %r55}, %fd86;
	}
	and.b32  	%r56, %r55, 2146435072;
	setp.ne.s32 	%p35, %r56, 2146435072;
	@%p35 bra 	$L__BB4_9;
	setp.num.f64 	%p36, %fd2, %fd2;
	@%p36 bra 	$L__BB4_7;
	mov.f64 	%fd87, 0d4000000000000000;
	add.rn.f64 	%fd120, %fd2, %fd87;
	bra.uni 	$L__BB4_9;
$L__BB4_7:
	setp.neu.f64 	%p37, %fd3, 0d7FF0000000000000;
	@%p37 bra 	$L__BB4_9;
	setp.lt.s32 	%p38, %r3, 0;
	setp.eq.s32 	%p39, %r5, 1062207488;
	setp.lt.s32 	%p40, %r50, 0;
	selp.b32 	%r58, 0, 2146435072, %p40;
	and.b32  	%r59, %r50, 2147483647;
	setp.ne.s32 	%p41, %r59, 1071644672;
	or.b32  	%r60, %r58, -2147483648;
	selp.b32 	%r61, %r60, %r58, %p41;
	selp.b32 	%r62, %r61, %r58, %p39;
	selp.b32 	%r63, %r62, %r58, %p38;
	mov.b32 	%r64, 0;
	mov.b64 	%fd120, {%r64, %r63};
$L__BB4_9:
	setp.eq.s32 	%p42, %r5, 1062207488;
	setp.eq.f64 	%p43, %fd2, 0d3FF0000000000000;
	selp.f64 	%fd88, 0d3FF0000000000000, %fd120, %p43;
	cvt.f64.f32 	%fd89, %f1;
	mul.f64 	%fd90, %fd88, %fd89;
	fma.rn.f64 	%fd91, %fd90, 0d3FE0000000000000, 0d3FF0000000000000;
	rcp.rn.f64 	%fd92, %fd91;
	cvt.rn.f32.f64 	%f17, %fd92;
	mul.wide.s32 	%rd20, %r1, 4;
	add.s64 	%rd21, %rd4, %rd20;
	st.global.f32 	[%rd21], %f17;
	cvt.f64.f32 	%fd93, %f17;
	ld.global.f32 	%f18, [d0];
	mul.f32 	%f19, %f5, %f18;
	cvt.f64.f32 	%fd94, %f19;
	mul.f64 	%fd95, %fd88, %fd94;
	mul.f64 	%fd96, %fd95, 0d3FE0000000000000;
	mov.f64 	%fd97, 0d3FF0000000000000;
	sub.f64 	%fd98, %fd97, %fd96;
	mul.f64 	%fd99, %fd98, %fd93;
	cvt.rn.f32.f64 	%f20, %fd99;
	add.s64 	%rd22, %rd3, %rd20;
	st.global.f32 	[%rd22], %f20;
	ld.global.f32 	%f21, [d0];
	mul.f32 	%f2, %f5, %f21;
	sub.s32 	%r66, %r13, %r1;
	cvt.rn.f64.s32 	%fd100, %r66;
	div.rn.f64 	%fd10, %fd100, %fd1;
	{
	.reg .b32 %temp; 
	mov.b64 	{%temp, %r6}, %fd10;
	}
	abs.f64 	%fd11, %fd10;
	{ // callseq 4, 0
	.param .b64 param0;
	st.param.f64 	[param0], %fd11;
	.param .b64 retval0;
	call.uni (retval0), 
	__internal_accurate_pow, 
	(
	param0
	);
	ld.param.f64 	%fd101, [retval0];
	} // callseq 4
	setp.lt.s32 	%p44, %r6, 0;
	neg.f64 	%fd103, %fd101;
	selp.f64 	%fd104, %fd103, %fd101, %p42;
	selp.f64 	%fd122, %fd104, %fd101, %p44;
	setp.neu.f64 	%p45, %fd10, 0d0000000000000000;
	@%p45 bra 	$L__BB4_11;
	setp.eq.s32 	%p46, %r5, 1062207488;
	selp.b32 	%r67, %r6, 0, %p46;
	setp.lt.s32 	%p47, %r50, 0;
	or.b32  	%r68, %r67, 2146435072;
	selp.b32 	%r69, %r68, %r67, %p47;
	mov.b32 	%r70, 0;
	mov.b64 	%fd122, {%r70, %r69};
$L__BB4_11:
	add.f64 	%fd105, %fd10, 0d4000000000000000;
	{
	.reg .b32 %temp; 
	mov.b64 	{%temp, %r71}, %fd105;
	}
	and.b32  	%r72, %r71, 2146435072;
	setp.ne.s32 	%p48, %r72, 2146435072;
	@%p48 bra 	$L__BB4_16;
	setp.num.f64 	%p49, %fd10, %fd10;
	@%p49 bra 	$L__BB4_14;
	mov.f64 	%fd106, 0d4000000000000000;
	add.rn.f64 	%fd122, %fd10, %fd106;
	bra.uni 	$L__BB4_16;
$L__BB4_14:
	setp.neu.f64 	%p50, %fd11, 0d7FF0000000000000;
	@%p50 bra 	$L__BB4_16;
	setp.lt.s32 	%p51, %r6, 0;
	setp.eq.s32 	%p52, %r5, 1062207488;
	setp.lt.s32 	%p53, %r50, 0;
	selp.b32 	%r74, 0, 2146435072, %p53;
	and.b32  	%r75, %r50, 2147483647;
	setp.ne.s32 	%p54, %r75, 1071644672;
	or.b32  	%r76, %r74, -2147483648;
	selp.b32 	%r77, %r76, %r74, %p54;
	selp.b32 	%r78, %r77, %r74, %p52;
	selp.b32 	%r79, %r78, %r74, %p51;
	mov.b32 	%r80, 0;
	mov.b64 	%fd122, {%r80, %r79};
$L__BB4_16:
	setp.eq.f64 	%p55, %fd10, 0d3FF0000000000000;
	selp.f64 	%fd107, 0d3FF0000000000000, %fd122, %p55;
	cvt.f64.f32 	%fd108, %f2;
	mul.f64 	%fd109, %fd107, %fd108;
	fma.rn.f64 	%fd110, %fd109, 0d3FE0000000000000, 0d3FF0000000000000;
	rcp.rn.f64 	%fd111, %fd110;
	cvt.rn.f32.f64 	%f22, %fd111;
	add.s64 	%rd24, %rd2, %rd20;
	st.global.f32 	[%rd24], %f22;
	cvt.f64.f32 	%fd112, %f22;
	ld.global.f32 	%f23, [d0];
	mul.f32 	%f24, %f5, %f23;
	cvt.f64.f32 	%fd113, %f24;
	mul.f64 	%fd114, %fd107, %fd113;
	mul.f64 	%fd115, %fd114, 0d3FE0000000000000;
	mov.f64 	%fd116, 0d3FF0000000000000;
	sub.f64 	%fd117, %fd116, %fd115;
	mul.f64 	%fd118, %fd117, %fd112;
	cvt.rn.f32.f64 	%f25, %fd118;
	add.s64 	%rd25, %rd1, %rd20;
	st.global.f32 	[%rd25], %f25;
	bra.uni 	$L__BB4_34;
$L__BB4_17:
	sub.s32 	%r7, %r2, %r13;
	setp.ge.s32 	%p3, %r1, %r7;
	@%p3 bra 	$L__BB4_19;
	mul.wide.s32 	%rd15, %r1, 4;
	add.s64 	%rd16, %rd4, %rd15;
	mov.b32 	%r49, 1065353216;
	st.global.u32 	[%rd16], %r49;
	add.s64 	%rd17, %rd3, %rd15;
	st.global.u32 	[%rd17], %r49;
	add.s64 	%rd18, %rd2, %rd15;
	st.global.u32 	[%rd18], %r49;
	add.s64 	%rd19, %rd1, %rd15;
	st.global.u32 	[%rd19], %r49;
	bra.uni 	$L__BB4_34;
$L__BB4_19:
	ld.global.f32 	%f6, [d0];
	mul.f32 	%f3, %f5, %f6;
	cvt.rn.f64.s32 	%fd35, %r1;
	add.f64 	%fd36, %fd35, 0d3FE0000000000000;
	cvt.rn.f64.s32 	%fd37, %r12;
	sub.f64 	%fd38, %fd36, %fd37;
	cvt.rn.f64.s32 	%fd18, %r13;
	sub.f64 	%fd39, %fd38, %fd18;
	div.rn.f64 	%fd19, %fd39, %fd18;
	{
	.reg .b32 %temp; 
	mov.b64 	{%temp, %r8}, %fd19;
	}
	mov.f64 	%fd40, 0d4000000000000000;
	{
	.reg .b32 %temp; 
	mov.b64 	{%temp, %r18}, %fd40;
	}
	and.b32  	%r10, %r18, 2146435072;
	setp.eq.s32 	%p4, %r10, 1062207488;
	abs.f64 	%fd20, %fd19;
	{ // callseq 1, 0
	.param .b64 param0;
	st.param.f64 	[param0], %fd20;
	.param .b64 retval0;
	call.uni (retval0), 
	__internal_accurate_pow, 
	(
	param0
	);
	ld.param.f64 	%fd41, [retval0];
	} // callseq 1
	setp.lt.s32 	%p5, %r8, 0;
	neg.f64 	%fd43, %fd41;
	selp.f64 	%fd44, %fd43, %fd41, %p4;
	selp.f64 	%fd124, %fd44, %fd41, %p5;
	setp.neu.f64 	%p6, %fd19, 0d0000000000000000;
	@%p6 bra 	$L__BB4_21;
	setp.eq.s32 	%p7, %r10, 1062207488;
	selp.b32 	%r19, %r8, 0, %p7;
	setp.lt.s32 	%p8, %r18, 0;
	or.b32  	%r20, %r19, 2146435072;
	selp.b32 	%r21, %r20, %r19, %p8;
	mov.b32 	%r22, 0;
	mov.b64 	%fd124, {%r22, %r21};
$L__BB4_21:
	add.f64 	%fd45, %fd19, 0d4000000000000000;
	{
	.reg .b32 %temp; 
	mov.b64 	{%temp, %r23}, %fd45;
	}
	and.b32  	%r24, %r23, 2146435072;
	setp.ne.s32 	%p9, %r24, 2146435072;
	@%p9 bra 	$L__BB4_26;
	setp.num.f64 	%p10, %fd19, %fd19;
	@%p10 bra 	$L__BB4_24;
	mov.f64 	%fd46, 0d4000000000000000;
	add.rn.f64 	%fd124, %fd19, %fd46;
	bra.uni 	$L__BB4_26;
$L__BB4_24:
	setp.neu.f64 	%p11, %fd20, 0d7FF0000000000000;
	@%p11 bra 	$L__BB4_26;
	setp.lt.s32 	%p12, %r8, 0;
	setp.eq.s32 	%p13, %r10, 1062207488;
	setp.lt.s32 	%p14, %r18, 0;
	selp.b32 	%r26, 0, 2146435072, %p14;
	and.b32  	%r27, %r18, 2147483647;
	setp.ne.s32 	%p15, %r27, 1071644672;
	or.b32  	%r28, %r26, -2147483648;
	selp.b32 	%r29, %r28, %r26, %p15;
	selp.b32 	%r30, %r29, %r26, %p13;
	selp.b32 	%r31, %r30, %r26, %p12;
	mov.b32 	%r32, 0;
	mov.b64 	%fd124, {%r32, %r31};
$L__BB4_26:
	setp.eq.s32 	%p16, %r10, 1062207488;
	setp.eq.f64 	%p17, %fd19, 0d3FF0000000000000;
	selp.f64 	%fd47, 0d3FF0000000000000, %fd124, %p17;
	cvt.f64.f32 	%fd48, %f3;
	mul.f64 	%fd49, %fd47, %fd48;
	fma.rn.f64 	%fd50, %fd49, 0d3FE0000000000000, 0d3FF0000000000000;
	rcp.rn.f64 	%fd51, %fd50;
	cvt.rn.f32.f64 	%f7, %fd51;
	mul.wide.s32 	%rd9, %r1, 4;
	add.s64 	%rd10, %rd4, %rd9;
	st.global.f32 	[%rd10], %f7;
	cvt.f64.f32 	%fd52, %f7;
	ld.global.f32 	%f8, [d0];
	mul.f32 	%f9, %f5, %f8;
	cvt.f64.f32 	%fd53, %f9;
	mul.f64 	%fd54, %fd47, %fd53;
	mul.f64 	%fd55, %fd54, 0d3FE0000000000000;
	mov.f64 	%fd56, 0d3FF0000000000000;
	sub.f64 	%fd57, %fd56, %fd55;
	mul.f64 	%fd58, %fd57, %fd52;
	cvt.rn.f32.f64 	%f10, %fd58;
	add.s64 	%rd11, %rd3, %rd9;
	st.global.f32 	[%rd11], %f10;
	ld.global.f32 	%f11, [d0];
	mul.f32 	%f4, %f5, %f11;
	sub.s32 	%r34, %r1, %r7;
	cvt.rn.f64.s32 	%fd59, %r34;
	div.rn.f64 	%fd27, %fd59, %fd18;
	{
	.reg .b32 %temp; 
	mov.b64 	{%temp, %r11}, %fd27;
	}
	abs.f64 	%fd28, %fd27;
	{ // callseq 2, 0
	.param .b64 param0;
	st.param.f64 	[param0], %fd28;
	.param .b64 retval0;
	call.uni (retval0), 
	__internal_accurate_pow, 
	(
	param0
	);
	ld.param.f64 	%fd60, [retval0];
	} // callseq 2
	setp.lt.s32 	%p18, %r11, 0;
	neg.f64 	%fd62, %fd60;
	selp.f64 	%fd63, %fd62, %fd60, %p16;
	selp.f64 	%fd126, %fd63, %fd60, %p18;
	setp.neu.f64 	%p19, %fd27, 0d0000000000000000;
	@%p19 bra 	$L__BB4_28;
	setp.eq.s32 	%p20, %r10, 1062207488;
	selp.b32 	%r35, %r11, 0, %p20;
	setp.lt.s32 	%p21, %r18, 0;
	or.b32  	%r36, %r35, 2146435072;
	selp.b32 	%r37, %r36, %r35, %p21;
	mov.b32 	%r38, 0;
	mov.b64 	%fd126, {%r38, %r37};
$L__BB4_28:
	add.f64 	%fd64, %fd27, 0d4000000000000000;
	{
	.reg .b32 %temp; 
	mov.b64 	{%temp, %r39}, %fd64;
	}
	and.b32  	%r40, %r39, 2146435072;
	setp.ne.s32 	%p22, %r40, 2146435072;
	@%p22 bra 	$L__BB4_33;
	setp.num.f64 	%p23, %fd27, %fd27;
	@%p23 bra 	$L__BB4_31;
	mov.f64 	%fd65, 0d4000000000000000;
	add.rn.f64 	%fd126, %fd27, %fd65;
	bra.uni 	$L__BB4_33;
$L__BB4_31:
	setp.neu.f64 	%p24, %fd28, 0d7FF0000000000000;
	@%p24 bra 	$L__BB4_33;
	setp.lt.s32 	%p25, %r11, 0;
	setp.eq.s32 	%p26, %r10, 1062207488;
	setp.lt.s32 	%p27, %r18, 0;
	selp.b32 	%r42, 0, 2146435072, %p27;
	and.b32  	%r43, %r18, 2147483647;
	setp.ne.s32 	%p28, %r43, 1071644672;
	or.b32  	%r44, %r42, -2147483648;
	selp.b32 	%r45, %r44, %r42, %p28;
	selp.b32 	%r46, %r45, %r42, %p26;
	selp.b32 	%r47, %r46, %r42, %p25;
	mov.b32 	%r48, 0;
	mov.b64 	%fd126, {%r48, %r47};
$L__BB4_33:
	setp.eq.f64 	%p29, %fd27, 0d3FF0000000000000;
	selp.f64 	%fd66, 0d3FF0000000000000, %fd126, %p29;
	cvt.f64.f32 	%fd67, %f4;
	mul.f64 	%fd68, %fd66, %fd67;
	fma.rn.f64 	%fd69, %fd68, 0d3FE0000000000000, 0d3FF0000000000000;
	rcp.rn.f64 	%fd70, %fd69;
	cvt.rn.f32.f64 	%f12, %fd70;
	add.s64 	%rd13, %rd2, %rd9;
	st.global.f32 	[%rd13], %f12;
	cvt.f64.f32 	%fd71, %f12;
	ld.global.f32 	%f13, [d0];
	mul.f32 	%f14, %f5, %f13;
	cvt.f64.f32 	%fd72, %f14;
	mul.f64 	%fd73, %fd66, %fd72;
	mul.f64 	%fd74, %fd73, 0d3FE0000000000000;
	mov.f64 	%fd75, 0d3FF0000000000000;
	sub.f64 	%fd76, %fd75, %fd74;
	mul.f64 	%fd77, %fd76, %fd71;
	cvt.rn.f32.f64 	%f15, %fd77;
	add.s64 	%rd14, %rd1, %rd9;
	st.global.f32 	[%rd14], %f15;
$L__BB4_34:
	ret;

}
	// .globl	_Z11shot_recordiiiiiiiPfS_b
.visible .entry _Z11shot_recordiiiiiiiPfS_b(
	.param .u32 _Z11shot_recordiiiiiiiPfS_b_param_0,
	.param .u32 _Z11shot_recordiiiiiiiPfS_b_param_1,
	.param .u32 _Z11shot_recordiiiiiiiPfS_b_param_2,
	.param .u32 _Z11shot_recordiiiiiiiPfS_b_param_3,
	.param .u32 _Z11shot_recordiiiiiiiPfS_b_param_4,
	.param .u32 _Z11shot_recordiiiiiiiPfS_b_param_5,
	.param .u32 _Z11shot_recordiiiiiiiPfS_b_param_6,
	.param .u64 .ptr .align 1 _Z11shot_recordiiiiiiiPfS_b_param_7,
	.param .u64 .ptr .align 1 _Z11shot_recordiiiiiiiPfS_b_param_8,
	.param .u8 _Z11shot_recordiiiiiiiPfS_b_param_9
)
{
	.reg .pred 	%p<3>;
	.reg .b16 	%rs<2>;
	.reg .b32 	%r<16>;
	.reg .b32 	%f<3>;
	.reg .b64 	%rd<13>;

	ld.param.u32 	%r2, [_Z11shot_recordiiiiiiiPfS_b_param_1];
	ld.param.u32 	%r6, [_Z11shot_recordiiiiiiiPfS_b_param_2];
	ld.param.u32 	%r3, [_Z11shot_recordiiiiiiiPfS_b_param_4];
	ld.param.u32 	%r4, [_Z11shot_recordiiiiiiiPfS_b_param_5];
	ld.param.u32 	%r5, [_Z11shot_recordiiiiiiiPfS_b_param_6];
	ld.param.u64 	%rd3, [_Z11shot_recordiiiiiiiPfS_b_param_7];
	ld.param.u64 	%rd4, [_Z11shot_recordiiiiiiiPfS_b_param_8];
	ld.param.s8 	%rs1, [_Z11shot_recordiiiiiiiPfS_b_param_9];
	cvta.to.global.u64 	%rd1, %rd4;
	cvta.to.global.u64 	%rd2, %rd3;
	mov.u32 	%r7, %tid.x;
	mov.u32 	%r8, %ntid.x;
	mov.u32 	%r9, %ctaid.x;
	mad.lo.s32 	%r1, %r8, %r9, %r7;
	setp.ge.s32 	%p1, %r1, %r6;
	@%p1 bra 	$L__BB5_4;
	setp.eq.s16 	%p2, %rs1, 0;
	@%p2 bra 	$L__BB5_3;
	add.s32 	%r10, %r3, %r1;
	mad.lo.s32 	%r11, %r10, %r2, %r3;
	mul.wide.s32 	%rd5, %r11, 4;
	add.s64 	%rd6, %rd2, %rd5;
	ld.global.f32 	%f1, [%rd6];
	mad.lo.s32 	%r12, %r5, %r1, %r4;
	mul.wide.s32 	%rd7, %r12, 4;
	add.s64 	%rd8, %rd1, %rd7;
	st.global.f32 	[%rd8], %f1;
	bra.uni 	$L__BB5_4;
$L__BB5_3:
	mad.lo.s32 	%r13, %r5, %r1, %r4;
	mul.wide.s32 	%rd9, %r13, 4;
	add.s64 	%rd10, %rd1, %rd9;
	ld.global.f32 	%f2, [%rd10];
	add.s32 	%r14, %r3, %r1;
	mad.lo.s32 	%r15, %r14, %r2, %r3;
	mul.wide.s32 	%rd11, %r15, 4;
	add.s64 	%rd12, %rd2, %rd11;
	st.global.f32 	[%rd12], %f2;
$L__BB5_4:
	ret;

}
	// .globl	_Z14wavefield_bndriiiiiiiPfS_S_S_b
.visible .entry _Z14wavefield_bndriiiiiiiPfS_S_S_b(
	.param .u32 _Z14wavefield_bndriiiiiiiPfS_S_S_b_param_0,
	.param .u32 _Z14wavefield_bndriiiiiiiPfS_S_S_b_param_1,
	.param .u32 _Z14wavefield_bndriiiiiiiPfS_S_S_b_param_2,
	.param .u32 _Z14wavefield_bndriiiiiiiPfS_S_S_b_param_3,
	.param .u32 _Z14wavefield_bndriiiiiiiPfS_S_S_b_param_4,
	.param .u32 _Z14wavefield_bndriiiiiiiPfS_S_S_b_param_5,
	.param .u32 _Z14wavefield_bndriiiiiiiPfS_S_S_b_param_6,
	.param .u64 .ptr .align 1 _Z14wavefield_bndriiiiiiiPfS_S_S_b_param_7,
	.param .u64 .ptr .align 1 _Z14wavefield_bndriiiiiiiPfS_S_S_b_param_8,
	.param .u64 .ptr .align 1 _Z14wavefield_bndriiiiiiiPfS_S_S_b_param_9,
	.param .u64 .ptr .align 1 _Z14wavefield_bndriiiiiiiPfS_S_S_b_param_10,
	.param .u8 _Z14wavefield_bndriiiiiiiPfS_S_S_b_param_11
)
{
	.reg .pred 	%p<9>;
	.reg .b16 	%rs<2>;
	.reg .b32 	%r<55>;
	.reg .b32 	%f<17>;
	.reg .b64 	%rd<63>;

	ld.param.u32 	%r6, [_Z14wavefield_bndriiiiiiiPfS_S_S_b_param_1];
	ld.param.u32 	%r7, [_Z14wavefield_bndriiiiiiiPfS_S_S_b_param_2];
	ld.param.u32 	%r8, [_Z14wavefield_bndriiiiiiiPfS_S_S_b_param_3];
	ld.param.u32 	%r9, [_Z14wavefield_bndriiiiiiiPfS_S_S_b_param_4];
	ld.param.u32 	%r10, [_Z14wavefield_bndriiiiiiiPfS_S_S_b_param_5];
	ld.param.u64 	%rd5, [_Z14wavefield_bndriiiiiiiPfS_S_S_b_param_7];
	ld.param.u64 	%rd6, [_Z14wavefield_bndriiiiiiiPfS_S_S_b_param_8];
	ld.param.u64 	%rd7, [_Z14wavefield_bndriiiiiiiPfS_S_S_b_param_9];
	ld.param.u64 	%rd8, [_Z14wavefield_bndriiiiiiiPfS_S_S_b_param_10];
	ld.param.s8 	%rs1, [_Z14wavefield_bndriiiiiiiPfS_S_S_b_param_11];
	cvta.to.global.u64 	%rd1, %rd8;
	cvta.to.global.u64 	%rd2, %rd6;
	cvta.to.global.u64 	%rd3, %rd7;
	cvta.to.global.u64 	%rd4, %rd5;
	mov.u32 	%r11, %tid.x;
	mov.u32 	%r12, %ntid.x;
	mov.u32 	%r13, %ctaid.x;
	mad.lo.s32 	%r1, %r12, %r13, %r11;
	shl.b32 	%r2, %r7, 1;
	shl.b32 	%r14, %r8, 1;
	add.s32 	%r3, %r14, %r2;
	setp.ge.s32 	%p1, %r1, %r3;
	@%p1 bra 	$L__BB6_16;
	setp.eq.s16 	%p2, %rs1, 0;
	@%p2 bra 	$L__BB6_9;
	setp.ge.s32 	%p3, %r1, %r7;
	@%p3 bra 	$L__BB6_4;
	add.s32 	%r32, %r9, %r1;
	mul.lo.s32 	%r33, %r32, %r6;
	cvt.s64.s32 	%rd27, %r33;
	cvt.s64.s32 	%rd28, %r9;
	add.s64 	%rd29, %rd28, %rd27;
	shl.b64 	%rd30, %rd29, 2;
	add.s64 	%rd31, %rd4, %rd30;
	ld.global.f32 	%f7, [%rd31+-4];
	mad.lo.s32 	%r34, %r10, %r3, %r1;
	mul.wide.s32 	%rd32, %r34, 4;
	add.s64 	%rd33, %rd3, %rd32;
	st.global.f32 	[%rd33], %f7;
	add.s64 	%rd34, %rd2, %rd30;
	ld.global.f32 	%f8, [%rd34+-4];
	add.s64 	%rd35, %rd1, %rd32;
	st.global.f32 	[%rd35], %f8;
	bra.uni 	$L__BB6_16;
$L__BB6_4:
	setp.ge.s32 	%p4, %r1, %r2;
	@%p4 bra 	$L__BB6_6;
	sub.s32 	%r26, %r1, %r7;
	add.s32 	%r27, %r26, %r9;
	add.s32 	%r28, %r8, %r9;
	mad.lo.s32 	%r29, %r27, %r6, %r28;
	add.s32 	%r30, %r29, 1;
	mul.wide.s32 	%rd21, %r30, 4;
	add.s64 	%rd22, %rd4, %rd21;
	ld.global.f32 	%f5, [%rd22];
	mad.lo.s32 	%r31, %r10, %r3, %r1;
	mul.wide.s32 	%rd23, %r31, 4;
	add.s64 	%rd24, %rd3, %rd23;
	st.global.f32 	[%rd24], %f5;
	add.s64 	%rd25, %rd2, %rd21;
	ld.global.f32 	%f6, [%rd25];
	add.s64 	%rd26, %rd1, %rd23;
	st.global.f32 	[%rd26], %f6;
	bra.uni 	$L__BB6_16;
$L__BB6_6:
	sub.s32 	%r4, %r3, %r8;
	setp.ge.s32 	%p5, %r1, %r4;
	@%p5 bra 	$L__BB6_8;
	sub.s32 	%r21, %r1, %r2;
	add.s32 	%r22, %r21, %r9;
	add.s32 	%r23, %r9, -1;
	mad.lo.s32 	%r24, %r23, %r6, %r22;
	mul.wide.s32 	%rd15, %r24, 4;
	add.s64 	%rd16, %rd4, %rd15;
	ld.global.f32 	%f3, [%rd16];
	mad.lo.s32 	%r25, %r10, %r3, %r1;
	mul.wide.s32 	%rd17, %r25, 4;
	add.s64 	%rd18, %rd3, %rd17;
	st.global.f32 	[%rd18], %f3;
	add.s64 	%rd19, %rd2, %rd15;
	ld.global.f32 	%f4, [%rd19];
	add.s64 	%rd20, %rd1, %rd17;
	st.global.f32 	[%rd20], %f4;
	bra.uni 	$L__BB6_16;
$L__BB6_8:
	sub.s32 	%r15, %r1, %r4;
	add.s32 	%r16, %r15, %r9;
	add.s32 	%r17, %r7, %r9;
	mad.lo.s32 	%r18, %r6, %r17, %r6;
	add.s32 	%r19, %r16, %r18;
	mul.wide.s32 	%rd9, %r19, 4;
	add.s64 	%rd10, %rd4, %rd9;
	ld.global.f32 	%f1, [%rd10];
	mad.lo.s32 	%r20, %r10, %r3, %r1;
	mul.wide.s32 	%rd11, %r20, 4;
	add.s64 	%rd12, %rd3, %rd11;
	st.global.f32 	[%rd12], %f1;
	add.s64 	%rd13, %rd2, %rd9;
	ld.global.f32 	%f2, [%rd13];
	add.s64 	%rd14, %rd1, %rd11;
	st.global.f32 	[%rd14], %f2;
	bra.uni 	$L__BB6_16;
$L__BB6_9:
	setp.ge.s32 	%p6, %r1, %r7;
	@%p6 bra 	$L__BB6_11;
	mad.lo.s32 	%r52, %r10, %r3, %r1;
	mul.wide.s32 	%rd54, %r52, 4;
	add.s64 	%rd55, %rd3, %rd54;
	ld.global.f32 	%f15, [%rd55];
	add.s32 	%r53, %r9, %r1;
	mul.lo.s32 	%r54, %r53, %r6;
	cvt.s64.s32 	%rd56, %r54;
	cvt.s64.s32 	%rd57, %r9;
	add.s64 	%rd58, %rd57, %rd56;
	shl.b64 	%rd59, %rd58, 2;
	add.s64 	%rd60, %rd4, %rd59;
	st.global.f32 	[%rd60+-4], %f15;
	add.s64 	%rd61, %rd1, %rd54;
	ld.global.f32 	%f16, [%rd61];
	add.s64 	%rd62, %rd2, %rd59;
	st.global.f32 	[%rd62+-4], %f16;
	bra.uni 	$L__BB6_16;
$L__BB6_11:
	setp.ge.s32 	%p7, %r1, %r2;
	@%p7 bra 	$L__BB6_13;
	mad.lo.s32 	%r46, %r10, %r3, %r1;
	mul.wide.s32 	%rd48, %r46, 4;
	add.s64 	%rd49, %rd3, %rd48;
	ld.global.f32 	%f13, [%rd49];
	sub.s32 	%r47, %r1, %r7;
	add.s32 	%r48, %r47, %r9;
	add.s32 	%r49, %r8, %r9;
	mad.lo.s32 	%r50, %r48, %r6, %r49;
	add.s32 	%r51, %r50, 1;
	mul.wide.s32 	%rd50, %r51, 4;
	add.s64 	%rd51, %rd4, %rd50;
	st.global.f32 	[%rd51], %f13;
	add.s64 	%rd52, %rd1, %rd48;
	ld.global.f32 	%f14, [%rd52];
	add.s64 	%rd53, %rd2, %rd50;
	st.global.f32 	[%rd53], %f14;
	bra.uni 	$L__BB6_16;
$L__BB6_13:
	sub.s32 	%r5, %r3, %r8;
	setp.ge.s32 	%p8, %r1, %r5;
	@%p8 bra 	$L__BB6_15;
	mad.lo.s32 	%r41, %r10, %r3, %r1;
	mul.wide.s32 	%rd42, %r41, 4;
	add.s64 	%rd43, %rd3, %rd42;
	ld.global.f32 	%f11, [%rd43];
	sub.s32 	%r42, %r1, %r2;
	add.s32 	%r43, %r42, %r9;
	add.s32 	%r44, %r9, -1;
	mad.lo.s32 	%r45, %r44, %r6, %r43;
	mul.wide.s32 	%rd44, %r45, 4;
	add.s64 	%rd45, %rd4, %rd44;
	st.global.f32 	[%rd45], %f11;
	add.s64 	%rd46, %rd1, %rd42;
	ld.global.f32 	%f12, [%rd46];
	add.s64 	%rd47, %rd2, %rd44;
	st.global.f32 	[%rd47], %f12;
	bra.uni 	$L__BB6_16;
$L__BB6_15:
	mad.lo.s32 	%r35, %r10, %r3, %r1;
	mul.wide.s32 	%rd36, %r35, 4;
	add.s64 	%rd37, %rd3, %rd36;
	ld.global.f32 	%f9, [%rd37];
	sub.s32 	%r36, %r1, %r5;
	add.s32 	%r37, %r36, %r9;
	add.s32 	%r38, %r7, %r9;
	mad.lo.s32 	%r39, %r6, %r38, %r6;
	add.s32 	%r40, %r37, %r39;
	mul.wide.s32 	%rd38, %r40, 4;
	add.s64 	%rd39, %rd4, %rd38;
	st.global.f32 	[%rd39], %f9;
	add.s64 	%rd40, %rd1, %rd36;
	ld.global.f32 	%f10, [%rd40];
	add.s64 	%rd41, %rd2, %rd38;
	st.global.f32 	[%rd41], %f10;
$L__BB6_16:
	ret;

}
	// .globl	_Z15mute_directwaveiiffffiiiiPfS_S_i
.visible .entry _Z15mute_directwaveiiffffiiiiPfS_S_i(
	.param .u32 _Z15mute_directwaveiiffffiiiiPfS_S_i_param_0,
	.param .u32 _Z15mute_directwaveiiffffiiiiPfS_S_i_param_1,
	.param .f32 _Z15mute_directwaveiiffffiiiiPfS_S_i_param_2,
	.param .f32 _Z15mute_directwaveiiffffiiiiPfS_S_i_param_3,
	.param .f32 _Z15mute_directwaveiiffffiiiiPfS_S_i_param_4,
	.param .f32 _Z15mute_directwaveiiffffiiiiPfS_S_i_param_5,
	.param .u32 _Z15mute_directwaveiiffffiiiiPfS_S_i_param_6,
	.param .u32 _Z15mute_directwaveiiffffiiiiPfS_S_i_param_7,
	.param .u32 _Z15mute_directwaveiiffffiiiiPfS_S_i_param_8,
	.param .u32 _Z15mute_directwaveiiffffiiiiPfS_S_i_param_9,
	.param .u64 .ptr .align 1 _Z15mute_directwaveiiffffiiiiPfS_S_i_param_10,
	.param .u64 .ptr .align 1 _Z15mute_directwaveiiffffiiiiPfS_S_i_param_11,
	.param .u64 .ptr .align 1 _Z15mute_directwaveiiffffiiiiPfS_S_i_param_12,
	.param .u32 _Z15mute_directwaveiiffffiiiiPfS_S_i_param_13
)
{
	.reg .pred 	%p<214>;
	.reg .b32 	%r<344>;
	.reg .b32 	%f<154>;
	.reg .b64 	%rd<33>;
	.reg .b64 	%fd<270>;

	ld.param.u32 	%r75, [_Z15mute_directwaveiiffffiiiiPfS_S_i_param_0];
	ld.param.f32 	%f14, [_Z15mute_directwaveiiffffiiiiPfS_S_i_param_2];
	ld.param.u64 	%rd6, [_Z15mute_directwaveiiffffiiiiPfS_S_i_param_12];
	ld.param.u32 	%r81, [_Z15mute_directwaveiiffffiiiiPfS_S_i_param_13];
	cvta.to.global.u64 	%rd1, %rd6;
	mov.u32 	%r1, %tid.x;
	mov.u32 	%r82, %ntid.x;
	mov.u32 	%r83, %ctaid.x;
	mul.lo.s32 	%r2, %r82, %r83;
	add.s32 	%r3, %r2, %r1;
	setp.lt.s32 	%p2, %r75, 1;
	@%p2 bra 	$L__BB7_104;
	ld.param.u64 	%rd32, [_Z15mute_directwaveiiffffiiiiPfS_S_i_param_11];
	ld.param.u64 	%rd31, [_Z15mute_directwaveiiffffiiiiPfS_S_i_param_10];
	ld.param.u32 	%r323, [_Z15mute_directwaveiiffffiiiiPfS_S_i_param_9];
	ld.param.u32 	%r322, [_Z15mute_directwaveiiffffiiiiPfS_S_i_param_8];
	ld.param.u32 	%r321, [_Z15mute_directwaveiiffffiiiiPfS_S_i_param_7];
	ld.param.u32 	%r320, [_Z15mute_directwaveiiffffiiiiPfS_S_i_param_6];
	ld.param.f32 	%f153, [_Z15mute_directwaveiiffffiiiiPfS_S_i_param_5];
	ld.param.f32 	%f140, [_Z15mute_directwaveiiffffiiiiPfS_S_i_param_3];
	cvta.to.global.u64 	%rd2, %rd31;
	cvta.to.global.u64 	%rd3, %rd32;
	sub.s32 	%r84, 1, %r323;
	mul.lo.s32 	%r85, %r84, %r321;
	sub.s32 	%r4, %r85, %r320;
	cvt.rn.f32.s32 	%f18, %r322;
	mul.f32 	%f1, %f153, %f18;
	mov.f64 	%fd73, 0d4000000000000000;
	{
	.reg .b32 %temp; 
	mov.b64 	{%temp, %r5}, %fd73;
	}
	and.b32  	%r6, %r5, 2146435072;
	setp.eq.s32 	%p3, %r6, 1062207488;
	setp.lt.s32 	%p5, %r5, 0;
	selp.b32 	%r7, 0, 2146435072, %p5;
	and.b32  	%r86, %r5, 2147483647;
	setp.ne.s32 	%p6, %r86, 1071644672;
	and.pred  	%p1, %p3, %p6;
	or.b32  	%r8, %r7, -2147483648;
	cvt.f64.f32 	%fd74, %f1;
	{
	.reg .b32 %temp; 
	mov.b64 	{%temp, %r87}, %fd74;
	}
	abs.f64 	%fd1, %fd74;
	{ // callseq 5, 0
	.param .b64 param0;
	st.param.f64 	[param0], %fd1;
	.param .b64 retval0;
	call.uni (retval0), 
	__internal_accurate_pow, 
	(
	param0
	);
	ld.param.f64 	%fd75, [retval0];
	} // callseq 5
	setp.lt.s32 	%p8, %r87, 0;
	neg.f64 	%fd77, %fd75;
	selp.f64 	%fd78, %fd77, %fd75, %p3;
	selp.f64 	%fd2, %fd78, %fd75, %p8;
	selp.b32 	%r88, %r87, 0, %p3;
	or.b32  	%r89, %r88, 2146435072;
	selp.b32 	%r90, %r89, %r88, %p5;
	mov.b32 	%r91, 0;
	mov.b64 	%fd3, {%r91, %r90};
	add.f64 	%fd79, %fd74, 0d4000000000000000;
	{
	.reg .b32 %temp; 
	mov.b64 	{%temp, %r92}, %fd79;
	}
	and.b32  	%r9, %r92, 2146435072;
	setp.num.f32 	%p9, %f1, %f1;
	selp.b32 	%r93, %r8, %r7, %p1;
	selp.b32 	%r94, %r93, %r7, %p8;
	mov.b64 	%fd4, {%r91, %r94};
	mul.f32 	%f19, %f14, %f140;
	cvt.f64.f32 	%fd80, %f19;
	div.rn.f64 	%fd81, %fd73, %fd80;
	cvt.rzi.s32.f64 	%r95, %fd81;
	add.s32 	%r10, %r81, %r95;
	@%p9 bra 	$L__BB7_53;
	setp.neu.f32 	%p115, %f1, 0f00000000;
	@%p115 bra 	$L__BB7_28;
	setp.eq.s32 	%p165, %r75, 1;
	mov.b32 	%r328, 0;
	@%p165 bra 	$L__BB7_20;
	ld.param.u32 	%r317, [_Z15mute_directwaveiiffffiiiiPfS_S_i_param_1];
	and.b32  	%r256, %r75, 2147483646;
	neg.s32 	%r327, %r256;
	add.s32 	%r257, %r1, %r317;
	add.s32 	%r325, %r257, %r2;
	mov.u32 	%r324, %r3;
	mov.u32 	%r326, %r4;
$L__BB7_5:
	ld.param.f32 	%f150, [_Z15mute_directwaveiiffffiiiiPfS_S_i_param_4];
	setp.lt.s32 	%p166, %r5, 0;
	setp.eq.s32 	%p167, %r6, 1062207488;
	abs.s32 	%r258, %r326;
	cvt.rn.f32.s32 	%f110, %r258;
	mul.f32 	%f2, %f150, %f110;
	cvt.f64.f32 	%fd5, %f2;
	{
	.reg .b32 %temp; 
	mov.b64 	{%temp, %r17}, %fd5;
	}
	abs.f64 	%fd6, %fd5;
	{ // callseq 15, 0
	.param .b64 param0;
	st.param.f64 	[param0], %fd6;
	.param .b64 retval0;
	call.uni (retval0), 
	__internal_accurate_pow, 
	(
	param0
	);
	ld.param.f64 	%fd213, [retval0];
	} // callseq 15
	setp.lt.s32 	%p169, %r17, 0;
	neg.f64 	%fd215, %fd213;
	selp.f64 	%fd216, %fd215, %fd213, %p167;
	selp.f64 	%fd217, %fd216, %fd213, %p169;
	setp.eq.f32 	%p170, %f2, 0f00000000;
	selp.b32 	%r259, %r17, 0, %p167;
	or.b32  	%r260, %r259, 2146435072;
	selp.b32 	%r261, %r260, %r259, %p166;
	mov.b32 	%r262, 0;
	mov.b64 	%fd218, {%r262, %r261};
	selp.f64 	%fd258, %fd218, %fd217, %p170;
	add.f64 	%fd219, %fd5, 0d4000000000000000;
	{
	.reg .b32 %temp; 
	mov.b64 	{%temp, %r263}, %fd219;
	}
	and.b32  	%r264, %r263, 2146435072;
	setp.ne.s32 	%p171, %r264, 2146435072;
	@%p171 bra 	$L__BB7_10;
	setp.nan.f32 	%p172, %f2, %f2;
	@%p172 bra 	$L__BB7_9;
	setp.neu.f64 	%p173, %fd6, 0d7FF0000000000000;
	@%p173 bra 	$L__BB7_10;
	selp.b32 	%r266, %r93, %r7, %p169;
	mov.b32 	%r267, 0;
	mov.b64 	%fd258, {%r267, %r266};
	bra.uni 	$L__BB7_10;
$L__BB7_9:
	mov.f64 	%fd220, 0d4000000000000000;
	add.rn.f64 	%fd258, %fd5, %fd220;
$L__BB7_10:
	setp.eq.f32 	%p175, %f2, 0f3F800000;
	selp.f64 	%fd221, 0d3FF0000000000000, %fd258, %p175;
	setp.eq.f32 	%p176, %f1, 0f3F800000;
	setp.ne.s32 	%p177, %r9, 2146435072;
	cvt.f64.f32 	%fd222, %f1;
	mov.f64 	%fd223, 0d4000000000000000;
	add.rn.f64 	%fd224, %fd222, %fd223;
	selp.f64 	%fd225, %fd3, %fd224, %p177;
	selp.f64 	%fd226, 0d3FF0000000000000, %fd225, %p176;
	add.f64 	%fd227, %fd221, %fd226;
	cvt.rn.f32.f64 	%f111, %fd227;
	sqrt.rn.f32 	%f112, %f111;
	ld.global.f32 	%f113, [%rd2+4];
	ld.global.f32 	%f114, [%rd3+4];
	fma.rn.f32 	%f115, %f114, 0f40000000, 0f3F800000;
	sqrt.rn.f32 	%f116, %f115;
	mul.f32 	%f117, %f113, %f116;
	div.rn.f32 	%f118, %f112, %f117;
	div.rn.f32 	%f119, %f118, %f14;
	cvt.rzi.s32.f32 	%r268, %f119;
	add.s32 	%r270, %r10, %r268;
	sub.s32 	%r271, %r268, %r81;
	setp.le.s32 	%p178, %r3, %r271;
	setp.ge.s32 	%p179, %r3, %r270;
	or.pred  	%p180, %p178, %p179;
	@%p180 bra 	$L__BB7_12;
	mul.wide.s32 	%rd25, %r324, 4;
	add.s64 	%rd26, %rd1, %rd25;
	mov.b32 	%r272, 0;
	st.global.u32 	[%rd26], %r272;
$L__BB7_12:
	ld.param.f32 	%f151, [_Z15mute_directwaveiiffffiiiiPfS_S_i_param_4];
	add.s32 	%r273, %r326, 1;
	abs.s32 	%r274, %r273;
	cvt.rn.f32.s32 	%f120, %r274;
	mul.f32 	%f3, %f151, %f120;
	cvt.f64.f32 	%fd11, %f3;
	{
	.reg .b32 %temp; 
	mov.b64 	{%temp, %r18}, %fd11;
	}
	abs.f64 	%fd12, %fd11;
	{ // callseq 16, 0
	.param .b64 param0;
	st.param.f64 	[param0], %fd12;
	.param .b64 retval0;
	call.uni (retval0), 
	__internal_accurate_pow, 
	(
	param0
	);
	ld.param.f64 	%fd228, [retval0];
	} // callseq 16
	setp.lt.s32 	%p184, %r18, 0;
	neg.f64 	%fd230, %fd228;
	selp.f64 	%fd231, %fd230, %fd228, %p167;
	selp.f64 	%fd232, %fd231, %fd228, %p184;
	setp.eq.f32 	%p185, %f3, 0f00000000;
	selp.b32 	%r275, %r18, 0, %p167;
	or.b32  	%r276, %r275, 2146435072;
	selp.b32 	%r277, %r276, %r275, %p166;
	mov.b32 	%r278, 0;
	mov.b64 	%fd233, {%r278, %r277};
	selp.f64 	%fd259, %fd233, %fd232, %p185;
	add.f64 	%fd234, %fd11, 0d4000000000000000;
	{
	.reg .b32 %temp; 
	mov.b64 	{%temp, %r279}, %fd234;
	}
	and.b32  	%r280, %r279, 2146435072;
	setp.ne.s32 	%p186, %r280, 2146435072;
	@%p186 bra 	$L__BB7_17;
	setp.nan.f32 	%p187, %f3, %f3;
	@%p187 bra 	$L__BB7_16;
	setp.neu.f64 	%p188, %fd12, 0d7FF0000000000000;
	@%p188 bra 	$L__BB7_17;
	selp.b32 	%r282, %r93, %r7, %p184;
	mov.b32 	%r283, 0;
	mov.b64 	%fd259, {%r283, %r282};
	bra.uni 	$L__BB7_17;
$L__BB7_16:
	mov.f64 	%fd235, 0d4000000000000000;
	add.rn.f64 	%fd259, %fd11, %fd235;
$L__BB7_17:
	setp.eq.f32 	%p190, %f3, 0f3F800000;
	selp.f64 	%fd236, 0d3FF0000000000000, %fd259, %p190;
	cvt.f64.f32 	%fd237, %f1;
	mov.f64 	%fd238, 0d4000000000000000;
	add.rn.f64 	%fd239, %fd237, %fd238;
	selp.f64 	%fd240, %fd3, %fd239, %p177;
	selp.f64 	%fd241, 0d3FF0000000000000, %fd240, %p176;
	add.f64 	%fd242, %fd236, %fd241;
	cvt.rn.f32.f64 	%f121, %fd242;
	sqrt.rn.f32 	%f122, %f121;
	ld.global.f32 	%f123, [%rd2+4];
	ld.global.f32 	%f124, [%rd3+4];
	fma.rn.f32 	%f125, %f124, 0f40000000, 0f3F800000;
	sqrt.rn.f32 	%f126, %f125;
	mul.f32 	%f127, %f123, %f126;
	div.rn.f32 	%f128, %f122, %f127;
	div.rn.f32 	%f129, %f128, %f14;
	cvt.rzi.s32.f32 	%r284, %f129;
	add.s32 	%r286, %r10, %r284;
	sub.s32 	%r287, %r284, %r81;
	setp.le.s32 	%p193, %r3, %r287;
	setp.ge.s32 	%p194, %r3, %r286;
	or.pred  	%p195, %p193, %p194;
	@%p195 bra 	$L__BB7_19;
	mul.wide.s32 	%rd27, %r325, 4;
	add.s64 	%rd28, %rd1, %rd27;
	mov.b32 	%r288, 0;
	st.global.u32 	[%rd28], %r288;
$L__BB7_19:
	ld.param.u32 	%r318, [_Z15mute_directwaveiiffffiiiiPfS_S_i_param_1];
	and.b32  	%r328, %r75, 2147483646;
	add.s32 	%r327, %r327, 2;
	add.s32 	%r326, %r326, 2;
	shl.b32 	%r289, %r318, 1;
	add.s32 	%r325, %r325, %r289;
	add.s32 	%r324, %r324, %r289;
	setp.ne.s32 	%p196, %r327, 0;
	@%p196 bra 	$L__BB7_5;
$L__BB7_20:
	and.b32  	%r290, %r75, 1;
	setp.eq.b32 	%p197, %r290, 1;
	not.pred 	%p198, %p197;
	@%p198 bra 	$L__BB7_104;
	ld.param.f32 	%f152, [_Z15mute_directwaveiiffffiiiiPfS_S_i_param_4];
	ld.param.u32 	%r319, [_Z15mute_directwaveiiffffiiiiPfS_S_i_param_1];
	setp.lt.s32 	%p199, %r5, 0;
	setp.eq.s32 	%p200, %r6, 1062207488;
	mul.lo.s32 	%r25, %r328, %r319;
	add.s32 	%r291, %r4, %r328;
	abs.s32 	%r292, %r291;
	cvt.rn.f32.s32 	%f130, %r292;
	mul.f32 	%f4, %f152, %f130;
	cvt.f64.f32 	%fd17, %f4;
	{
	.reg .b32 %temp; 
	mov.b64 	{%temp, %r26}, %fd17;
	}
	abs.f64 	%fd18, %fd17;
	{ // callseq 17, 0
	.param .b64 param0;
	st.param.f64 	[param0], %fd18;
	.param .b64 retval0;
	call.uni (retval0), 
	__internal_accurate_pow, 
	(
	param0
	);
	ld.param.f64 	%fd243, [retval0];
	} // callseq 17
	setp.lt.s32 	%p202, %r26, 0;
	neg.f64 	%fd245, %fd243;
	selp.f64 	%fd246, %fd245, %fd243, %p200;
	selp.f64 	%fd247, %fd246, %fd243, %p202;
	setp.eq.f32 	%p203, %f4, 0f00000000;
	selp.b32 	%r293, %r26, 0, %p200;
	or.b32  	%r294, %r293, 2146435072;
	selp.b32 	%r295, %r294, %r293, %p199;
	mov.b32 	%r296, 0;
	mov.b64 	%fd248, {%r296, %r295};
	selp.f64 	%fd260, %fd248, %fd247, %p203;
	add.f64 	%fd249, %fd17, 0d4000000000000000;
	{
	.reg .b32 %temp; 
	mov.b64 	{%temp, %r297}, %fd249;
	}
	and.b32  	%r298, %r297, 2146435072;
	setp.ne.s32 	%p204, %r298, 2146435072;
	@%p204 bra 	$L__BB7_26;
	setp.nan.f32 	%p205, %f4, %f4;
	@%p205 bra 	$L__BB7_25;
	setp.neu.f64 	%p206, %fd18, 0d7FF0000000000000;
	@%p206 bra 	$L__BB7_26;
	setp.lt.s32 	%p207, %r26, 0;
	selp.b32 	%r300, %r93, %r7, %p207;
	mov.b32 	%r301, 0;
	mov.b64 	%fd260, {%r301, %r300};
	bra.uni 	$L__BB7_26;
$L__BB7_25:
	mov.f64 	%fd250, 0d4000000000000000;
	add.rn.f64 	%fd260, %fd17, %fd250;
$L__BB7_26:
	setp.eq.f32 	%p208, %f1, 0f3F800000;
	setp.ne.s32 	%p209, %r9, 2146435072;
	setp.eq.f32 	%p210, %f4, 0f3F800000;
	selp.f64 	%fd251, 0d3FF0000000000000, %fd260, %p210;
	cvt.f64.f32 	%fd252, %f1;
	mov.f64 	%fd253, 0d4000000000000000;
	add.rn.f64 	%fd254, %fd252, %fd253;
	selp.f64 	%fd255, %fd3, %fd254, %p209;
	selp.f64 	%fd256, 0d3FF0000000000000, %fd255, %p208;
	add.f64 	%fd257, %fd251, %fd256;
	cvt.rn.f32.f64 	%f131, %fd257;
	sqrt.rn.f32 	%f132, %f131;
	ld.global.f32 	%f133, [%rd2+4];
	ld.global.f32 	%f134, [%rd3+4];
	fma.rn.f32 	%f135, %f134, 0f40000000, 0f3F800000;
	sqrt.rn.f32 	%f136, %f135;
	mul.f32 	%f137, %f133, %f136;
	div.rn.f32 	%f138, %f132, %f137;
	div.rn.f32 	%f139, %f138, %f14;
	cvt.rzi.s32.f32 	%r302, %f139;
	add.s32 	%r304, %r10, %r302;
	sub.s32 	%r305, %r302, %r81;
	setp.le.s32 	%p211, %r3, %r305;
	setp.ge.s32 	%p212, %r3, %r304;
	or.pred  	%p213, %p211, %p212;
	@%p213 bra 	$L__BB7_104;
	add.s32 	%r306, %r25, %r3;
	mul.wide.s32 	%rd29, %r306, 4;
	add.s64 	%rd30, %rd1, %rd29;
	mov.b32 	%r307, 0;
	st.global.u32 	[%rd30], %r307;
	bra.uni 	$L__BB7_104;
$L__BB7_28:
	setp.eq.s32 	%p116, %r75, 1;
	mov.b32 	%r333, 0;
	@%p116 bra 	$L__BB7_45;
	ld.param.u32 	%r314, [_Z15mute_directwaveiiffffiiiiPfS_S_i_param_1];
	and.b32  	%r203, %r75, 2147483646;
	neg.s32 	%r332, %r203;
	add.s32 	%r204, %r1, %r314;
	add.s32 	%r330, %r204, %r2;
	mov.u32 	%r329, %r3;
	mov.u32 	%r331, %r4;
$L__BB7_30:
	ld.param.f32 	%f147, [_Z15mute_directwaveiiffffiiiiPfS_S_i_param_4];
	setp.lt.s32 	%p117, %r5, 0;
	setp.eq.s32 	%p118, %r6, 1062207488;
	abs.s32 	%r205, %r331;
	cvt.rn.f32.s32 	%f80, %r205;
	mul.f32 	%f5, %f147, %f80;
	cvt.f64.f32 	%fd23, %f5;
	{
	.reg .b32 %temp; 
	mov.b64 	{%temp, %r33}, %fd23;
	}
	abs.f64 	%fd24, %fd23;
	{ // callseq 12, 0
	.param .b64 param0;
	st.param.f64 	[param0], %fd24;
	.param .b64 retval0;
	call.uni (retval0), 
	__internal_accurate_pow, 
	(
	param0
	);
	ld.param.f64 	%fd168, [retval0];
	} // callseq 12
	setp.lt.s32 	%p120, %r33, 0;
	neg.f64 	%fd170, %fd168;
	selp.f64 	%fd171, %fd170, %fd168, %p118;
	selp.f64 	%fd172, %fd171, %fd168, %p120;
	setp.eq.f32 	%p121, %f5, 0f00000000;
	selp.b32 	%r206, %r33, 0, %p118;
	or.b32  	%r207, %r206, 2146435072;
	selp.b32 	%r208, %r207, %r206, %p117;
	mov.b32 	%r209, 0;
	mov.b64 	%fd173, {%r209, %r208};
	selp.f64 	%fd261, %fd173, %fd172, %p121;
	add.f64 	%fd174, %fd23, 0d4000000000000000;
	{
	.reg .b32 %temp; 
	mov.b64 	{%temp, %r210}, %fd174;
	}
	and.b32  	%r211, %r210, 2146435072;
	setp.ne.s32 	%p122, %r211, 2146435072;
	@%p122 bra 	$L__BB7_35;
	setp.nan.f32 	%p123, %f5, %f5;
	@%p123 bra 	$L__BB7_34;
	setp.neu.f64 	%p124, %fd24, 0d7FF0000000000000;
	@%p124 bra 	$L__BB7_35;
	selp.b32 	%r213, %r93, %r7, %p120;
	mov.b32 	%r214, 0;
	mov.b64 	%fd261, {%r214, %r213};
	bra.uni 	$L__BB7_35;
$L__BB7_34:
	mov.f64 	%fd175, 0d4000000000000000;
	add.rn.f64 	%fd261, %fd23, %fd175;
$L__BB7_35:
	setp.eq.f32 	%p126, %f5, 0f3F800000;
	selp.f64 	%fd176, 0d3FF0000000000000, %fd261, %p126;
	setp.eq.f32 	%p127, %f1, 0f3F800000;
	setp.ne.s32 	%p128, %r9, 2146435072;
	cvt.f64.f32 	%fd177, %f1;
	mov.f64 	%fd178, 0d4000000000000000;
	add.rn.f64 	%fd179, %fd177, %fd178;
	selp.f64 	%fd180, %fd2, %fd179, %p128;
	selp.f64 	%fd181, 0d3FF0000000000000, %fd180, %p127;
	add.f64 	%fd182, %fd176, %fd181;
	cvt.rn.f32.f64 	%f81, %fd182;
	sqrt.rn.f32 	%f82, %f81;
	ld.global.f32 	%f83, [%rd2+4];
	ld.global.f32 	%f84, [%rd3+4];
	fma.rn.f32 	%f85, %f84, 0f40000000, 0f3F800000;
	sqrt.rn.f32 	%f86, %f85;
	mul.f32 	%f87, %f83, %f86;
	div.rn.f32 	%f88, %f82, %f87;
	div.rn.f32 	%f89, %f88, %f14;
	cvt.rzi.s32.f32 	%r215, %f89;
	add.s32 	%r217, %r10, %r215;
	sub.s32 	%r218, %r215, %r81;
	setp.le.s32 	%p129, %r3, %r218;
	setp.ge.s32 	%p130, %r3, %r217;
	or.pred  	%p131, %p129, %p130;
	@%p131 bra 	$L__BB7_37;
	mul.wide.s32 	%rd19, %r329, 4;
	add.s64 	%rd20, %rd1, %rd19;
	mov.b32 	%r219, 0;
	st.global.u32 	[%rd20], %r219;
$L__BB7_37:
	ld.param.f32 	%f148, [_Z15mute_directwaveiiffffiiiiPfS_S_i_param_4];
	add.s32 	%r220, %r331, 1;
	abs.s32 	%r221, %r220;
	cvt.rn.f32.s32 	%f90, %r221;
	mul.f32 	%f6, %f148, %f90;
	cvt.f64.f32 	%fd29, %f6;
	{
	.reg .b32 %temp; 
	mov.b64 	{%temp, %r34}, %fd29;
	}
	abs.f64 	%fd30, %fd29;
	{ // callseq 13, 0
	.param .b64 param0;
	st.param.f64 	[param0], %fd30;
	.param .b64 retval0;
	call.uni (retval0), 
	__internal_accurate_pow, 
	(
	param0
	);
	ld.param.f64 	%fd183, [retval0];
	} // callseq 13
	setp.lt.s32 	%p135, %r34, 0;
	neg.f64 	%fd185, %fd183;
	selp.f64 	%fd186, %fd185, %fd183, %p118;
	selp.f64 	%fd187, %fd186, %fd183, %p135;
	setp.eq.f32 	%p136, %f6, 0f00000000;
	selp.b32 	%r222, %r34, 0, %p118;
	or.b32  	%r223, %r222, 2146435072;
	selp.b32 	%r224, %r223, %r222, %p117;
	mov.b32 	%r225, 0;
	mov.b64 	%fd188, {%r225, %r224};
	selp.f64 	%fd262, %fd188, %fd187, %p136;
	add.f64 	%fd189, %fd29, 0d4000000000000000;
	{
	.reg .b32 %temp; 
	mov.b64 	{%temp, %r226}, %fd189;
	}
	and.b32  	%r227, %r226, 2146435072;
	setp.ne.s32 	%p137, %r227, 2146435072;
	@%p137 bra 	$L__BB7_42;
	setp.nan.f32 	%p138, %f6, %f6;
	@%p138 bra 	$L__BB7_41;
	setp.neu.f64 	%p139, %fd30, 0d7FF0000000000000;
	@%p139 bra 	$L__BB7_42;
	selp.b32 	%r229, %r93, %r7, %p135;
	mov.b32 	%r230, 0;
	mov.b64 	%fd262, {%r230, %r229};
	bra.uni 	$L__BB7_42;
$L__BB7_41:
	mov.f64 	%fd190, 0d4000000000000000;
	add.rn.f64 	%fd262, %fd29, %fd190;
$L__BB7_42:
	setp.eq.f32 	%p141, %f6, 0f3F800000;
	selp.f64 	%fd191, 0d3FF0000000000000, %fd262, %p141;
	cvt.f64.f32 	%fd192, %f1;
	mov.f64 	%fd193, 0d4000000000000000;
	add.rn.f64 	%fd194, %fd192, %fd193;
	selp.f64 	%fd195, %fd2, %fd194, %p128;
	selp.f64 	%fd196, 0d3FF0000000000000, %fd195, %p127;
	add.f64 	%fd197, %fd191, %fd196;
	cvt.rn.f32.f64 	%f91, %fd197;
	sqrt.rn.f32 	%f92, %f91;
	ld.global.f32 	%f93, [%rd2+4];
	ld.global.f32 	%f94, [%rd3+4];
	fma.rn.f32 	%f95, %f94, 0f40000000, 0f3F800000;
	sqrt.rn.f32 	%f96, %f95;
	mul.f32 	%f97, %f93, %f96;
	div.rn.f32 	%f98, %f92, %f97;
	div.rn.f32 	%f99, %f98, %f14;
	cvt.rzi.s32.f32 	%r231, %f99;
	add.s32 	%r233, %r10, %r231;
	sub.s32 	%r234, %r231, %r81;
	setp.le.s32 	%p144, %r3, %r234;
	setp.ge.s32 	%p145, %r3, %r233;
	or.pred  	%p146, %p144, %p145;
	@%p146 bra 	$L__BB7_44;
	mul.wide.s32 	%rd21, %r330, 4;
	add.s64 	%rd22, %rd1, %rd21;
	mov.b32 	%r235, 0;
	st.global.u32 	[%rd22], %r235;
$L__BB7_44:
	ld.param.u32 	%r315, [_Z15mute_directwaveiiffffiiiiPfS_S_i_param_1];
	and.b32  	%r333, %r75, 2147483646;
	add.s32 	%r332, %r332, 2;
	add.s32 	%r331, %r331, 2;
	shl.b32 	%r236, %r315, 1;
	add.s32 	%r330, %r330, %r236;
	add.s32 	%r329, %r329, %r236;
	setp.ne.s32 	%p147, %r332, 0;
	@%p147 bra 	$L__BB7_30;
$L__BB7_45:
	and.b32  	%r237, %r75, 1;
	setp.eq.b32 	%p148, %r237, 1;
	not.pred 	%p149, %p148;
	@%p149 bra 	$L__BB7_104;
	ld.param.f32 	%f149, [_Z15mute_directwaveiiffffiiiiPfS_S_i_param_4];
	ld.param.u32 	%r316, [_Z15mute_directwaveiiffffiiiiPfS_S_i_param_1];
	setp.lt.s32 	%p150, %r5, 0;
	setp.eq.s32 	%p151, %r6, 1062207488;
	mul.lo.s32 	%r41, %r333, %r316;
	add.s32 	%r238, %r4, %r333;
	abs.s32 	%r239, %r238;
	cvt.rn.f32.s32 	%f100, %r239;
	mul.f32 	%f7, %f149, %f100;
	cvt.f64.f32 	%fd35, %f7;
	{
	.reg .b32 %temp; 
	mov.b64 	{%temp, %r42}, %fd35;
	}
	abs.f64 	%fd36, %fd35;
	{ // callseq 14, 0
	.param .b64 param0;
	st.param.f64 	[param0], %fd36;
	.param .b64 retval0;
	call.uni (retval0), 
	__internal_accurate_pow, 
	(
	param0
	);
	ld.param.f64 	%fd198, [retval0];
	} // callseq 14
	setp.lt.s32 	%p153, %r42, 0;
	neg.f64 	%fd200, %fd198;
	selp.f64 	%fd201, %fd200, %fd198, %p151;
	selp.f64 	%fd202, %fd201, %fd198, %p153;
	setp.eq.f32 	%p154, %f7, 0f00000000;
	selp.b32 	%r240, %r42, 0, %p151;
	or.b32  	%r241, %r240, 2146435072;
	selp.b32 	%r242, %r241, %r240, %p150;
	mov.b32 	%r243, 0;
	mov.b64 	%fd203, {%r243, %r242};
	selp.f64 	%fd263, %fd203, %fd202, %p154;
	add.f64 	%fd204, %fd35, 0d4000000000000000;
	{
	.reg .b32 %temp; 
	mov.b64 	{%temp, %r244}, %fd204;
	}
	and.b32  	%r245, %r244, 2146435072;
	setp.ne.s32 	%p155, %r245, 2146435072;
	@%p155 bra 	$L__BB7_51;
	setp.nan.f32 	%p156, %f7, %f7;
	@%p156 bra 	$L__BB7_50;
	setp.neu.f64 	%p157, %fd36, 0d7FF0000000000000;
	@%p157 bra 	$L__BB7_51;
	setp.lt.s32 	%p158, %r42, 0;
	selp.b32 	%r247, %r93, %r7, %p158;
	mov.b32 	%r248, 0;
	mov.b64 	%fd263, {%r248, %r247};
	bra.uni 	$L__BB7_51;
$L__BB7_50:
	mov.f64 	%fd205, 0d4000000000000000;
	add.rn.f64 	%fd263, %fd35, %fd205;
$L__BB7_51:
	setp.eq.f32 	%p159, %f1, 0f3F800000;
	setp.ne.s32 	%p160, %r9, 2146435072;
	setp.eq.f32 	%p161, %f7, 0f3F800000;
	selp.f64 	%fd206, 0d3FF0000000000000, %fd263, %p161;
	cvt.f64.f32 	%fd207, %f1;
	mov.f64 	%fd208, 0d4000000000000000;
	add.rn.f64 	%fd209, %fd207, %fd208;
	selp.f64 	%fd210, %fd2, %fd209, %p160;
	selp.f64 	%fd211, 0d3FF0000000000000, %fd210, %p159;
	add.f64 	%fd212, %fd206, %fd211;
	cvt.rn.f32.f64 	%f101, %fd212;
	sqrt.rn.f32 	%f102, %f101;
	ld.global.f32 	%f103, [%rd2+4];
	ld.global.f32 	%f104, [%rd3+4];
	fma.rn.f32 	%f105, %f104, 0f40000000, 0f3F800000;
	sqrt.rn.f32 	%f106, %f105;
	mul.f32 	%f107, %f103, %f106;
	div.rn.f32 	%f108, %f102, %f107;
	div.rn.f32 	%f109, %f108, %f14;
	cvt.rzi.s32.f32 	%r249, %f109;
	add.s32 	%r251, %r10, %r249;
	sub.s32 	%r252, %r249, %r81;
	setp.le.s32 	%p162, %r3, %r252;
	setp.ge.s32 	%p163, %r3, %r251;
	or.pred  	%p164, %p162, %p163;
	@%p164 bra 	$L__BB7_104;
	add.s32 	%r253, %r41, %r3;
	mul.wide.s32 	%rd23, %r253, 4;
	add.s64 	%rd24, %rd1, %rd23;
	mov.b32 	%r254, 0;
	st.global.u32 	[%rd24], %r254;
	bra.uni 	$L__BB7_104;
$L__BB7_53:
	setp.neu.f32 	%p10, %f1, 0f00000000;
	@%p10 bra 	$L__BB7_79;
	setp.eq.s32 	%p63, %r75, 1;
	mov.b32 	%r338, 0;
	@%p63 bra 	$L__BB7_71;
	ld.param.u32 	%r311, [_Z15mute_directwaveiiffffiiiiPfS_S_i_param_1];
	and.b32  	%r150, %r75, 2147483646;
	neg.s32 	%r337, %r150;
	add.s32 	%r151, %r1, %r311;
	add.s32 	%r335, %r151, %r2;
	mov.u32 	%r334, %r3;
	mov.u32 	%r336, %r4;
$L__BB7_56:
	ld.param.f32 	%f144, [_Z15mute_directwaveiiffffiiiiPfS_S_i_param_4];
	abs.s32 	%r152, %r336;
	cvt.rn.f32.s32 	%f50, %r152;
	mul.f32 	%f8, %f144, %f50;
	cvt.f64.f32 	%fd125, %f8;
	{
	.reg .b32 %temp; 
	mov.b64 	{%temp, %r49}, %fd125;
	}
	abs.f64 	%fd41, %fd125;
	{ // callseq 9, 0
	.param .b64 param0;
	st.param.f64 	[param0], %fd41;
	.param .b64 retval0;
	call.uni (retval0), 
	__internal_accurate_pow, 
	(
	param0
	);
	ld.param.f64 	%fd126, [retval0];
	} // callseq 9
	setp.lt.s32 	%p67, %r49, 0;
	neg.f64 	%fd128, %fd126;
	selp.f64 	%fd129, %fd128, %fd126, %p3;
	selp.f64 	%fd130, %fd129, %fd126, %p67;
	setp.eq.f32 	%p68, %f8, 0f00000000;
	selp.b32 	%r153, %r49, 0, %p3;
	or.b32  	%r154, %r153, 2146435072;
	selp.b32 	%r155, %r154, %r153, %p5;
	mov.b32 	%r156, 0;
	mov.b64 	%fd131, {%r156, %r155};
	selp.f64 	%fd264, %fd131, %fd130, %p68;
	add.f64 	%fd132, %fd125, 0d4000000000000000;
	{
	.reg .b32 %temp; 
	mov.b64 	{%temp, %r157}, %fd132;
	}
	and.b32  	%r158, %r157, 2146435072;
	setp.ne.s32 	%p69, %r158, 2146435072;
	@%p69 bra 	$L__BB7_61;
	setp.nan.f32 	%p70, %f8, %f8;
	@%p70 bra 	$L__BB7_60;
	setp.neu.f64 	%p71, %fd41, 0d7FF0000000000000;
	@%p71 bra 	$L__BB7_61;
	selp.b32 	%r160, %r93, %r7, %p67;
	mov.b32 	%r161, 0;
	mov.b64 	%fd264, {%r161, %r160};
	bra.uni 	$L__BB7_61;
$L__BB7_60:
	cvt.f64.f32 	%fd133, %f8;
	mov.f64 	%fd134, 0d4000000000000000;
	add.rn.f64 	%fd264, %fd133, %fd134;
$L__BB7_61:
	setp.eq.f32 	%p73, %f8, 0f3F800000;
	selp.f64 	%fd135, 0d3FF0000000000000, %fd264, %p73;
	setp.eq.f32 	%p74, %f1, 0f3F800000;
	setp.ne.s32 	%p75, %r9, 2146435072;
	setp.neu.f64 	%p76, %fd1, 0d7FF0000000000000;
	selp.f64 	%fd136, %fd3, %fd4, %p76;
	selp.f64 	%fd137, %fd3, %fd136, %p75;
	selp.f64 	%fd138, 0d3FF0000000000000, %fd137, %p74;
	add.f64 	%fd139, %fd135, %fd138;
	cvt.rn.f32.f64 	%f51, %fd139;
	sqrt.rn.f32 	%f52, %f51;
	ld.global.f32 	%f53, [%rd2+4];
	ld.global.f32 	%f54, [%rd3+4];
	fma.rn.f32 	%f55, %f54, 0f40000000, 0f3F800000;
	sqrt.rn.f32 	%f56, %f55;
	mul.f32 	%f57, %f53, %f56;
	div.rn.f32 	%f58, %f52, %f57;
	div.rn.f32 	%f59, %f58, %f14;
	cvt.rzi.s32.f32 	%r162, %f59;
	add.s32 	%r164, %r10, %r162;
	sub.s32 	%r165, %r162, %r81;
	setp.le.s32 	%p77, %r3, %r165;
	setp.ge.s32 	%p78, %r3, %r164;
	or.pred  	%p79, %p77, %p78;
	@%p79 bra 	$L__BB7_63;
	mul.wide.s32 	%rd13, %r334, 4;
	add.s64 	%rd14, %rd1, %rd13;
	mov.b32 	%r166, 0;
	st.global.u32 	[%rd14], %r166;
$L__BB7_63:
	ld.param.f32 	%f145, [_Z15mute_directwaveiiffffiiiiPfS_S_i_param_4];
	add.s32 	%r167, %r336, 1;
	abs.s32 	%r168, %r167;
	cvt.rn.f32.s32 	%f60, %r168;
	mul.f32 	%f9, %f145, %f60;
	cvt.f64.f32 	%fd140, %f9;
	{
	.reg .b32 %temp; 
	mov.b64 	{%temp, %r50}, %fd140;
	}
	abs.f64 	%fd46, %fd140;
	{ // callseq 10, 0
	.param .b64 param0;
	st.param.f64 	[param0], %fd46;
	.param .b64 retval0;
	call.uni (retval0), 
	__internal_accurate_pow, 
	(
	param0
	);
	ld.param.f64 	%fd141, [retval0];
	} // callseq 10
	setp.lt.s32 	%p83, %r50, 0;
	neg.f64 	%fd143, %fd141;
	selp.f64 	%fd144, %fd143, %fd141, %p3;
	selp.f64 	%fd145, %fd144, %fd141, %p83;
	setp.eq.f32 	%p84, %f9, 0f00000000;
	selp.b32 	%r169, %r50, 0, %p3;
	or.b32  	%r170, %r169, 2146435072;
	selp.b32 	%r171, %r170, %r169, %p5;
	mov.b32 	%r172, 0;
	mov.b64 	%fd146, {%r172, %r171};
	selp.f64 	%fd265, %fd146, %fd145, %p84;
	add.f64 	%fd147, %fd140, 0d4000000000000000;
	{
	.reg .b32 %temp; 
	mov.b64 	{%temp, %r173}, %fd147;
	}
	and.b32  	%r174, %r173, 2146435072;
	setp.ne.s32 	%p85, %r174, 2146435072;
	@%p85 bra 	$L__BB7_68;
	setp.nan.f32 	%p86, %f9, %f9;
	@%p86 bra 	$L__BB7_67;
	setp.neu.f64 	%p87, %fd46, 0d7FF0000000000000;
	@%p87 bra 	$L__BB7_68;
	selp.b32 	%r176, %r93, %r7, %p83;
	mov.b32 	%r177, 0;
	mov.b64 	%fd265, {%r177, %r176};
	bra.uni 	$L__BB7_68;
$L__BB7_67:
	cvt.f64.f32 	%fd148, %f9;
	mov.f64 	%fd149, 0d4000000000000000;
	add.rn.f64 	%fd265, %fd148, %fd149;
$L__BB7_68:
	setp.eq.f32 	%p89, %f9, 0f3F800000;
	selp.f64 	%fd150, 0d3FF0000000000000, %fd265, %p89;
	setp.neu.f64 	%p92, %fd1, 0d7FF0000000000000;
	selp.f64 	%fd151, %fd3, %fd4, %p92;
	selp.f64 	%fd152, %fd3, %fd151, %p75;
	selp.f64 	%fd153, 0d3FF0000000000000, %fd152, %p74;
	add.f64 	%fd154, %fd150, %fd153;
	cvt.rn.f32.f64 	%f61, %fd154;
	sqrt.rn.f32 	%f62, %f61;
	ld.global.f32 	%f63, [%rd2+4];
	ld.global.f32 	%f64, [%rd3+4];
	fma.rn.f32 	%f65, %f64, 0f40000000, 0f3F800000;
	sqrt.rn.f32 	%f66, %f65;
	mul.f32 	%f67, %f63, %f66;
	div.rn.f32 	%f68, %f62, %f67;
	div.rn.f32 	%f69, %f68, %f14;
	cvt.rzi.s32.f32 	%r178, %f69;
	add.s32 	%r180, %r10, %r178;
	sub.s32 	%r181, %r178, %r81;
	setp.le.s32 	%p93, %r3, %r181;
	setp.ge.s32 	%p94, %r3, %r180;
	or.pred  	%p95, %p93, %p94;
	@%p95 bra 	$L__BB7_70;
	mul.wide.s32 	%rd15, %r335, 4;
	add.s64 	%rd16, %rd1, %rd15;
	mov.b32 	%r182, 0;
	st.global.u32 	[%rd16], %r182;
$L__BB7_70:
	ld.param.u32 	%r312, [_Z15mute_directwaveiiffffiiiiPfS_S_i_param_1];
	and.b32  	%r338, %r75, 2147483646;
	add.s32 	%r337, %r337, 2;
	add.s32 	%r336, %r336, 2;
	shl.b32 	%r183, %r312, 1;
	add.s32 	%r335, %r335, %r183;
	add.s32 	%r334, %r334, %r183;
	setp.ne.s32 	%p96, %r337, 0;
	@%p96 bra 	$L__BB7_56;
$L__BB7_71:
	and.b32  	%r184, %r75, 1;
	setp.eq.b32 	%p97, %r184, 1;
	not.pred 	%p98, %p97;
	@%p98 bra 	$L__BB7_104;
	ld.param.f32 	%f146, [_Z15mute_directwaveiiffffiiiiPfS_S_i_param_4];
	ld.param.u32 	%r313, [_Z15mute_directwaveiiffffiiiiPfS_S_i_param_1];
	setp.lt.s32 	%p99, %r5, 0;
	setp.eq.s32 	%p100, %r6, 1062207488;
	mul.lo.s32 	%r57, %r338, %r313;
	add.s32 	%r185, %r4, %r338;
	abs.s32 	%r186, %r185;
	cvt.rn.f32.s32 	%f70, %r186;
	mul.f32 	%f10, %f146, %f70;
	cvt.f64.f32 	%fd51, %f10;
	{
	.reg .b32 %temp; 
	mov.b64 	{%temp, %r58}, %fd51;
	}
	abs.f64 	%fd52, %fd51;
	{ // callseq 11, 0
	.param .b64 param0;
	st.param.f64 	[param0], %fd52;
	.param .b64 retval0;
	call.uni (retval0), 
	__internal_accurate_pow, 
	(
	param0
	);
	ld.param.f64 	%fd155, [retval0];
	} // callseq 11
	setp.lt.s32 	%p102, %r58, 0;
	neg.f64 	%fd157, %fd155;
	selp.f64 	%fd158, %fd157, %fd155, %p100;
	selp.f64 	%fd159, %fd158, %fd155, %p102;
	setp.eq.f32 	%p103, %f10, 0f00000000;
	selp.b32 	%r187, %r58, 0, %p100;
	or.b32  	%r188, %r187, 2146435072;
	selp.b32 	%r189, %r188, %r187, %p99;
	mov.b32 	%r190, 0;
	mov.b64 	%fd160, {%r190, %r189};
	selp.f64 	%fd266, %fd160, %fd159, %p103;
	add.f64 	%fd161, %fd51, 0d4000000000000000;
	{
	.reg .b32 %temp; 
	mov.b64 	{%temp, %r191}, %fd161;
	}
	and.b32  	%r192, %r191, 2146435072;
	setp.ne.s32 	%p104, %r192, 2146435072;
	@%p104 bra 	$L__BB7_77;
	setp.nan.f32 	%p105, %f10, %f10;
	@%p105 bra 	$L__BB7_76;
	setp.neu.f64 	%p106, %fd52, 0d7FF0000000000000;
	@%p106 bra 	$L__BB7_77;
	setp.lt.s32 	%p107, %r58, 0;
	selp.b32 	%r194, %r93, %r7, %p107;
	mov.b32 	%r195, 0;
	mov.b64 	%fd266, {%r195, %r194};
	bra.uni 	$L__BB7_77;
$L__BB7_76:
	mov.f64 	%fd162, 0d4000000000000000;
	add.rn.f64 	%fd266, %fd51, %fd162;
$L__BB7_77:
	setp.eq.f32 	%p108, %f1, 0f3F800000;
	setp.neu.f64 	%p109, %fd1, 0d7FF0000000000000;
	setp.ne.s32 	%p110, %r9, 2146435072;
	setp.eq.f32 	%p111, %f10, 0f3F800000;
	selp.f64 	%fd163, 0d3FF0000000000000, %fd266, %p111;
	selp.f64 	%fd164, %fd3, %fd4, %p109;
	selp.f64 	%fd165, %fd3, %fd164, %p110;
	selp.f64 	%fd166, 0d3FF0000000000000, %fd165, %p108;
	add.f64 	%fd167, %fd163, %fd166;
	cvt.rn.f32.f64 	%f71, %fd167;
	sqrt.rn.f32 	%f72, %f71;
	ld.global.f32 	%f73, [%rd2+4];
	ld.global.f32 	%f74, [%rd3+4];
	fma.rn.f32 	%f75, %f74, 0f40000000, 0f3F800000;
	sqrt.rn.f32 	%f76, %f75;
	mul.f32 	%f77, %f73, %f76;
	div.rn.f32 	%f78, %f72, %f77;
	div.rn.f32 	%f79, %f78, %f14;
	cvt.rzi.s32.f32 	%r196, %f79;
	add.s32 	%r198, %r10, %r196;
	sub.s32 	%r199, %r196, %r81;
	setp.le.s32 	%p112, %r3, %r199;
	setp.ge.s32 	%p113, %r3, %r198;
	or.pred  	%p114, %p112, %p113;
	@%p114 bra 	$L__BB7_104;
	add.s32 	%r200, %r57, %r3;
	mul.wide.s32 	%rd17, %r200, 4;
	add.s64 	%rd18, %rd1, %rd17;
	mov.b32 	%r201, 0;
	st.global.u32 	[%rd18], %r201;
	bra.uni 	$L__BB7_104;
$L__BB7_79:
	setp.eq.s32 	%p11, %r75, 1;
	mov.b32 	%r343, 0;
	@%p11 bra 	$L__BB7_96;
	ld.param.u32 	%r308, [_Z15mute_directwaveiiffffiiiiPfS_S_i_param_1];
	and.b32  	%r97, %r75, 2147483646;
	neg.s32 	%r342, %r97;
	add.s32 	%r98, %r1, %r308;
	add.s32 	%r341, %r98, %r2;
	mov.u32 	%r339, %r4;
	mov.u32 	%r340, %r3;
$L__BB7_81:
	ld.param.f32 	%f141, [_Z15mute_directwaveiiffffiiiiPfS_S_i_param_4];
	abs.s32 	%r99, %r339;
	cvt.rn.f32.s32 	%f20, %r99;
	mul.f32 	%f11, %f141, %f20;
	cvt.f64.f32 	%fd82, %f11;
	{
	.reg .b32 %temp; 
	mov.b64 	{%temp, %r65}, %fd82;
	}
	abs.f64 	%fd57, %fd82;
	{ // callseq 6, 0
	.param .b64 param0;
	st.param.f64 	[param0], %fd57;
	.param .b64 retval0;
	call.uni (retval0), 
	__internal_accurate_pow, 
	(
	param0
	);
	ld.param.f64 	%fd83, [retval0];
	} // callseq 6
	setp.lt.s32 	%p15, %r65, 0;
	neg.f64 	%fd85, %fd83;
	selp.f64 	%fd86, %fd85, %fd83, %p3;
	selp.f64 	%fd87, %fd86, %fd83, %p15;
	setp.eq.f32 	%p16, %f11, 0f00000000;
	selp.b32 	%r100, %r65, 0, %p3;
	or.b32  	%r101, %r100, 2146435072;
	selp.b32 	%r102, %r101, %r100, %p5;
	mov.b32 	%r103, 0;
	mov.b64 	%fd88, {%r103, %r102};
	selp.f64 	%fd267, %fd88, %fd87, %p16;
	add.f64 	%fd89, %fd82, 0d4000000000000000;
	{
	.reg .b32 %temp; 
	mov.b64 	{%temp, %r104}, %fd89;
	}
	and.b32  	%r105, %r104, 2146435072;
	setp.ne.s32 	%p17, %r105, 2146435072;
	@%p17 bra 	$L__BB7_86;
	setp.num.f32 	%p18, %f11, %f11;
	@%p18 bra 	$L__BB7_84;
	cvt.f64.f32 	%fd90, %f11;
	mov.f64 	%fd91, 0d4000000000000000;
	add.rn.f64 	%fd267, %fd90, %fd91;
	bra.uni 	$L__BB7_86;
$L__BB7_84:
	setp.neu.f64 	%p19, %fd57, 0d7FF0000000000000;
	@%p19 bra 	$L__BB7_86;
	selp.b32 	%r107, %r93, %r7, %p15;
	mov.b32 	%r108, 0;
	mov.b64 	%fd267, {%r108, %r107};
$L__BB7_86:
	setp.eq.f32 	%p21, %f11, 0f3F800000;
	selp.f64 	%fd92, 0d3FF0000000000000, %fd267, %p21;
	setp.eq.f32 	%p22, %f1, 0f3F800000;
	setp.ne.s32 	%p23, %r9, 2146435072;
	setp.neu.f64 	%p24, %fd1, 0d7FF0000000000000;
	selp.f64 	%fd93, %fd2, %fd4, %p24;
	selp.f64 	%fd94, %fd2, %fd93, %p23;
	selp.f64 	%fd95, 0d3FF0000000000000, %fd94, %p22;
	add.f64 	%fd96, %fd92, %fd95;
	cvt.rn.f32.f64 	%f21, %fd96;
	sqrt.rn.f32 	%f22, %f21;
	ld.global.f32 	%f23, [%rd2+4];
	ld.global.f32 	%f24, [%rd3+4];
	fma.rn.f32 	%f25, %f24, 0f40000000, 0f3F800000;
	sqrt.rn.f32 	%f26, %f25;
	mul.f32 	%f27, %f23, %f26;
	div.rn.f32 	%f28, %f22, %f27;
	div.rn.f32 	%f29, %f28, %f14;
	cvt.rzi.s32.f32 	%r109, %f29;
	add.s32 	%r111, %r10, %r109;
	sub.s32 	%r112, %r109, %r81;
	setp.le.s32 	%p25, %r3, %r112;
	setp.ge.s32 	%p26, %r3, %r111;
	or.pred  	%p27, %p25, %p26;
	@%p27 bra 	$L__BB7_88;
	mul.wide.s32 	%rd7, %r340, 4;
	add.s64 	%rd8, %rd1, %rd7;
	mov.b32 	%r113, 0;
	st.global.u32 	[%rd8], %r113;
$L__BB7_88:
	ld.param.f32 	%f142, [_Z15mute_directwaveiiffffiiiiPfS_S_i_param_4];
	add.s32 	%r114, %r339, 1;
	abs.s32 	%r115, %r114;
	cvt.rn.f32.s32 	%f30, %r115;
	mul.f32 	%f12, %f142, %f30;
	cvt.f64.f32 	%fd97, %f12;
	{
	.reg .b32 %temp; 
	mov.b64 	{%temp, %r66}, %fd97;
	}
	abs.f64 	%fd62, %fd97;
	{ // callseq 7, 0
	.param .b64 param0;
	st.param.f64 	[param0], %fd62;
	.param .b64 retval0;
	call.uni (retval0), 
	__internal_accurate_pow, 
	(
	param0
	);
	ld.param.f64 	%fd98, [retval0];
	} // callseq 7
	setp.lt.s32 	%p31, %r66, 0;
	neg.f64 	%fd100, %fd98;
	selp.f64 	%fd101, %fd100, %fd98, %p3;
	selp.f64 	%fd102, %fd101, %fd98, %p31;
	setp.eq.f32 	%p32, %f12, 0f00000000;
	selp.b32 	%r116, %r66, 0, %p3;
	or.b32  	%r117, %r116, 2146435072;
	selp.b32 	%r118, %r117, %r116, %p5;
	mov.b32 	%r119, 0;
	mov.b64 	%fd103, {%r119, %r118};
	selp.f64 	%fd268, %fd103, %fd102, %p32;
	add.f64 	%fd104, %fd97, 0d4000000000000000;
	{
	.reg .b32 %temp; 
	mov.b64 	{%temp, %r120}, %fd104;
	}
	and.b32  	%r121, %r120, 2146435072;
	setp.ne.s32 	%p33, %r121, 2146435072;
	@%p33 bra 	$L__BB7_93;
	setp.nan.f32 	%p34, %f12, %f12;
	@%p34 bra 	$L__BB7_92;
	setp.neu.f64 	%p35, %fd62, 0d7FF0000000000000;
	@%p35 bra 	$L__BB7_93;
	selp.b32 	%r123, %r93, %r7, %p31;
	mov.b32 	%r124, 0;
	mov.b64 	%fd268, {%r124, %r123};
	bra.uni 	$L__BB7_93;
$L__BB7_92:
	cvt.f64.f32 	%fd105, %f12;
	mov.f64 	%fd106, 0d4000000000000000;
	add.rn.f64 	%fd268, %fd105, %fd106;
$L__BB7_93:
	setp.eq.f32 	%p37, %f12, 0f3F800000;
	selp.f64 	%fd107, 0d3FF0000000000000, %fd268, %p37;
	setp.neu.f64 	%p40, %fd1, 0d7FF0000000000000;
	selp.f64 	%fd108, %fd2, %fd4, %p40;
	selp.f64 	%fd109, %fd2, %fd108, %p23;
	selp.f64 	%fd110, 0d3FF0000000000000, %fd109, %p22;
	add.f64 	%fd111, %fd107, %fd110;
	cvt.rn.f32.f64 	%f31, %fd111;
	sqrt.rn.f32 	%f32, %f31;
	ld.global.f32 	%f33, [%rd2+4];
	ld.global.f32 	%f34, [%rd3+4];
	fma.rn.f32 	%f35, %f34, 0f40000000, 0f3F800000;
	sqrt.rn.f32 	%f36, %f35;
	mul.f32 	%f37, %f33, %f36;
	div.rn.f32 	%f38, %f32, %f37;
	div.rn.f32 	%f39, %f38, %f14;
	cvt.rzi.s32.f32 	%r125, %f39;
	add.s32 	%r127, %r10, %r125;
	sub.s32 	%r128, %r125, %r81;
	setp.le.s32 	%p41, %r3, %r128;
	setp.ge.s32 	%p42, %r3, %r127;
	or.pred  	%p43, %p41, %p42;
	@%p43 bra 	$L__BB7_95;
	mul.wide.s32 	%rd9, %r341, 4;
	add.s64 	%rd10, %rd1, %rd9;
	mov.b32 	%r129, 0;
	st.global.u32 	[%rd10], %r129;
$L__BB7_95:
	ld.param.u32 	%r309, [_Z15mute_directwaveiiffffiiiiPfS_S_i_param_1];
	and.b32  	%r343, %r75, 2147483646;
	add.s32 	%r342, %r342, 2;
	shl.b32 	%r130, %r309, 1;
	add.s32 	%r341, %r341, %r130;
	add.s32 	%r340, %r340, %r130;
	add.s32 	%r339, %r339, 2;
	setp.ne.s32 	%p44, %r342, 0;
	@%p44 bra 	$L__BB7_81;
$L__BB7_96:
	and.b32  	%r131, %r75, 1;
	setp.eq.b32 	%p45, %r131, 1;
	not.pred 	%p46, %p45;
	@%p46 bra 	$L__BB7_104;
	ld.param.f32 	%f143, [_Z15mute_directwaveiiffffiiiiPfS_S_i_param_4];
	ld.param.u32 	%r310, [_Z15mute_directwaveiiffffiiiiPfS_S_i_param_1];
	setp.lt.s32 	%p47, %r5, 0;
	setp.eq.s32 	%p48, %r6, 1062207488;
	mul.lo.s32 	%r73, %r343, %r310;
	add.s32 	%r132, %r4, %r343;
	abs.s32 	%r133, %r132;
	cvt.rn.f32.s32 	%f40, %r133;
	mul.f32 	%f13, %f143, %f40;
	cvt.f64.f32 	%fd67, %f13;
	{
	.reg .b32 %temp; 
	mov.b64 	{%temp, %r74}, %fd67;
	}
	abs.f64 	%fd68, %fd67;
	{ // callseq 8, 0
	.param .b64 param0;
	st.param.f64 	[param0], %fd68;
	.param .b64 retval0;
	call.uni (retval0), 
	__internal_accurate_pow, 
	(
	param0
	);
	ld.param.f64 	%fd112, [retval0];
	} // callseq 8
	setp.lt.s32 	%p50, %r74, 0;
	neg.f64 	%fd114, %fd112;
	selp.f64 	%fd115, %fd114, %fd112, %p48;
	selp.f64 	%fd116, %fd115, %fd112, %p50;
	setp.eq.f32 	%p51, %f13, 0f00000000;
	selp.b32 	%r134, %r74, 0, %p48;
	or.b32  	%r135, %r134, 2146435072;
	selp.b32 	%r136, %r135, %r134, %p47;
	mov.b32 	%r137, 0;
	mov.b64 	%fd117, {%r137, %r136};
	selp.f64 	%fd269, %fd117, %fd116, %p51;
	add.f64 	%fd118, %fd67, 0d4000000000000000;
	{
	.reg .b32 %temp; 
	mov.b64 	{%temp, %r138}, %fd118;
	}
	and.b32  	%r139, %r138, 2146435072;
	setp.ne.s32 	%p52, %r139, 2146435072;
	@%p52 bra 	$L__BB7_102;
	setp.nan.f32 	%p53, %f13, %f13;
	@%p53 bra 	$L__BB7_101;
	setp.neu.f64 	%p54, %fd68, 0d7FF0000000000000;
	@%p54 bra 	$L__BB7_102;
	setp.lt.s32 	%p55, %r74, 0;
	selp.b32 	%r141, %r93, %r7, %p55;
	mov.b32 	%r142, 0;
	mov.b64 	%fd269, {%r142, %r141};
	bra.uni 	$L__BB7_102;
$L__BB7_101:
	mov.f64 	%fd119, 0d4000000000000000;
	add.rn.f64 	%fd269, %fd67, %fd119;
$L__BB7_102:
	setp.eq.f32 	%p56, %f1, 0f3F800000;
	setp.neu.f64 	%p57, %fd1, 0d7FF0000000000000;
	setp.ne.s32 	%p58, %r9, 2146435072;
	setp.eq.f32 	%p59, %f13, 0f3F800000;
	selp.f64 	%fd120, 0d3FF0000000000000, %fd269, %p59;
	selp.f64 	%fd121, %fd2, %fd4, %p57;
	selp.f64 	%fd122, %fd2, %fd121, %p58;
	selp.f64 	%fd123, 0d3FF0000000000000, %fd122, %p56;
	add.f64 	%fd124, %fd120, %fd123;
	cvt.rn.f32.f64 	%f41, %fd124;
	sqrt.rn.f32 	%f42, %f41;
	ld.global.f32 	%f43, [%rd2+4];
	ld.global.f32 	%f44, [%rd3+4];
	fma.rn.f32 	%f45, %f44, 0f40000000, 0f3F800000;
	sqrt.rn.f32 	%f46, %f45;
	mul.f32 	%f47, %f43, %f46;
	div.rn.f32 	%f48, %f42, %f47;
	div.rn.f32 	%f49, %f48, %f14;
	cvt.rzi.s32.f32 	%r143, %f49;
	add.s32 	%r145, %r10, %r143;
	sub.s32 	%r146, %r143, %r81;
	setp.le.s32 	%p60, %r3, %r146;
	setp.ge.s32 	%p61, %r3, %r145;
	or.pred  	%p62, %p60, %p61;
	@%p62 bra 	$L__BB7_104;
	add.s32 	%r147, %r73, %r3;
	mul.wide.s32 	%rd11, %r147, 4;
	add.s64 	%rd12, %rd1, %rd11;
	mov.b32 	%r148, 0;
	st.global.u32 	[%rd12], %r148;
$L__BB7_104:
	ret;

}
	// .globl	_Z16cal_illuminationiiiiPfS_S_
.visible .entry _Z16cal_illuminationiiiiPfS_S_(
	.param .u32 _Z16cal_illuminationiiiiPfS_S__param_0,
	.param .u32 _Z16cal_illuminationiiiiPfS_S__param_1,
	.param .u32 _Z16cal_illuminationiiiiPfS_S__param_2,
	.param .u32 _Z16cal_illuminationiiiiPfS_S__param_3,
	.param .u64 .ptr .align 1 _Z16cal_illuminationiiiiPfS_S__param_4,
	.param .u64 .ptr .align 1 _Z16cal_illuminationiiiiPfS_S__param_5,
	.param .u64 .ptr .align 1 _Z16cal_illuminationiiiiPfS_S__param_6
)
{
	.reg .pred 	%p<3>;
	.reg .b32 	%r<17>;
	.reg .b32 	%f<7>;
	.reg .b64 	%rd<12>;

	ld.param.u32 	%r5, [_Z16cal_illuminationiiiiPfS_S__param_0];
	ld.param.u32 	%r2, [_Z16cal_illuminationiiiiPfS_S__param_1];
	ld.param.u32 	%r3, [_Z16cal_illuminationiiiiPfS_S__param_2];
	ld.param.u32 	%r4, [_Z16cal_illuminationiiiiPfS_S__param_3];
	ld.param.u64 	%rd2, [_Z16cal_illuminationiiiiPfS_S__param_4];
	ld.param.u64 	%rd3, [_Z16cal_illuminationiiiiPfS_S__param_5];
	ld.param.u64 	%rd4, [_Z16cal_illuminationiiiiPfS_S__param_6];
	mov.u32 	%r6, %tid.x;
	mov.u32 	%r7, %ntid.x;
	mov.u32 	%r8, %ctaid.x;
	mad.lo.s32 	%r1, %r7, %r8, %r6;
	mul.lo.s32 	%r9, %r2, %r5;
	setp.ge.s32 	%p1, %r1, %r9;
	@%p1 bra 	$L__BB8_3;
	cvta.to.global.u64 	%rd5, %rd2;
	cvta.to.global.u64 	%rd6, %rd3;
	cvta.to.global.u64 	%rd7, %rd4;
	div.s32 	%r10, %r1, %r3;
	mul.lo.s32 	%r11, %r10, %r3;
	sub.s32 	%r12, %r1, %r11;
	add.s32 	%r13, %r12, %r4;
	add.s32 	%r14, %r10, %r4;
	mad.lo.s32 	%r15, %r14, %r2, %r13;
	mul.wide.s32 	%rd8, %r15, 4;
	add.s64 	%rd9, %rd6, %rd8;
	ld.global.f32 	%f1, [%rd9];
	add.s64 	%rd10, %rd7, %rd8;
	ld.global.f32 	%f2, [%rd10];
	mul.f32 	%f3, %f2, %f2;
	fma.rn.f32 	%f4, %f1, %f1, %f3;
	mul.wide.s32 	%rd11, %r1, 4;
	add.s64 	%rd1, %rd5, %rd11;
	ld.global.f32 	%f5, [%rd1];
	add.f32 	%f6, %f5, %f4;
	st.global.f32 	[%rd1], %f6;
	setp.gtu.f32 	%p2, %f6, 0f00000000;
	@%p2 bra 	$L__BB8_3;
	mov.b32 	%r16, 1065353216;
	st.global.u32 	[%rd1], %r16;
$L__BB8_3:
	ret;

}
	// .globl	_Z13cal_migrationiiiiPfS_S_
.visible .entry _Z13cal_migrationiiiiPfS_S_(
	.param .u32 _Z13cal_migrationiiiiPfS_S__param_0,
	.param .u32 _Z13cal_migrationiiiiPfS_S__param_1,
	.param .u32 _Z13cal_migrationiiiiPfS_S__param_2,
	.param .u32 _Z13cal_migrationiiiiPfS_S__param_3,
	.param .u64 .ptr .align 1 _Z13cal_migrationiiiiPfS_S__param_4,
	.param .u64 .ptr .align 1 _Z13cal_migrationiiiiPfS_S__param_5,
	.param .u64 .ptr .align 1 _Z13cal_migrationiiiiPfS_S__param_6
)
{
	.reg .pred 	%p<2>;
	.reg .b32 	%r<16>;
	.reg .b32 	%f<5>;
	.reg .b64 	%rd<12>;

	ld.param.u32 	%r5, [_Z13cal_migrationiiiiPfS_S__param_0];
	ld.param.u32 	%r2, [_Z13cal_migrationiiiiPfS_S__param_1];
	ld.param.u32 	%r3, [_Z13cal_migrationiiiiPfS_S__param_2];
	ld.param.u32 	%r4, [_Z13cal_migrationiiiiPfS_S__param_3];
	ld.param.u64 	%rd1, [_Z13cal_migrationiiiiPfS_S__param_4];
	ld.param.u64 	%rd2, [_Z13cal_migrationiiiiPfS_S__param_5];
	ld.param.u64 	%rd3, [_Z13cal_migrationiiiiPfS_S__param_6];
	mov.u32 	%r6, %tid.x;
	mov.u32 	%r7, %ntid.x;
	mov.u32 	%r8, %ctaid.x;
	mad.lo.s32 	%r1, %r7, %r8, %r6;
	mul.lo.s32 	%r9, %r2, %r5;
	setp.ge.s32 	%p1, %r1, %r9;
	@%p1 bra 	$L__BB9_2;
	cvta.to.global.u64 	%rd4, %rd2;
	cvta.to.global.u64 	%rd5, %rd3;
	cvta.to.global.u64 	%rd6, %rd1;
	div.s32 	%r10, %r1, %r3;
	mul.lo.s32 	%r11, %r10, %r3;
	sub.s32 	%r12, %r1, %r11;
	add.s32 	%r13, %r12, %r4;
	add.s32 	%r14, %r10, %r4;
	mad.lo.s32 	%r15, %r14, %r2, %r13;
	mul.wide.s32 	%rd7, %r15, 4;
	add.s64 	%rd8, %rd4, %rd7;
	ld.global.f32 	%f1, [%rd8];
	add.s64 	%rd9, %rd5, %rd7;
	ld.global.f32 	%f2, [%rd9];
	mul.wide.s32 	%rd10, %r1, 4;
	add.s64 	%rd11, %rd6, %rd10;
	ld.global.f32 	%f3, [%rd11];
	fma.rn.f32 	%f4, %f1, %f2, %f3;
	st.global.f32 	[%rd11], %f4;
$L__BB9_2:
	ret;

}
	// .globl	_Z15migration_illumiiiPfS_
.visible .entry _Z15migration_illumiiiPfS_(
	.param .u32 _Z15migration_illumiiiPfS__param_0,
	.param .u32 _Z15migration_illumiiiPfS__param_1,
	.param .u32 _Z15migration_illumiiiPfS__param_2,
	.param .u64 .ptr .align 1 _Z15migration_illumiiiPfS__param_3,
	.param .u64 .ptr .align 1 _Z15migration_illumiiiPfS__param_4
)
{
	.reg .pred 	%p<2>;
	.reg .b32 	%r<8>;
	.reg .b32 	%f<4>;
	.reg .b64 	%rd<8>;

	ld.param.u32 	%r2, [_Z15migration_illumiiiPfS__param_0];
	ld.param.u32 	%r3, [_Z15migration_illumiiiPfS__param_1];
	ld.param.u64 	%rd1, [_Z15migration_illumiiiPfS__param_3];
	ld.param.u64 	%rd2, [_Z15migration_illumiiiPfS__param_4];
	mov.u32 	%r4, %tid.x;
	mov.u32 	%r5, %ntid.x;
	mov.u32 	%r6, %ctaid.x;
	mad.lo.s32 	%r1, %r5, %r6, %r4;
	mul.lo.s32 	%r7, %r3, %r2;
	setp.ge.s32 	%p1, %r1, %r7;
	@%p1 bra 	$L__BB10_2;
	cvta.to.global.u64 	%rd3, %rd1;
	cvta.to.global.u64 	%rd4, %rd2;
	mul.wide.s32 	%rd5, %r1, 4;
	add.s64 	%rd6, %rd3, %rd5;
	ld.global.f32 	%f1, [%rd6];
	add.s64 	%rd7, %rd4, %rd5;
	ld.global.f32 	%f2, [%rd7];
	div.rn.f32 	%f3, %f1, %f2;
	st.global.f32 	[%rd6], %f3;
$L__BB10_2:
	ret;

}
	// .globl	_Z15Poynting_AdcigsiiiiiiPfS_S_S_S_S_S_S_S_
.visible .entry _Z15Poynting_AdcigsiiiiiiPfS_S_S_S_S_S_S_S_(
	.param .u32 _Z15Poynting_AdcigsiiiiiiPfS_S_S_S_S_S_S_S__param_0,
	.param .u32 _Z15Poynting_AdcigsiiiiiiPfS_S_S_S_S_S_S_S__param_1,
	.param .u32 _Z15Poynting_AdcigsiiiiiiPfS_S_S_S_S_S_S_S__param_2,
	.param .u32 _Z15Poynting_AdcigsiiiiiiPfS_S_S_S_S_S_S_S__param_3,
	.param .u32 _Z15Poynting_AdcigsiiiiiiPfS_S_S_S_S_S_S_S__param_4,
	.param .u32 _Z15Poynting_AdcigsiiiiiiPfS_S_S_S_S_S_S_S__param_5,
	.param .u64 .ptr .align 1 _Z15Poynting_AdcigsiiiiiiPfS_S_S_S_S_S_S_S__param_6,
	.param .u64 .ptr .align 1 _Z15Poynting_AdcigsiiiiiiPfS_S_S_S_S_S_S_S__param_7,
	.param .u64 .ptr .align 1 _Z15Poynting_AdcigsiiiiiiPfS_S_S_S_S_S_S_S__param_8,
	.param .u64 .ptr .align 1 _Z15Poynting_AdcigsiiiiiiPfS_S_S_S_S_S_S_S__param_9,
	.param .u64 .ptr .align 1 _Z15Poynting_AdcigsiiiiiiPfS_S_S_S_S_S_S_S__param_10,
	.param .u64 .ptr .align 1 _Z15Poynting_AdcigsiiiiiiPfS_S_S_S_S_S_S_S__param_11,
	.param .u64 .ptr .align 1 _Z15Poynting_AdcigsiiiiiiPfS_S_S_S_S_S_S_S__param_12,
	.param .u64 .ptr .align 1 _Z15Poynting_AdcigsiiiiiiPfS_S_S_S_S_S_S_S__param_13,
	.param .u64 .ptr .align 1 _Z15Poynting_AdcigsiiiiiiPfS_S_S_S_S_S_S_S__param_14
)
{
	.local .align 4 .b8 	__local_depot11[28];
	.reg .b64 	%SP;
	.reg .b64 	%SPL;
	.reg .pred 	%p<32>;
	.reg .b32 	%r<140>;
	.reg .b32 	%f<123>;
	.reg .b64 	%rd<87>;
	.reg .b64 	%fd<21>;

	mov.u64 	%SPL, __local_depot11;
	ld.param.u32 	%r47, [_Z15Poynting_AdcigsiiiiiiPfS_S_S_S_S_S_S_S__param_0];
	ld.param.u32 	%r48, [_Z15Poynting_AdcigsiiiiiiPfS_S_S_S_S_S_S_S__param_1];
	ld.param.u32 	%r44, [_Z15Poynting_AdcigsiiiiiiPfS_S_S_S_S_S_S_S__param_2];
	ld.param.u32 	%r49, [_Z15Poynting_AdcigsiiiiiiPfS_S_S_S_S_S_S_S__param_3];
	ld.param.u32 	%r45, [_Z15Poynting_AdcigsiiiiiiPfS_S_S_S_S_S_S_S__param_4];
	ld.param.u64 	%rd24, [_Z15Poynting_AdcigsiiiiiiPfS_S_S_S_S_S_S_S__param_7];
	ld.param.u64 	%rd25, [_Z15Poynting_AdcigsiiiiiiPfS_S_S_S_S_S_S_S__param_8];
	ld.param.u64 	%rd26, [_Z15Poynting_AdcigsiiiiiiPfS_S_S_S_S_S_S_S__param_9];
	ld.param.u64 	%rd27, [_Z15Poynting_AdcigsiiiiiiPfS_S_S_S_S_S_S_S__param_10];
	ld.param.u64 	%rd28, [_Z15Poynting_AdcigsiiiiiiPfS_S_S_S_S_S_S_S__param_11];
	ld.param.u64 	%rd29, [_Z15Poynting_AdcigsiiiiiiPfS_S_S_S_S_S_S_S__param_12];
	ld.param.u64 	%rd30, [_Z15Poynting_AdcigsiiiiiiPfS_S_S_S_S_S_S_S__param_13];
	ld.param.u64 	%rd31, [_Z15Poynting_AdcigsiiiiiiPfS_S_S_S_S_S_S_S__param_14];
	cvta.to.global.u64 	%rd32, %rd31;
	cvta.to.global.u64 	%rd33, %rd29;
	cvta.to.global.u64 	%rd34, %rd30;
	cvta.to.global.u64 	%rd35, %rd28;
	cvta.to.global.u64 	%rd36, %rd27;
	cvta.to.global.u64 	%rd37, %rd25;
	cvta.to.global.u64 	%rd38, %rd26;
	cvta.to.global.u64 	%rd39, %rd24;
	add.u64 	%rd1, %SPL, 0;
	mov.u32 	%r50, %tid.x;
	mov.u32 	%r51, %ntid.x;
	mov.u32 	%r52, %ctaid.x;
	mad.lo.s32 	%r53, %r51, %r52, %r50;
	div.s32 	%r1, %r53, %r44;
	mul.lo.s32 	%r54, %r1, %r44;
	sub.s32 	%r2, %r53, %r54;
	add.s32 	%r55, %r2, %r49;
	add.s32 	%r56, %r1, %r49;
	mad.lo.s32 	%r57, %r56, %r47, %r55;
	mul.wide.s32 	%rd41, %r57, 4;
	add.s64 	%rd42, %rd39, %rd41;
	ld.global.f32 	%f1, [%rd42];
	neg.f32 	%f19, %f1;
	add.s64 	%rd43, %rd38, %rd41;
	ld.global.f32 	%f20, [%rd43];
	mul.f32 	%f21, %f20, %f19;
	add.s64 	%rd44, %rd37, %rd41;
	ld.global.f32 	%f22, [%rd44];
	neg.f32 	%f23, %f22;
	add.s64 	%rd45, %rd36, %rd41;
	ld.global.f32 	%f24, [%rd45];
	mul.f32 	%f25, %f24, %f23;
	add.s64 	%rd46, %rd35, %rd41;
	ld.global.f32 	%f2, [%rd46];
	add.s64 	%rd47, %rd34, %rd41;
	ld.global.f32 	%f26, [%rd47];
	mul.f32 	%f27, %f2, %f26;
	add.s64 	%rd48, %rd33, %rd41;
	ld.global.f32 	%f28, [%rd48];
	add.s64 	%rd49, %rd32, %rd41;
	ld.global.f32 	%f29, [%rd49];
	mul.f32 	%f30, %f28, %f29;
	mul.f32 	%f31, %f25, %f25;
	fma.rn.f32 	%f32, %f21, %f21, %f31;
	mul.f32 	%f33, %f30, %f30;
	fma.rn.f32 	%f34, %f27, %f27, %f33;
	mul.f32 	%f35, %f25, %f30;
	fma.rn.f32 	%f36, %f21, %f27, %f35;
	cvt.f64.f32 	%fd1, %f36;
	mul.f32 	%f37, %f32, %f34;
	sqrt.rn.f32 	%f38, %f37;
	cvt.f64.f32 	%fd2, %f38;
	mul.f64 	%fd3, %fd2, 0d3FECCCCCCCCCCCCD;
	div.rn.f64 	%fd4, %fd1, %fd3;
	cvt.rn.f32.f64 	%f3, %fd4;
	mul.lo.s32 	%r58, %r44, %r48;
	setp.ge.s32 	%p1, %r53, %r58;
	abs.f32 	%f39, %f3;
	setp.gtu.f32 	%p2, %f39, 0f3F800000;
	or.pred  	%p3, %p1, %p2;
	@%p3 bra 	$L__BB11_27;
	ld.param.u32 	%r127, [_Z15Poynting_AdcigsiiiiiiPfS_S_S_S_S_S_S_S__param_5];
	abs.f32 	%f41, %f3;
	fma.rn.f32 	%f42, %f41, 0fBF000000, 0f3F000000;
	rsqrt.approx.ftz.f32 	%f43, %f42;
	mul.f32 	%f44, %f42, %f43;
	mul.f32 	%f45, %f43, 0fBF000000;
	fma.rn.f32 	%f46, %f44, %f45, 0f3F000000;
	fma.rn.f32 	%f47, %f44, %f46, %f44;
	setp.eq.f32 	%p4, %f41, 0f3F800000;
	selp.f32 	%f48, 0f00000000, %f47, %p4;
	setp.gt.f32 	%p5, %f41, 0f3F0F5C29;
	selp.f32 	%f49, %f48, %f41, %p5;
	copysign.f32 	%f50, %f3, %f49;
	mul.f32 	%f51, %f50, %f50;
	fma.rn.f32 	%f52, %f51, 0f3D10ECEF, 0f3C8B1ABB;
	fma.rn.f32 	%f53, %f52, %f51, 0f3CFC028C;
	fma.rn.f32 	%f54, %f53, %f51, 0f3D372139;
	fma.rn.f32 	%f55, %f54, %f51, 0f3D9993DB;
	fma.rn.f32 	%f56, %f55, %f51, 0f3E2AAAC6;
	mul.f32 	%f57, %f51, %f56;
	fma.rn.f32 	%f58, %f57, %f50, %f50;
	neg.f32 	%f59, %f58;
	selp.f32 	%f60, %f58, %f59, %p5;
	fma.rn.f32 	%f61, 0f3F6EE581, 0f3FD774EB, %f60;
	setp.gt.f32 	%p6, %f3, 0f3F0F5C29;
	selp.f32 	%f62, %f58, %f61, %p6;
	add.f32 	%f63, %f62, %f62;
	selp.f32 	%f64, %f63, %f62, %p5;
	cvt.f64.f32 	%fd5, %f64;
	mul.f64 	%fd6, %fd5, 0d3FE0000000000000;
	mul.f64 	%fd7, %fd6, 0d4066800000000000;
	div.rn.f64 	%fd8, %fd7, 0d400921FB542FE938;
	cvt.rn.f32.f64 	%f65, %fd8;
	cvt.f64.f32 	%fd9, %f65;
	cvt.rn.f64.s32 	%fd10, %r127;
	div.rn.f64 	%fd11, %fd9, %fd10;
	cvt.rzi.s32.f64 	%r3, %fd11;
	setp.ge.s32 	%p7, %r3, %r45;
	@%p7 bra 	$L__BB11_27;
	mul.f32 	%f4, %f1, %f2;
	cvt.rn.f64.s32 	%fd12, %r3;
	mul.f64 	%fd13, %fd12, 0d400921FB542FE938;
	div.rn.f64 	%fd14, %fd13, 0d4066800000000000;
	cvt.rn.f32.f64 	%f5, %fd14;
	mul.f32 	%f66, %f5, 0f3F22F983;
	cvt.rni.s32.f32 	%r139, %f66;
	cvt.rn.f32.s32 	%f67, %r139;
	fma.rn.f32 	%f68, %f67, 0fBFC90FDA, %f5;
	fma.rn.f32 	%f69, %f67, 0fB3A22168, %f68;
	fma.rn.f32 	%f122, %f67, 0fA7C234C5, %f69;
	abs.f32 	%f7, %f5;
	setp.ltu.f32 	%p8, %f7, 0f47CE4780;
	mov.u32 	%r131, %r139;
	mov.f32 	%f120, %f122;
	@%p8 bra 	$L__BB11_10;
	setp.neu.f32 	%p9, %f7, 0f7F800000;
	@%p9 bra 	$L__BB11_5;
	mov.f32 	%f72, 0f00000000;
	mul.rn.f32 	%f120, %f5, %f72;
	mov.b32 	%r131, 0;
	bra.uni 	$L__BB11_10;
$L__BB11_5:
	mov.b32 	%r5, %f5;
	shl.b32 	%r60, %r5, 8;
	or.b32  	%r6, %r60, -2147483648;
	mov.b64 	%rd80, 0;
	mov.b32 	%r128, 0;
	mov.u64 	%rd78, __cudart_i2opi_f;
	mov.u64 	%rd79, %rd1;
$L__BB11_6:
	.pragma "nounroll";
	ld.global.nc.u32 	%r61, [%rd78];
	mad.wide.u32 	%rd52, %r61, %r6, %rd80;
	shr.u64 	%rd80, %rd52, 32;
	st.local.u32 	[%rd79], %rd52;
	add.s32 	%r128, %r128, 1;
	add.s64 	%rd79, %rd79, 4;
	add.s64 	%rd78, %rd78, 4;
	setp.ne.s32 	%p10, %r128, 6;
	@%p10 bra 	$L__BB11_6;
	shr.u32 	%r62, %r5, 23;
	st.local.u32 	[%rd1+24], %rd80;
	and.b32  	%r9, %r62, 31;
	and.b32  	%r63, %r62, 224;
	add.s32 	%r64, %r63, -128;
	shr.u32 	%r65, %r64, 5;
	mul.wide.u32 	%rd53, %r65, 4;
	sub.s64 	%rd8, %rd1, %rd53;
	ld.local.u32 	%r129, [%rd8+24];
	ld.local.u32 	%r130, [%rd8+20];
	setp.eq.s32 	%p11, %r9, 0;
	@%p11 bra 	$L__BB11_9;
	shf.l.wrap.b32 	%r129, %r130, %r129, %r9;
	ld.local.u32 	%r66, [%rd8+16];
	shf.l.wrap.b32 	%r130, %r66, %r130, %r9;
$L__BB11_9:
	shr.u32 	%r67, %r129, 30;
	shf.l.wrap.b32 	%r68, %r130, %r129, 2;
	shl.b32 	%r69, %r130, 2;
	shr.u32 	%r70, %r68, 31;
	add.s32 	%r71, %r70, %r67;
	neg.s32 	%r72, %r71;
	setp.lt.s32 	%p12, %r5, 0;
	selp.b32 	%r131, %r72, %r71, %p12;
	xor.b32  	%r73, %r68, %r5;
	shr.s32 	%r74, %r68, 31;
	xor.b32  	%r75, %r74, %r68;
	xor.b32  	%r76, %r74, %r69;
	cvt.u64.u32 	%rd54, %r75;
	shl.b64 	%rd55, %rd54, 32;
	cvt.u64.u32 	%rd56, %r76;
	or.b64  	%rd57, %rd55, %rd56;
	cvt.rn.f64.s64 	%fd15, %rd57;
	mul.f64 	%fd16, %fd15, 0d3BF921FB54442D19;
	cvt.rn.f32.f64 	%f70, %fd16;
	neg.f32 	%f71, %f70;
	setp.lt.s32 	%p13, %r73, 0;
	selp.f32 	%f120, %f71, %f70, %p13;
$L__BB11_10:
	setp.ltu.f32 	%p14, %f7, 0f47CE4780;
	add.s32 	%r78, %r131, 1;
	mul.rn.f32 	%f73, %f120, %f120;
	and.b32  	%r79, %r131, 1;
	setp.eq.b32 	%p15, %r79, 1;
	selp.f32 	%f74, %f120, 0f3F800000, %p15;
	fma.rn.f32 	%f75, %f73, %f74, 0f00000000;
	fma.rn.f32 	%f76, %f73, 0f37CBAC00, 0fBAB607ED;
	selp.f32 	%f77, 0fB94D4153, %f76, %p15;
	selp.f32 	%f78, 0f3C0885E4, 0f3D2AAABB, %p15;
	fma.rn.f32 	%f79, %f77, %f73, %f78;
	selp.f32 	%f80, 0fBE2AAAA8, 0fBEFFFFFF, %p15;
	fma.rn.f32 	%f81, %f79, %f73, %f80;
	fma.rn.f32 	%f82, %f81, %f75, %f74;
	and.b32  	%r80, %r78, 2;
	setp.eq.s32 	%p16, %r80, 0;
	mov.f32 	%f83, 0f00000000;
	sub.f32 	%f84, %f83, %f82;
	selp.f32 	%f85, %f82, %f84, %p16;
	mul.f32 	%f11, %f4, %f85;
	mov.u32 	%r135, %r139;
	mov.f32 	%f121, %f122;
	@%p14 bra 	$L__BB11_18;
	setp.neu.f32 	%p17, %f7, 0f7F800000;
	@%p17 bra 	$L__BB11_13;
	mov.f32 	%f88, 0f00000000;
	mul.rn.f32 	%f121, %f5, %f88;
	mov.b32 	%r135, 0;
	bra.uni 	$L__BB11_18;
$L__BB11_13:
	mov.b32 	%r18, %f5;
	shl.b32 	%r82, %r18, 8;
	or.b32  	%r19, %r82, -2147483648;
	mov.b64 	%rd83, 0;
	mov.b32 	%r132, 0;
	mov.u64 	%rd81, __cudart_i2opi_f;
	mov.u64 	%rd82, %rd1;
$L__BB11_14:
	.pragma "nounroll";
	ld.global.nc.u32 	%r83, [%rd81];
	mad.wide.u32 	%rd60, %r83, %r19, %rd83;
	shr.u64 	%rd83, %rd60, 32;
	st.local.u32 	[%rd82], %rd60;
	add.s32 	%r132, %r132, 1;
	add.s64 	%rd82, %rd82, 4;
	add.s64 	%rd81, %rd81, 4;
	setp.ne.s32 	%p18, %r132, 6;
	@%p18 bra 	$L__BB11_14;
	shr.u32 	%r84, %r18, 23;
	st.local.u32 	[%rd1+24], %rd83;
	and.b32  	%r22, %r84, 31;
	and.b32  	%r85, %r84, 224;
	add.s32 	%r86, %r85, -128;
	shr.u32 	%r87, %r86, 5;
	mul.wide.u32 	%rd61, %r87, 4;
	sub.s64 	%rd15, %rd1, %rd61;
	ld.local.u32 	%r133, [%rd15+24];
	ld.local.u32 	%r134, [%rd15+20];
	setp.eq.s32 	%p19, %r22, 0;
	@%p19 bra 	$L__BB11_17;
	shf.l.wrap.b32 	%r133, %r134, %r133, %r22;
	ld.local.u32 	%r88, [%rd15+16];
	shf.l.wrap.b32 	%r134, %r88, %r134, %r22;
$L__BB11_17:
	shr.u32 	%r89, %r133, 30;
	shf.l.wrap.b32 	%r90, %r134, %r133, 2;
	shl.b32 	%r91, %r134, 2;
	shr.u32 	%r92, %r90, 31;
	add.s32 	%r93, %r92, %r89;
	neg.s32 	%r94, %r93;
	setp.lt.s32 	%p20, %r18, 0;
	selp.b32 	%r135, %r94, %r93, %p20;
	xor.b32  	%r95, %r90, %r18;
	shr.s32 	%r96, %r90, 31;
	xor.b32  	%r97, %r96, %r90;
	xor.b32  	%r98, %r96, %r91;
	cvt.u64.u32 	%rd62, %r97;
	shl.b64 	%rd63, %rd62, 32;
	cvt.u64.u32 	%rd64, %r98;
	or.b64  	%rd65, %rd63, %rd64;
	cvt.rn.f64.s64 	%fd17, %rd65;
	mul.f64 	%fd18, %fd17, 0d3BF921FB54442D19;
	cvt.rn.f32.f64 	%f86, %fd18;
	neg.f32 	%f87, %f86;
	setp.lt.s32 	%p21, %r95, 0;
	selp.f32 	%f121, %f87, %f86, %p21;
$L__BB11_18:
	setp.ltu.f32 	%p22, %f7, 0f47CE4780;
	add.s32 	%r100, %r135, 1;
	mul.rn.f32 	%f89, %f121, %f121;
	and.b32  	%r101, %r135, 1;
	setp.eq.b32 	%p23, %r101, 1;
	selp.f32 	%f90, %f121, 0f3F800000, %p23;
	fma.rn.f32 	%f91, %f89, %f90, 0f00000000;
	fma.rn.f32 	%f92, %f89, 0f37CBAC00, 0fBAB607ED;
	selp.f32 	%f93, 0fB94D4153, %f92, %p23;
	selp.f32 	%f94, 0f3C0885E4, 0f3D2AAABB, %p23;
	fma.rn.f32 	%f95, %f93, %f89, %f94;
	selp.f32 	%f96, 0fBE2AAAA8, 0fBEFFFFFF, %p23;
	fma.rn.f32 	%f97, %f95, %f89, %f96;
	fma.rn.f32 	%f98, %f97, %f91, %f90;
	and.b32  	%r102, %r100, 2;
	setp.eq.s32 	%p24, %r102, 0;
	mov.f32 	%f99, 0f00000000;
	sub.f32 	%f100, %f99, %f98;
	selp.f32 	%f101, %f98, %f100, %p24;
	mul.f32 	%f15, %f11, %f101;
	@%p22 bra 	$L__BB11_26;
	setp.neu.f32 	%p25, %f7, 0f7F800000;
	@%p25 bra 	$L__BB11_21;
	mov.f32 	%f104, 0f00000000;
	mul.rn.f32 	%f122, %f5, %f104;
	mov.b32 	%r139, 0;
	bra.uni 	$L__BB11_26;
$L__BB11_21:
	mov.b32 	%r31, %f5;
	shl.b32 	%r104, %r31, 8;
	or.b32  	%r32, %r104, -2147483648;
	mov.b64 	%rd86, 0;
	mov.b32 	%r136, 0;
	mov.u64 	%rd84, __cudart_i2opi_f;
	mov.u64 	%rd85, %rd1;
$L__BB11_22:
	.pragma "nounroll";
	ld.global.nc.u32 	%r105, [%rd84];
	mad.wide.u32 	%rd68, %r105, %r32, %rd86;
	shr.u64 	%rd86, %rd68, 32;
	st.local.u32 	[%rd85], %rd68;
	add.s32 	%r136, %r136, 1;
	add.s64 	%rd85, %rd85, 4;
	add.s64 	%rd84, %rd84, 4;
	setp.ne.s32 	%p26, %r136, 6;
	@%p26 bra 	$L__BB11_22;
	shr.u32 	%r106, %r31, 23;
	st.local.u32 	[%rd1+24], %rd86;
	and.b32  	%r35, %r106, 31;
	and.b32  	%r107, %r106, 224;
	add.s32 	%r108, %r107, -128;
	shr.u32 	%r109, %r108, 5;
	mul.wide.u32 	%rd69, %r109, 4;
	sub.s64 	%rd22, %rd1, %rd69;
	ld.local.u32 	%r137, [%rd22+24];
	ld.local.u32 	%r138, [%rd22+20];
	setp.eq.s32 	%p27, %r35, 0;
	@%p27 bra 	$L__BB11_25;
	shf.l.wrap.b32 	%r137, %r138, %r137, %r35;
	ld.local.u32 	%r110, [%rd22+16];
	shf.l.wrap.b32 	%r138, %r110, %r138, %r35;
$L__BB11_25:
	shr.u32 	%r111, %r137, 30;
	shf.l.wrap.b32 	%r112, %r138, %r137, 2;
	shl.b32 	%r113, %r138, 2;
	shr.u32 	%r114, %r112, 31;
	add.s32 	%r115, %r114, %r111;
	neg.s32 	%r116, %r115;
	setp.lt.s32 	%p28, %r31, 0;
	selp.b32 	%r139, %r116, %r115, %p28;
	xor.b32  	%r117, %r112, %r31;
	shr.s32 	%r118, %r112, 31;
	xor.b32  	%r119, %r118, %r112;
	xor.b32  	%r120, %r118, %r113;
	cvt.u64.u32 	%rd70, %r119;
	shl.b64 	%rd71, %rd70, 32;
	cvt.u64.u32 	%rd72, %r120;
	or.b64  	%rd73, %rd71, %rd72;
	cvt.rn.f64.s64 	%fd19, %rd73;
	mul.f64 	%fd20, %fd19, 0d3BF921FB54442D19;
	cvt.rn.f32.f64 	%f102, %fd20;
	neg.f32 	%f103, %f102;
	setp.lt.s32 	%p29, %r117, 0;
	selp.f32 	%f122, %f103, %f102, %p29;
$L__BB11_26:
	ld.param.u64 	%rd77, [_Z15Poynting_AdcigsiiiiiiPfS_S_S_S_S_S_S_S__param_6];
	add.s32 	%r122, %r139, 1;
	mul.rn.f32 	%f105, %f122, %f122;
	and.b32  	%r123, %r139, 1;
	setp.eq.b32 	%p30, %r123, 1;
	selp.f32 	%f106, %f122, 0f3F800000, %p30;
	fma.rn.f32 	%f107, %f105, %f106, 0f00000000;
	fma.rn.f32 	%f108, %f105, 0f37CBAC00, 0fBAB607ED;
	selp.f32 	%f109, 0fB94D4153, %f108, %p30;
	selp.f32 	%f110, 0f3C0885E4, 0f3D2AAABB, %p30;
	fma.rn.f32 	%f111, %f109, %f105, %f110;
	selp.f32 	%f112, 0fBE2AAAA8, 0fBEFFFFFF, %p30;
	fma.rn.f32 	%f113, %f111, %f105, %f112;
	fma.rn.f32 	%f114, %f113, %f107, %f106;
	and.b32  	%r124, %r122, 2;
	setp.eq.s32 	%p31, %r124, 0;
	mov.f32 	%f115, 0f00000000;
	sub.f32 	%f116, %f115, %f114;
	selp.f32 	%f117, %f114, %f116, %p31;
	mad.lo.s32 	%r125, %r1, %r45, %r3;
	mad.lo.s32 	%r126, %r125, %r44, %r2;
	cvta.to.global.u64 	%rd74, %rd77;
	mul.wide.s32 	%rd75, %r126, 4;
	add.s64 	%rd76, %rd74, %rd75;
	ld.global.f32 	%f118, [%rd76];
	fma.rn.f32 	%f119, %f15, %f117, %f118;
	st.global.f32 	[%rd76], %f119;
$L__BB11_27:
	ret;

}
	// .globl	_Z12adcigs_illumiiiiPfS_
.visible .entry _Z12adcigs_illumiiiiPfS_(
	.param .u32 _Z12adcigs_illumiiiiPfS__param_0,
	.param .u32 _Z12adcigs_illumiiiiPfS__param_1,
	.param .u32 _Z12adcigs_illumiiiiPfS__param_2,
	.param .u32 _Z12adcigs_illumiiiiPfS__param_3,
	.param .u64 .ptr .align 1 _Z12adcigs_illumiiiiPfS__param_4,
	.param .u64 .ptr .align 1 _Z12adcigs_illumiiiiPfS__param_5
)
{
	.reg .pred 	%p<2>;
	.reg .b32 	%r<13>;
	.reg .b32 	%f<4>;
	.reg .b64 	%rd<9>;

	ld.param.u32 	%r4, [_Z12adcigs_illumiiiiPfS__param_0];
	ld.param.u32 	%r3, [_Z12adcigs_illumiiiiPfS__param_1];
	ld.param.u32 	%r5, [_Z12adcigs_illumiiiiPfS__param_2];
	ld.param.u64 	%rd1, [_Z12adcigs_illumiiiiPfS__param_4];
	ld.param.u64 	%rd2, [_Z12adcigs_illumiiiiPfS__param_5];
	mov.u32 	%r6, %tid.x;
	mov.u32 	%r7, %ntid.x;
	mov.u32 	%r8, %ctaid.x;
	mad.lo.s32 	%r1, %r7, %r8, %r6;
	mul.lo.s32 	%r2, %r5, %r3;
	mul.lo.s32 	%r9, %r2, %r4;
	setp.ge.s32 	%p1, %r1, %r9;
	@%p1 bra 	$L__BB12_2;
	cvta.to.global.u64 	%rd3, %rd1;
	cvta.to.global.u64 	%rd4, %rd2;
	mul.wide.s32 	%rd5, %r1, 4;
	add.s64 	%rd6, %rd3, %rd5;
	ld.global.f32 	%f1, [%rd6];
	div.s32 	%r10, %r1, %r2;
	rem.s32 	%r11, %r1, %r3;
	mad.lo.s32 	%r12, %r10, %r3, %r11;
	mul.wide.s32 	%rd7, %r12, 4;
	add.s64 	%rd8, %rd4, %rd7;
	ld.global.f32 	%f2, [%rd8];
	div.rn.f32 	%f3, %f1, %f2;
	st.global.f32 	[%rd6], %f3;
$L__BB12_2:
	ret;

}
.func  (.param .align 16 .b8 func_retval0[16]) __internal_trig_reduction_slowpathd(
	.param .b64 __internal_trig_reduction_slowpathd_param_0
)
{
	.local .align 8 .b8 	__local_depot13[40];
	.reg .b64 	%SP;
	.reg .b64 	%SPL;
	.reg .pred 	%p<10>;
	.reg .b32 	%r<47>;
	.reg .b64 	%rd<74>;
	.reg .b64 	%fd<5>;

	mov.u64 	%SPL, __local_depot13;
	ld.param.f64 	%fd4, [__internal_trig_reduction_slowpathd_param_0];
	add.u64 	%rd1, %SPL, 0;
	{
	.reg .b32 %temp; 
	mov.b64 	{%temp, %r1}, %fd4;
	}
	shr.u32 	%r2, %r1, 20;
	and.b32  	%r3, %r2, 2047;
	setp.eq.s32 	%p1, %r3, 2047;
	mov.b32 	%r46, 0;
	@%p1 bra 	$L__BB13_9;
	add.s32 	%r20, %r3, -1024;
	mov.b64 	%rd20, %fd4;
	shl.b64 	%rd2, %rd20, 11;
	shr.u32 	%r4, %r20, 6;
	sub.s32 	%r45, 15, %r4;
	sub.s32 	%r21, 19, %r4;
	setp.lt.u32 	%p2, %r20, 128;
	selp.b32 	%r6, 18, %r21, %p2;
	setp.ge.s32 	%p3, %r45, %r6;
	mov.b64 	%rd70, 0;
	@%p3 bra 	$L__BB13_4;
	add.s32 	%r23, %r6, %r4;
	neg.s32 	%r43, %r23;
	or.b64  	%rd3, %rd2, -9223372036854775808;
	mov.b64 	%rd70, 0;
	mov.b32 	%r42, 0;
	mov.u64 	%rd25, __cudart_i2opi_d;
	mov.u32 	%r44, %r45;
$L__BB13_3:
	.pragma "nounroll";
	mul.wide.s32 	%rd22, %r42, 8;
	add.s64 	%rd23, %rd1, %rd22;
	mul.wide.s32 	%rd24, %r44, 8;
	add.s64 	%rd26, %rd25, %rd24;
	ld.global.nc.u64 	%rd27, [%rd26];
	{
	.reg .u32 %r0, %r1, %r2, %r3, %alo, %ahi, %blo, %bhi, %clo, %chi;
	mov.b64 	{%alo,%ahi}, %rd27;
	mov.b64 	{%blo,%bhi}, %rd3;
	mov.b64 	{%clo,%chi}, %rd70;
	mad.lo.cc.u32 	%r0, %alo, %blo, %clo;
	madc.hi.cc.u32 	%r1, %alo, %blo, %chi;
	madc.hi.u32 	%r2, %alo, %bhi, 0;
	mad.lo.cc.u32 	%r1, %alo, %bhi, %r1;
	madc.hi.cc.u32 	%r2, %ahi, %blo, %r2;
	madc.hi.u32 	%r3, %ahi, %bhi, 0;
	mad.lo.cc.u32 	%r1, %ahi, %blo, %r1;
	madc.lo.cc.u32 	%r2, %ahi, %bhi, %r2;
	addc.u32 	%r3, %r3, 0;
	mov.b64 	%rd28, {%r0,%r1};
	mov.b64 	%rd70, {%r2,%r3};
	}
	st.local.u64 	[%rd23], %rd28;
	add.s32 	%r44, %r44, 1;
	add.s32 	%r43, %r43, 1;
	add.s32 	%r42, %r42, 1;
	setp.ne.s32 	%p4, %r43, -15;
	mov.u32 	%r45, %r6;
	@%p4 bra 	$L__BB13_3;
$L__BB13_4:
	cvt.s64.s32 	%rd29, %r45;
	cvt.u64.u32 	%rd30, %r4;
	add.s64 	%rd31, %rd30, %rd29;
	shl.b64 	%rd32, %rd31, 3;
	add.s64 	%rd33, %rd1, %rd32;
	st.local.u64 	[%rd33+-120], %rd70;
	and.b32  	%r15, %r2, 63;
	ld.local.u64 	%rd72, [%rd1+16];
	ld.local.u64 	%rd71, [%rd1+24];
	setp.eq.s32 	%p5, %r15, 0;
	@%p5 bra 	$L__BB13_6;
	shl.b64 	%rd34, %rd71, %r15;
	shr.u64 	%rd35, %rd72, 1;
	xor.b32  	%r24, %r15, 63;
	shr.u64 	%rd36, %rd35, %r24;
	or.b64  	%rd71, %rd34, %rd36;
	ld.local.u64 	%rd37, [%rd1+8];
	shl.b64 	%rd38, %rd72, %r15;
	shr.u64 	%rd39, %rd37, 1;
	shr.u64 	%rd40, %rd39, %r24;
	or.b64  	%rd72, %rd38, %rd40;
$L__BB13_6:
	and.b32  	%r25, %r1, -2147483648;
	shr.u64 	%rd41, %rd71, 62;
	cvt.u32.u64 	%r26, %rd41;
	mov.b64 	{%r27, %r28}, %rd71;
	mov.b64 	{%r29, %r30}, %rd72;
	shf.l.wrap.b32 	%r31, %r30, %r27, 2;
	shf.l.wrap.b32 	%r32, %r27, %r28, 2;
	mov.b64 	%rd42, {%r31, %r32};
	shl.b64 	%rd43, %rd72, 2;
	shr.u64 	%rd44, %rd42, 63;
	cvt.u32.u64 	%r33, %rd44;
	add.s32 	%r34, %r33, %r26;
	setp.eq.s32 	%p6, %r25, 0;
	neg.s32 	%r35, %r34;
	selp.b32 	%r46, %r34, %r35, %p6;
	setp.gt.s64 	%p7, %rd42, -1;
	mov.b64 	%rd45, 0;
	{
	.reg .u32 %r0, %r1, %r2, %r3, %a0, %a1, %a2, %a3, %b0, %b1, %b2, %b3;
	mov.b64 	{%a0,%a1}, %rd45;
	mov.b64 	{%a2,%a3}, %rd45;
	mov.b64 	{%b0,%b1}, %rd43;
	mov.b64 	{%b2,%b3}, %rd42;
	sub.cc.u32 	%r0, %a0, %b0;
	subc.cc.u32 	%r1, %a1, %b1;
	subc.cc.u32 	%r2, %a2, %b2;
	subc.u32 	%r3, %a3, %b3;
	mov.b64 	%rd46, {%r0,%r1};
	mov.b64 	%rd47, {%r2,%r3};
	}
	xor.b32  	%r36, %r25, -2147483648;
	selp.b64 	%rd73, %rd42, %rd47, %p7;
	selp.b64 	%rd14, %rd43, %rd46, %p7;
	selp.b32 	%r17, %r25, %r36, %p7;
	clz.b64 	%r37, %rd73;
	cvt.u64.u32 	%rd15, %r37;
	setp.eq.s32 	%p8, %r37, 0;
	@%p8 bra 	$L__BB13_8;
	cvt.u32.u64 	%r38, %rd15;
	and.b32  	%r39, %r38, 63;
	shl.b64 	%rd48, %rd73, %r39;
	shr.u64 	%rd49, %rd14, 1;
	not.b32 	%r40, %r38;
	and.b32  	%r41, %r40, 63;
	shr.u64 	%rd50, %rd49, %r41;
	or.b64  	%rd73, %rd48, %rd50;
$L__BB13_8:
	mov.b64 	%rd51, -3958705157555305931;
	{
	.reg .u32 %r0, %r1, %r2, %r3, %alo, %ahi, %blo, %bhi;
	mov.b64 	{%alo,%ahi}, %rd73;
	mov.b64 	{%blo,%bhi}, %rd51;
	mul.lo.u32 	%r0, %alo, %blo;
	mul.hi.u32 	%r1, %alo, %blo;
	mad.lo.cc.u32 	%r1, %alo, %bhi, %r1;
	madc.hi.u32 	%r2, %alo, %bhi, 0;
	mad.lo.cc.u32 	%r1, %ahi, %blo, %r1;
	madc.hi.cc.u32 	%r2, %ahi, %blo, %r2;
	madc.hi.u32 	%r3, %ahi, %bhi, 0;
	mad.lo.cc.u32 	%r2, %ahi, %bhi, %r2;
	addc.u32 	%r3, %r3, 0;
	mov.b64 	%rd52, {%r0,%r1};
	mov.b64 	%rd53, {%r2,%r3};
	}
	setp.gt.s64 	%p9, %rd53, 0;
	{
	.reg .u32 %r0, %r1, %r2, %r3, %a0, %a1, %a2, %a3, %b0, %b1, %b2, %b3;
	mov.b64 	{%a0,%a1}, %rd52;
	mov.b64 	{%a2,%a3}, %rd53;
	mov.b64 	{%b0,%b1}, %rd52;
	mov.b64 	{%b2,%b3}, %rd53;
	add.cc.u32 	%r0, %a0, %b0;
	addc.cc.u32 	%r1, %a1, %b1;
	addc.cc.u32 	%r2, %a2, %b2;
	addc.u32 	%r3, %a3, %b3;
	mov.b64 	%rd54, {%r0,%r1};
	mov.b64 	%rd55, {%r2,%r3};
	}
	selp.b64 	%rd56, %rd55, %rd53, %p9;
	selp.s64 	%rd57, -1, 0, %p9;
	sub.s64 	%rd58, %rd57, %rd15;
	cvt.u64.u32 	%rd59, %r17;
	shl.b64 	%rd60, %rd59, 32;
	add.s64 	%rd61, %rd56, 1;
	shr.u64 	%rd62, %rd61, 10;
	add.s64 	%rd63, %rd62, 1;
	shr.u64 	%rd64, %rd63, 1;
	shl.b64 	%rd65, %rd58, 52;
	add.s64 	%rd66, %rd65, %rd64;
	add.s64 	%rd67, %rd66, 4602678819172646912;
	or.b64  	%rd68, %rd67, %rd60;
	mov.b64 	%fd4, %rd68;
$L__BB13_9:
	st.param.f64 	[func_retval0], %fd4;
	st.param.b32 	[func_retval0+8], %r46;
	ret;

}
.func  (.param .b64 func_retval0) __internal_accurate_pow(
	.param .b64 __internal_accurate_pow_param_0
)
{
	.reg .pred 	%p<8>;
	.reg .b32 	%r<49>;
	.reg .b32 	%f<3>;
	.reg .b64 	%fd<109>;

	ld.param.f64 	%fd10, [__internal_accurate_pow_param_0];
	{
	.reg .b32 %temp; 
	mov.b64 	{%temp, %r46}, %fd10;
	}
	{
	.reg .b32 %temp; 
	mov.b64 	{%r45, %temp}, %fd10;
	}
	shr.u32 	%r47, %r46, 20;
	setp.gt.u32 	%p1, %r46, 1048575;
	@%p1 bra 	$L__BB14_2;
	mul.f64 	%fd11, %fd10, 0d4350000000000000;
	{
	.reg .b32 %temp; 
	mov.b64 	{%temp, %r46}, %fd11;
	}
	{
	.reg .b32 %temp; 
	mov.b64 	{%r45, %temp}, %fd11;
	}
	shr.u32 	%r16, %r46, 20;
	add.s32 	%r47, %r16, -54;
$L__BB14_2:
	add.s32 	%r48, %r47, -1023;
	and.b32  	%r17, %r46, -2146435073;
	or.b32  	%r18, %r17, 1072693248;
	mov.b64 	%fd107, {%r45, %r18};
	setp.lt.u32 	%p2, %r18, 1073127583;
	@%p2 bra 	$L__BB14_4;
	{
	.reg .b32 %temp; 
	mov.b64 	{%r19, %temp}, %fd107;
	}
	{
	.reg .b32 %temp; 
	mov.b64 	{%temp, %r20}, %fd107;
	}
	add.s32 	%r21, %r20, -1048576;
	mov.b64 	%fd107, {%r19, %r21};
	add.s32 	%r48, %r47, -1022;
$L__BB14_4:
	add.f64 	%fd12, %fd107, 0dBFF0000000000000;
	add.f64 	%fd13, %fd107, 0d3FF0000000000000;
	rcp.approx.ftz.f64 	%fd14, %fd13;
	neg.f64 	%fd15, %fd13;
	fma.rn.f64 	%fd16, %fd15, %fd14, 0d3FF0000000000000;
	fma.rn.f64 	%fd17, %fd16, %fd16, %fd16;
	fma.rn.f64 	%fd18, %fd17, %fd14, %fd14;
	mul.f64 	%fd19, %fd12, %fd18;
	fma.rn.f64 	%fd20, %fd12, %fd18, %fd19;
	mul.f64 	%fd21, %fd20, %fd20;
	fma.rn.f64 	%fd22, %fd21, 0d3EB0F5FF7D2CAFE2, 0d3ED0F5D241AD3B5A;
	fma.rn.f64 	%fd23, %fd22, %fd21, 0d3EF3B20A75488A3F;
	fma.rn.f64 	%fd24, %fd23, %fd21, 0d3F1745CDE4FAECD5;
	fma.rn.f64 	%fd25, %fd24, %fd21, 0d3F3C71C7258A578B;
	fma.rn.f64 	%fd26, %fd25, %fd21, 0d3F6249249242B910;
	fma.rn.f64 	%fd27, %fd26, %fd21, 0d3F89999999999DFB;
	sub.f64 	%fd28, %fd12, %fd20;
	add.f64 	%fd29, %fd28, %fd28;
	neg.f64 	%fd30, %fd20;
	fma.rn.f64 	%fd31, %fd30, %fd12, %fd29;
	mul.f64 	%fd32, %fd18, %fd31;
	fma.rn.f64 	%fd33, %fd21, %fd27, 0d3FB5555555555555;
	mov.f64 	%fd34, 0d3FB5555555555555;
	sub.f64 	%fd35, %fd34, %fd33;
	fma.rn.f64 	%fd36, %fd21, %fd27, %fd35;
	add.f64 	%fd37, %fd36, 0dBC46A4CB00B9E7B0;
	add.f64 	%fd38, %fd33, %fd37;
	sub.f64 	%fd39, %fd33, %fd38;
	add.f64 	%fd40, %fd37, %fd39;
	mul.rn.f64 	%fd41, %fd20, %fd20;
	neg.f64 	%fd42, %fd41;
	fma.rn.f64 	%fd43, %fd20, %fd20, %fd42;
	{
	.reg .b32 %temp; 
	mov.b64 	{%r22, %temp}, %fd32;
	}
	{
	.reg .b32 %temp; 
	mov.b64 	{%temp, %r23}, %fd32;
	}
	add.s32 	%r24, %r23, 1048576;
	mov.b64 	%fd44, {%r22, %r24};
	fma.rn.f64 	%fd45, %fd20, %fd44, %fd43;
	mul.rn.f64 	%fd46, %fd41, %fd20;
	neg.f64 	%fd47, %fd46;
	fma.rn.f64 	%fd48, %fd41, %fd20, %fd47;
	fma.rn.f64 	%fd49, %fd41, %fd32, %fd48;
	fma.rn.f64 	%fd50, %fd45, %fd20, %fd49;
	mul.rn.f64 	%fd51, %fd38, %fd46;
	neg.f64 	%fd52, %fd51;
	fma.rn.f64 	%fd53, %fd38, %fd46, %fd52;
	fma.rn.f64 	%fd54, %fd38, %fd50, %fd53;
	fma.rn.f64 	%fd55, %fd40, %fd46, %fd54;
	add.f64 	%fd56, %fd51, %fd55;
	sub.f64 	%fd57, %fd51, %fd56;
	add.f64 	%fd58, %fd55, %fd57;
	add.f64 	%fd59, %fd20, %fd56;
	sub.f64 	%fd60, %fd20, %fd59;
	add.f64 	%fd61, %fd56, %fd60;
	add.f64 	%fd62, %fd58, %fd61;
	add.f64 	%fd63, %fd32, %fd62;
	add.f64 	%fd64, %fd59, %fd63;
	sub.f64 	%fd65, %fd59, %fd64;
	add.f64 	%fd66, %fd63, %fd65;
	xor.b32  	%r25, %r48, -2147483648;
	mov.b32 	%r26, 1127219200;
	mov.b64 	%fd67, {%r25, %r26};
	mov.b32 	%r27, -2147483648;
	mov.b64 	%fd68, {%r27, %r26};
	sub.f64 	%fd69, %fd67, %fd68;
	fma.rn.f64 	%fd70, %fd69, 0d3FE62E42FEFA39EF, %fd64;
	fma.rn.f64 	%fd71, %fd69, 0dBFE62E42FEFA39EF, %fd70;
	sub.f64 	%fd72, %fd71, %fd64;
	sub.f64 	%fd73, %fd66, %fd72;
	fma.rn.f64 	%fd74, %fd69, 0d3C7ABC9E3B39803F, %fd73;
	add.f64 	%fd75, %fd70, %fd74;
	sub.f64 	%fd76, %fd70, %fd75;
	add.f64 	%fd77, %fd74, %fd76;
	mov.f64 	%fd78, 0d4000000000000000;
	{
	.reg .b32 %temp; 
	mov.b64 	{%temp, %r28}, %fd78;
	}
	{
	.reg .b32 %temp; 
	mov.b64 	{%r29, %temp}, %fd78;
	}
	shl.b32 	%r30, %r28, 1;
	setp.gt.u32 	%p3, %r30, -33554433;
	and.b32  	%r31, %r28, -15728641;
	selp.b32 	%r32, %r31, %r28, %p3;
	mov.b64 	%fd79, {%r29, %r32};
	mul.rn.f64 	%fd80, %fd75, %fd79;
	neg.f64 	%fd81, %fd80;
	fma.rn.f64 	%fd82, %fd75, %fd79, %fd81;
	fma.rn.f64 	%fd83, %fd77, %fd79, %fd82;
	add.f64 	%fd4, %fd80, %fd83;
	sub.f64 	%fd84, %fd80, %fd4;
	add.f64 	%fd5, %fd83, %fd84;
	fma.rn.f64 	%fd85, %fd4, 0d3FF71547652B82FE, 0d4338000000000000;
	{
	.reg .b32 %temp; 
	mov.b64 	{%r13, %temp}, %fd85;
	}
	mov.f64 	%fd86, 0dC338000000000000;
	add.rn.f64 	%fd87, %fd85, %fd86;
	fma.rn.f64 	%fd88, %fd87, 0dBFE62E42FEFA39EF, %fd4;
	fma.rn.f64 	%fd89, %fd87, 0dBC7ABC9E3B39803F, %fd88;
	fma.rn.f64 	%fd90, %fd89, 0d3E5ADE1569CE2BDF, 0d3E928AF3FCA213EA;
	fma.rn.f64 	%fd91, %fd90, %fd89, 0d3EC71DEE62401315;
	fma.rn.f64 	%fd92, %fd91, %fd89, 0d3EFA01997C89EB71;
	fma.rn.f64 	%fd93, %fd92, %fd89, 0d3F2A01A014761F65;
	fma.rn.f64 	%fd94, %fd93, %fd89, 0d3F56C16C1852B7AF;
	fma.rn.f64 	%fd95, %fd94, %fd89, 0d3F81111111122322;
	fma.rn.f64 	%fd96, %fd95, %fd89, 0d3FA55555555502A1;
	fma.rn.f64 	%fd97, %fd96, %fd89, 0d3FC5555555555511;
	fma.rn.f64 	%fd98, %fd97, %fd89, 0d3FE000000000000B;
	fma.rn.f64 	%fd99, %fd98, %fd89, 0d3FF0000000000000;
	fma.rn.f64 	%fd100, %fd99, %fd89, 0d3FF0000000000000;
	{
	.reg .b32 %temp; 
	mov.b64 	{%r14, %temp}, %fd100;
	}
	{
	.reg .b32 %temp; 
	mov.b64 	{%temp, %r15}, %fd100;
	}
	shl.b32 	%r33, %r13, 20;
	add.s32 	%r34, %r33, %r15;
	mov.b64 	%fd108, {%r14, %r34};
	{
	.reg .b32 %temp; 
	mov.b64 	{%temp, %r35}, %fd4;
	}
	mov.b32 	%f2, %r35;
	abs.f32 	%f1, %f2;
	setp.lt.f32 	%p4, %f1, 0f4086232B;
	@%p4 bra 	$L__BB14_7;
	setp.lt.f64 	%p5, %fd4, 0d0000000000000000;
	add.f64 	%fd101, %fd4, 0d7FF0000000000000;
	selp.f64 	%fd108, 0d0000000000000000, %fd101, %p5;
	setp.geu.f32 	%p6, %f1, 0f40874800;
	@%p6 bra 	$L__BB14_7;
	shr.u32 	%r36, %r13, 31;
	add.s32 	%r37, %r13, %r36;
	shr.s32 	%r38, %r37, 1;
	shl.b32 	%r39, %r38, 20;
	add.s32 	%r40, %r15, %r39;
	mov.b64 	%fd102, {%r14, %r40};
	sub.s32 	%r41, %r13, %r38;
	shl.b32 	%r42, %r41, 20;
	add.s32 	%r43, %r42, 1072693248;
	mov.b32 	%r44, 0;
	mov.b64 	%fd103, {%r44, %r43};
	mul.f64 	%fd108, %fd103, %fd102;
$L__BB14_7:
	abs.f64 	%fd104, %fd108;
	setp.eq.f64 	%p7, %fd104, 0d7FF0000000000000;
	fma.rn.f64 	%fd105, %fd108, %fd5, %fd108;
	selp.f64 	%fd106, %fd108, %fd105, %p7;
	st.param.f64 	[func_retval0], %fd106;
	ret;

}


// ===== COMPILED SASS (sm_100) =====

	.target	sm_100

	.elftype	@"ET_EXEC"


//--------------------- .note.nv.tkinfo           --------------------------
	.section	.note.nv.tkinfo,"",@"SHT_NOTE"
	.sectionflags	@"SHF_NOTE_NV_TKINFO"
	.tkinfo
        /*0018*/ 	.word	0x00000002
        /*0030*/ 	.string	""
        /*0030*/ 	.string	"ptxas"
        /*0030*/ 	.string	"Cuda compilation tools, release 13.0, V13.0.88"
        /*0030*/ 	.string	"Build cuda_13.0.r13.0/compiler.36424714_0"
        /*0030*/ 	.string	"-arch sm_100 -m 64 "



//--------------------- .note.nv.cuinfo           --------------------------
	.section	.note.nv.cuinfo,"",@"SHT_NOTE"
	.sectionflags	@"SHF_NOTE_NV_CUINFO"
        /*0018*/ 	.short	0x0002
        /*001a*/ 	.short	0x0064
        /*001c*/ 	.short	0x0082
	.zero		2


//--------------------- .nv.info                  --------------------------
	.section	.nv.info,"",@"SHT_CUDA_INFO"
	.align	4


	//----- nvinfo : EIATTR_REGCOUNT
	.align		4
        /*0000*/ 	.byte	0x04, 0x2f
        /*0002*/ 	.short	(.L_6 - .L_5)
	.align		4
.L_5:
        /*0004*/ 	.word	index@(_Z6get_d0ffiiiPf)
        /*0008*/ 	.word	0x00000018


	//----- nvinfo : EIATTR_FRAME_SIZE
	.align		4
.L_6:
        /*000c*/ 	.byte	0x04, 0x11
        /*000e*/ 	.short	(.L_8 - .L_7)
	.align		4
.L_7:
        /*0010*/ 	.word	index@($__internal_15_$__cuda_sm20_div_rn_f64_full)
        /*0014*/ 	.word	0x00000000


	//----- nvinfo : EIATTR_FRAME_SIZE
	.align		4
.L_8:
        /*0018*/ 	.byte	0x04, 0x11
        /*001a*/ 	.short	(.L_10 - .L_9)
	.align		4
.L_9:
        /*001c*/ 	.word	index@(_Z6get_d0ffiiiPf)
        /*0020*/ 	.word	0x00000000


	//----- nvinfo : EIATTR_REGCOUNT
	.align		4
.L_10:
        /*0024*/ 	.byte	0x04, 0x2f
        /*0026*/ 	.short	(.L_12 - .L_11)
	.align		4
.L_11:
        /*0028*/ 	.word	index@(_Z10add_sourcefffiiiifffiiiiPfS_)
        /*002c*/ 	.word	0x0000001a


	//----- nvinfo : EIATTR_FRAME_SIZE
	.align		4
.L_12:
        /*0030*/ 	.byte	0x04, 0x11
        /*0032*/ 	.short	(.L_14 - .L_13)
	.align		4
.L_13:
        /*0034*/ 	.word	index@($__internal_14_$__cuda_sm20_rcp_rn_f32_slowpath)
        /*0038*/ 	.word	0x00000000


	//----- nvinfo : EIATTR_FRAME_SIZE
	.align		4
.L_14:
        /*003c*/ 	.byte	0x04, 0x11
        /*003e*/ 	.short	(.L_16 - .L_15)
	.align		4
.L_15:
        /*0040*/ 	.word	index@($__internal_13_$__cuda_sm20_div_rn_f64_full)
        /*0044*/ 	.word	0x00000000


	//----- nvinfo : EIATTR_FRAME_SIZE
	.align		4
.L_16:
        /*0048*/ 	.byte	0x04, 0x11
        /*004a*/ 	.short	(.L_18 - .L_17)
	.align		4
.L_17:
        /*004c*/ 	.word	index@(_Z10add_sourcefffiiiifffiiiiPfS_)
        /*0050*/ 	.word	0x00000000


	//----- nvinfo : EIATTR_REGCOUNT
	.align		4
.L_18:
        /*0054*/ 	.byte	0x04, 0x2f
        /*0056*/ 	.short	(.L_20 - .L_19)
	.align		4
.L_19:
        /*0058*/ 	.word	index@(_Z10update_veliiiiifffPfS_S_S_S_S_S_S_S_S_)
        /*005c*/ 	.word	0x00000020


	//----- nvinfo : EIATTR_FRAME_SIZE
	.align		4
.L_20:
        /*0060*/ 	.byte	0x04, 0x11
        /*0062*/ 	.short	(.L_22 - .L_21)
	.align		4
.L_21:
        /*0064*/ 	.word	index@($__internal_12_$__cuda_sm3x_div_rn_noftz_f32_slowpath)
        /*0068*/ 	.word	0x00000000


	//----- nvinfo : EIATTR_FRAME_SIZE
	.align		4
.L_22:
        /*006c*/ 	.byte	0x04, 0x11
        /*006e*/ 	.short	(.L_24 - .L_23)
	.align		4
.L_23:
        /*0070*/ 	.word	index@(_Z10update_veliiiiifffPfS_S_S_S_S_S_S_S_S_)
        /*0074*/ 	.word	0x00000000


	//----- nvinfo : EIATTR_REGCOUNT
	.align		4
.L_24:
        /*0078*/ 	.byte	0x04, 0x2f
        /*007a*/ 	.short	(.L_26 - .L_25)
	.align		4
.L_25:
        /*007c*/ 	.word	index@(_Z13update_stressiiiifffPfS_S_S_S_iS_S_S_S_S_S_S_S_S_S_S_S_S_S_iiiib)
        /*0080*/ 	.word	0x00000020


	//----- nvinfo : EIATTR_FRAME_SIZE
	.align		4
.L_26:
        /*0084*/ 	.byte	0x04, 0x11
        /*0086*/ 	.short	(.L_28 - .L_27)
	.align		4
.L_27:
        /*0088*/ 	.word	index@($_Z13update_stressiiiifffPfS_S_S_S_iS_S_S_S_S_S_S_S_S_S_S_S_S_S_iiiib$__internal_trig_reduction_slowpathd)
        /*008c*/ 	.word	0x00000028


	//----- nvinfo : EIATTR_FRAME_SIZE
	.align		4
.L_28:
        /*0090*/ 	.byte	0x04, 0x11
        /*0092*/ 	.short	(.L_30 - .L_29)
	.align		4
.L_29:
        /*0094*/ 	.word	index@($__internal_11_$__cuda_sm3x_div_rn_noftz_f32_slowpath)
        /*0098*/ 	.word	0x00000028


	//----- nvinfo : EIATTR_FRAME_SIZE
	.align		4
.L_30:
        /*009c*/ 	.byte	0x04, 0x11
        /*009e*/ 	.short	(.L_32 - .L_31)
	.align		4
.L_31:
        /*00a0*/ 	.word	index@($__internal_10_$__cuda_sm20_sqrt_rn_f32_slowpath)
        /*00a4*/ 	.word	0x00000028


	//----- nvinfo : EIATTR_FRAME_SIZE
	.align		4
.L_32:
        /*00a8*/ 	.byte	0x04, 0x11
        /*00aa*/ 	.short	(.L_34 - .L_33)
	.align		4
.L_33:
        /*00ac*/ 	.word	index@($__internal_9_$__cuda_sm20_div_rn_f64_full)
        /*00b0*/ 	.word	0x00000028


	//----- nvinfo : EIATTR_FRAME_SIZE
	.align		4
.L_34:
        /*00b4*/ 	.byte	0x04, 0x11
        /*00b6*/ 	.short	(.L_36 - .L_35)
	.align		4
.L_35:
        /*00b8*/ 	.word	index@(_Z13update_stressiiiifffPfS_S_S_S_iS_S_S_S_S_S_S_S_S_S_S_S_S_S_iiiib)
        /*00bc*/ 	.word	0x00000028


	//----- nvinfo : EIATTR_REGCOUNT
	.align		4
.L_36:
        /*00c0*/ 	.byte	0x04, 0x2f
        /*00c2*/ 	.short	(.L_38 - .L_37)
	.align		4
.L_37:
        /*00c4*/ 	.word	index@(_Z13initial_coffefiPfS_S_S_i)
        /*00c8*/ 	.word	0x00000020


	//----- nvinfo : EIATTR_FRAME_SIZE
	.align		4
.L_38:
        /*00cc*/ 	.byte	0x04, 0x11
        /*00ce*/ 	.short	(.L_40 - .L_39)
	.align		4
.L_39:
        /*00d0*/ 	.word	index@($_Z13initial_coffefiPfS_S_S_i$__internal_accurate_pow)
        /*00d4*/ 	.word	0x00000000


	//----- nvinfo : EIATTR_FRAME_SIZE
	.align		4
.L_40:
        /*00d8*/ 	.byte	0x04, 0x11
        /*00da*/ 	.short	(.L_42 - .L_41)
	.align		4
.L_41:
        /*00dc*/ 	.word	index@($__internal_8_$__cuda_sm20_div_rn_f64_full)
        /*00e0*/ 	.word	0x00000000


	//----- nvinfo : EIATTR_FRAME_SIZE
	.align		4
.L_42:
        /*00e4*/ 	.byte	0x04, 0x11
        /*00e6*/ 	.short	(.L_44 - .L_43)
	.align		4
.L_43:
        /*00e8*/ 	.word	index@($__internal_7_$__cuda_sm20_dblrcp_rn_slowpath_v3)
        /*00ec*/ 	.word	0x00000000


	//----- nvinfo : EIATTR_FRAME_SIZE
	.align		4
.L_44:
        /*00f0*/ 	.byte	0x04, 0x11
        /*00f2*/ 	.short	(.L_46 - .L_45)
	.align		4
.L_45:
        /*00f4*/ 	.word	index@(_Z13initial_coffefiPfS_S_S_i)
        /*00f8*/ 	.word	0x00000000


	//----- nvinfo : EIATTR_REGCOUNT
	.align		4
.L_46:
        /*00fc*/ 	.byte	0x04, 0x2f
        /*00fe*/ 	.short	(.L_48 - .L_47)
	.align		4
.L_47:
        /*0100*/ 	.word	index@(_Z11shot_recordiiiiiiiPfS_b)
        /*0104*/ 	.word	0x0000000a


	//----- nvinfo : EIATTR_FRAME_SIZE
	.align		4
.L_48:
        /*0108*/ 	.byte	0x04, 0x11
        /*010a*/ 	.short	(.L_50 - .L_49)
	.align		4
.L_49:
        /*010c*/ 	.word	index@(_Z11shot_recordiiiiiiiPfS_b)
        /*0110*/ 	.word	0x00000000


	//----- nvinfo : EIATTR_REGCOUNT
	.align		4
.L_50:
        /*0114*/ 	.byte	0x04, 0x2f
        /*0116*/ 	.short	(.L_52 - .L_51)
	.align		4
.L_51:
        /*0118*/ 	.word	index@(_Z14wavefield_bndriiiiiiiPfS_S_S_b)
        /*011c*/ 	.word	0x00000010


	//----- nvinfo : EIATTR_FRAME_SIZE
	.align		4
.L_52:
        /*0120*/ 	.byte	0x04, 0x11
        /*0122*/ 	.short	(.L_54 - .L_53)
	.align		4
.L_53:
        /*0124*/ 	.word	index@(_Z14wavefield_bndriiiiiiiPfS_S_S_b)
        /*0128*/ 	.word	0x00000000


	//----- nvinfo : EIATTR_REGCOUNT
	.align		4
.L_54:
        /*012c*/ 	.byte	0x04, 0x2f
        /*012e*/ 	.short	(.L_56 - .L_55)
	.align		4
.L_55:
        /*0130*/ 	.word	index@(_Z15mute_directwaveiiffffiiiiPfS_S_i)
        /*0134*/ 	.word	0x00000026


	//----- nvinfo : EIATTR_FRAME_SIZE
	.align		4
.L_56:
        /*0138*/ 	.byte	0x04, 0x11
        /*013a*/ 	.short	(.L_58 - .L_57)
	.align		4
.L_57:
        /*013c*/ 	.word	index@($_Z15mute_directwaveiiffffiiiiPfS_S_i$__internal_accurate_pow)
        /*0140*/ 	.word	0x00000000


	//----- nvinfo : EIATTR_FRAME_SIZE
	.align		4
.L_58:
        /*0144*/ 	.byte	0x04, 0x11
        /*0146*/ 	.short	(.L_60 - .L_59)
	.align		4
.L_59:
        /*0148*/ 	.word	index@($__internal_6_$__cuda_sm3x_div_rn_noftz_f32_slowpath)
        /*014c*/ 	.word	0x00000000


	//----- nvinfo : EIATTR_FRAME_SIZE
	.align		4
.L_60:
        /*0150*/ 	.byte	0x04, 0x11
        /*0152*/ 	.short	(.L_62 - .L_61)
	.align		4
.L_61:
        /*0154*/ 	.word	index@($__internal_5_$__cuda_sm20_sqrt_rn_f32_slowpath)
        /*0158*/ 	.word	0x00000000


	//----- nvinfo : EIATTR_FRAME_SIZE
	.align		4
.L_62:
        /*015c*/ 	.byte	0x04, 0x11
        /*015e*/ 	.short	(.L_64 - .L_63)
	.align		4
.L_63:
        /*0160*/ 	.word	index@($__internal_4_$__cuda_sm20_div_rn_f64_full)
        /*0164*/ 	.word	0x00000000


	//----- nvinfo : EIATTR_FRAME_SIZE
	.align		4
.L_64:
        /*0168*/ 	.byte	0x04, 0x11
        /*016a*/ 	.short	(.L_66 - .L_65)
	.align		4
.L_65:
        /*016c*/ 	.word	index@(_Z15mute_directwaveiiffffiiiiPfS_S_i)
        /*0170*/ 	.word	0x00000000


	//----- nvinfo : EIATTR_REGCOUNT
	.align		4
.L_66:
        /*0174*/ 	.byte	0x04, 0x2f
        /*0176*/ 	.short	(.L_68 - .L_67)
	.align		4
.L_67:
        /*0178*/ 	.word	index@(_Z16cal_illuminationiiiiPfS_S_)
        /*017c*/ 	.word	0x0000000d


	//----- nvinfo : EIATTR_FRAME_SIZE
	.align		4
.L_68:
        /*0180*/ 	.byte	0x04, 0x11
        /*0182*/ 	.short	(.L_70 - .L_69)
	.align		4
.L_69:
        /*0184*/ 	.word	index@(_Z16cal_illuminationiiiiPfS_S_)
        /*0188*/ 	.word	0x00000000


	//----- nvinfo : EIATTR_REGCOUNT
	.align		4
.L_70:
        /*018c*/ 	.byte	0x04, 0x2f
        /*018e*/ 	.short	(.L_72 - .L_71)
	.align		4
.L_71:
        /*0190*/ 	.word	index@(_Z13cal_migrationiiiiPfS_S_)
        /*0194*/ 	.word	0x0000000d


	//----- nvinfo : EIATTR_FRAME_SIZE
	.align		4
.L_72:
        /*0198*/ 	.byte	0x04, 0x11
        /*019a*/ 	.short	(.L_74 - .L_73)
	.align		4
.L_73:
        /*019c*/ 	.word	index@(_Z13cal_migrationiiiiPfS_S_)
        /*01a0*/ 	.word	0x00000000


	//----- nvinfo : EIATTR_REGCOUNT
	.align		4
.L_74:
        /*01a4*/ 	.byte	0x04, 0x2f
        /*01a6*/ 	.short	(.L_76 - .L_75)
	.align		4
.L_75:
        /*01a8*/ 	.word	index@(_Z15migration_illumiiiPfS_)
        /*01ac*/ 	.word	0x00000010


	//----- nvinfo : EIATTR_FRAME_SIZE
	.align		4
.L_76:
        /*01b0*/ 	.byte	0x04, 0x11
        /*01b2*/ 	.short	(.L_78 - .L_77)
	.align		4
.L_77:
        /*01b4*/ 	.word	index@($__internal_3_$__cuda_sm3x_div_rn_noftz_f32_slowpath)
        /*01b8*/ 	.word	0x00000000


	//----- nvinfo : EIATTR_FRAME_SIZE
	.align		4
.L_78:
        /*01bc*/ 	.byte	0x04, 0x11
        /*01be*/ 	.short	(.L_80 - .L_79)
	.align		4
.L_79:
        /*01c0*/ 	.word	index@(_Z15migration_illumiiiPfS_)
        /*01c4*/ 	.word	0x00000000


	//----- nvinfo : EIATTR_REGCOUNT
	.align		4
.L_80:
        /*01c8*/ 	.byte	0x04, 0x2f
        /*01ca*/ 	.short	(.L_82 - .L_81)
	.align		4
.L_81:
        /*01cc*/ 	.word	index@(_Z15Poynting_AdcigsiiiiiiPfS_S_S_S_S_S_S_S_)
        /*01d0*/ 	.word	0x00000020


	//----- nvinfo : EIATTR_FRAME_SIZE
	.align		4
.L_82:
        /*01d4*/ 	.byte	0x04, 0x11
        /*01d6*/ 	.short	(.L_84 - .L_83)
	.align		4
.L_83:
        /*01d8*/ 	.word	index@($__internal_2_$__cuda_sm20_sqrt_rn_f32_slowpath)
        /*01dc*/ 	.word	0x00000020


	//----- nvinfo : EIATTR_FRAME_SIZE
	.align		4
.L_84:
        /*01e0*/ 	.byte	0x04, 0x11
        /*01e2*/ 	.short	(.L_86 - .L_85)
	.align		4
.L_85:
        /*01e4*/ 	.word	index@($__internal_1_$__cuda_sm20_div_rn_f64_full)
        /*01e8*/ 	.word	0x00000020


	//----- nvinfo : EIATTR_FRAME_SIZE
	.align		4
.L_86:
        /*01ec*/ 	.byte	0x04, 0x11
        /*01ee*/ 	.short	(.L_88 - .L_87)
	.align		4
.L_87:
        /*01f0*/ 	.word	index@(_Z15Poynting_AdcigsiiiiiiPfS_S_S_S_S_S_S_S_)
        /*01f4*/ 	.word	0x00000020


	//----- nvinfo : EIATTR_REGCOUNT
	.align		4
.L_88:
        /*01f8*/ 	.byte	0x04, 0x2f
        /*01fa*/ 	.short	(.L_90 - .L_89)
	.align		4
.L_89:
        /*01fc*/ 	.word	index@(_Z12adcigs_illumiiiiPfS_)
        /*0200*/ 	.word	0x00000012


	//----- nvinfo : EIATTR_FRAME_SIZE
	.align		4
.L_90:
        /*0204*/ 	.byte	0x04, 0x11
        /*0206*/ 	.short	(.L_92 - .L_91)
	.align		4
.L_91:
        /*0208*/ 	.word	index@($__internal_0_$__cuda_sm3x_div_rn_noftz_f32_slowpath)
        /*020c*/ 	.word	0x00000000


	//----- nvinfo : EIATTR_FRAME_SIZE
	.align		4
.L_92:
        /*0210*/ 	.byte	0x04, 0x11
        /*0212*/ 	.short	(.L_94 - .L_93)
	.align		4
.L_93:
        /*0214*/ 	.word	index@(_Z12adcigs_illumiiiiPfS_)
        /*0218*/ 	.word	0x00000000


	//----- nvinfo : EIATTR_MIN_STACK_SIZE
	.align		4
.L_94:
        /*021c*/ 	.byte	0x04, 0x12
        /*021e*/ 	.short	(.L_96 - .L_95)
	.align		4
.L_95:
        /*0220*/ 	.word	index@(_Z12adcigs_illumiiiiPfS_)
        /*0224*/ 	.word	0x00000000


	//----- nvinfo : EIATTR_MIN_STACK_SIZE
	.align		4
.L_96:
        /*0228*/ 	.byte	0x04, 0x12
        /*022a*/ 	.short	(.L_98 - .L_97)
	.align		4
.L_97:
        /*022c*/ 	.word	index@(_Z15Poynting_AdcigsiiiiiiPfS_S_S_S_S_S_S_S_)
        /*0230*/ 	.word	0x00000020


	//----- nvinfo : EIATTR_MIN_STACK_SIZE
	.align		4
.L_98:
        /*0234*/ 	.byte	0x04, 0x12
        /*0236*/ 	.short	(.L_100 - .L_99)
	.align		4
.L_99:
        /*0238*/ 	.word	index@(_Z15migration_illumiiiPfS_)
        /*023c*/ 	.word	0x00000000


	//----- nvinfo : EIATTR_MIN_STACK_SIZE
	.align		4
.L_100:
        /*0240*/ 	.byte	0x04, 0x12
        /*0242*/ 	.short	(.L_102 - .L_101)
	.align		4
.L_101:
        /*0244*/ 	.word	index@(_Z13cal_migrationiiiiPfS_S_)
        /*0248*/ 	.word	0x00000000


	//----- nvinfo : EIATTR_MIN_STACK_SIZE
	.align		4
.L_102:
        /*024c*/ 	.byte	0x04, 0x12
        /*024e*/ 	.short	(.L_104 - .L_103)
	.align		4
.L_103:
        /*0250*/ 	.word	index@(_Z16cal_illuminationiiiiPfS_S_)
        /*0254*/ 	.word	0x00000000


	//----- nvinfo : EIATTR_MIN_STACK_SIZE
	.align		4
.L_104:
        /*0258*/ 	.byte	0x04, 0x12
        /*025a*/ 	.short	(.L_106 - .L_105)
	.align		4
.L_105:
        /*025c*/ 	.word	index@(_Z15mute_directwaveiiffffiiiiPfS_S_i)
        /*0260*/ 	.word	0x00000000


	//----- nvinfo : EIATTR_MIN_STACK_SIZE
	.align		4
.L_106:
        /*0264*/ 	.byte	0x04, 0x12
        /*0266*/ 	.short	(.L_108 - .L_107)
	.align		4
.L_107:
        /*0268*/ 	.word	index@(_Z14wavefield_bndriiiiiiiPfS_S_S_b)
        /*026c*/ 	.word	0x00000000


	//----- nvinfo : EIATTR_MIN_STACK_SIZE
	.align		4
.L_108:
        /*0270*/ 	.byte	0x04, 0x12
        /*0272*/ 	.short	(.L_110 - .L_109)
	.align		4
.L_109:
        /*0274*/ 	.word	index@(_Z11shot_recordiiiiiiiPfS_b)
        /*0278*/ 	.word	0x00000000


	//----- nvinfo : EIATTR_MIN_STACK_SIZE
	.align		4
.L_110:
        /*027c*/ 	.byte	0x04, 0x12
        /*027e*/ 	.short	(.L_112 - .L_111)
	.align		4
.L_111:
        /*0280*/ 	.word	index@(_Z13initial_coffefiPfS_S_S_i)
        /*0284*/ 	.word	0x00000000


	//----- nvinfo : EIATTR_MIN_STACK_SIZE
	.align		4
.L_112:
        /*0288*/ 	.byte	0x04, 0x12
        /*028a*/ 	.short	(.L_114 - .L_113)
	.align		4
.L_113:
        /*028c*/ 	.word	index@(_Z13update_stressiiiifffPfS_S_S_S_iS_S_S_S_S_S_S_S_S_S_S_S_S_S_iiiib)
        /*0290*/ 	.word	0x00000028


	//----- nvinfo : EIATTR_MIN_STACK_SIZE
	.align		4
.L_114:
        /*0294*/ 	.byte	0x04, 0x12
        /*0296*/ 	.short	(.L_116 - .L_115)
	.align		4
.L_115:
        /*0298*/ 	.word	index@(_Z10update_veliiiiifffPfS_S_S_S_S_S_S_S_S_)
        /*029c*/ 	.word	0x00000000


	//----- nvinfo : EIATTR_MIN_STACK_SIZE
	.align		4
.L_116:
        /*02a0*/ 	.byte	0x04, 0x12
        /*02a2*/ 	.short	(.L_118 - .L_117)
	.align		4
.L_117:
        /*02a4*/ 	.word	index@(_Z10add_sourcefffiiiifffiiiiPfS_)
        /*02a8*/ 	.word	0x00000000


	//----- nvinfo : EIATTR_MIN_STACK_SIZE
	.align		4
.L_118:
        /*02ac*/ 	.byte	0x04, 0x12
        /*02ae*/ 	.short	(.L_120 - .L_119)
	.align		4
.L_119:
        /*02b0*/ 	.word	index@(_Z6get_d0ffiiiPf)
        /*02b4*/ 	.word	0x00000000
.L_120:


//--------------------- .nv.compat                --------------------------
	.section	.nv.compat,"",@"SHT_CUDA_COMPAT_INFO"
	.align	4
        /*0000*/ 	.byte	0x02, 0x09, 0x00, 0x00, 0x02, 0x02, 0x01, 0x00, 0x02, 0x05, 0x05, 0x00, 0x03, 0x07, 0x01, 0x01
        /*0010*/ 	.byte	0x02, 0x03, 0x00, 0x00, 0x02, 0x06, 0x01, 0x00, 0x04, 0x0b, 0x08, 0x00, 0x01, 0x00, 0x00, 0x00
        /*0020*/ 	.byte	0x00, 0x00, 0x00, 0x00


//--------------------- .nv.info._Z12adcigs_illumiiiiPfS_ --------------------------
	.section	.nv.info._Z12adcigs_illumiiiiPfS_,"",@"SHT_CUDA_INFO"
	.sectionflags	@""
	.align	4


	//----- nvinfo : EIATTR_CUDA_API_VERSION
	.align		4
        /*0000*/ 	.byte	0x04, 0x37
        /*0002*/ 	.short	(.L_122 - .L_121)
.L_121:
        /*0004*/ 	.word	0x00000082


	//----- nvinfo : EIATTR_KPARAM_INFO
	.align		4
.L_122:
        /*0008*/ 	.byte	0x04, 0x17
        /*000a*/ 	.short	(.L_124 - .L_123)
.L_123:
        /*000c*/ 	.word	0x00000000
        /*0010*/ 	.short	0x0005
        /*0012*/ 	.short	0x0018
        /*0014*/ 	.byte	0x00, 0xf5, 0x21, 0x00


	//----- nvinfo : EIATTR_KPARAM_INFO
	.align		4
.L_124:
        /*0018*/ 	.byte	0x04, 0x17
        /*001a*/ 	.short	(.L_126 - .L_125)
.L_125:
        /*001c*/ 	.word	0x00000000
        /*0020*/ 	.short	0x0004
        /*0022*/ 	.short	0x0010
        /*0024*/ 	.byte	0x00, 0xf5, 0x21, 0x00


	//----- nvinfo : EIATTR_KPARAM_INFO
	.align		4
.L_126:
        /*0028*/ 	.byte	0x04, 0x17
        /*002a*/ 	.short	(.L_128 - .L_127)
.L_127:
        /*002c*/ 	.word	0x00000000
        /*0030*/ 	.short	0x0003
        /*0032*/ 	.short	0x000c
        /*0034*/ 	.byte	0x00, 0xf0, 0x11, 0x00


	//----- nvinfo : EIATTR_KPARAM_INFO
	.align		4
.L_128:
        /*0038*/ 	.byte	0x04, 0x17
        /*003a*/ 	.short	(.L_130 - .L_129)
.L_129:
        /*003c*/ 	.word	0x00000000
        /*0040*/ 	.short	0x0002
        /*0042*/ 	.short	0x0008
        /*0044*/ 	.byte	0x00, 0xf0, 0x11, 0x00


	//----- nvinfo : EIATTR_KPARAM_INFO
	.align		4
.L_130:
        /*0048*/ 	.byte	0x04, 0x17
        /*004a*/ 	.short	(.L_132 - .L_131)
.L_131:
        /*004c*/ 	.word	0x00000000
        /*0050*/ 	.short	0x0001
        /*0052*/ 	.short	0x0004
        /*0054*/ 	.byte	0x00, 0xf0, 0x11, 0x00


	//----- nvinfo : EIATTR_KPARAM_INFO
	.align		4
.L_132:
        /*0058*/ 	.byte	0x04, 0x17
        /*005a*/ 	.short	(.L_134 - .L_133)
.L_133:
        /*005c*/ 	.word	0x00000000
        /*0060*/ 	.short	0x0000
        /*0062*/ 	.short	0x0000
        /*0064*/ 	.byte	0x00, 0xf0, 0x11, 0x00


	//----- nvinfo : EIATTR_SPARSE_MMA_MASK
	.align		4
.L_134:
        /*0068*/ 	.byte	0x03, 0x50
        /*006a*/ 	.short	0x0000


	//----- nvinfo : EIATTR_MAXREG_COUNT
	.align		4
        /*006c*/ 	.byte	0x03, 0x1b
        /*006e*/ 	.short	0x00ff


	//----- nvinfo : EIATTR_MERCURY_ISA_VERSION
	.align		4
        /*0070*/ 	.byte	0x03, 0x5f
        /*0072*/ 	.short	0x0101


	//----- nvinfo : EIATTR_VRC_CTA_INIT_COUNT
	.align		4
        /*0074*/ 	.byte	0x02, 0x4a
	.zero		1
	.zero		1


	//----- nvinfo : EIATTR_EXIT_INSTR_OFFSETS
	.align		4
        /*0078*/ 	.byte	0x04, 0x1c
        /*007a*/ 	.short	(.L_136 - .L_135)


	//   ....[0]....
.L_135:
        /*007c*/ 	.word	0x000000a0


	//   ....[1]....
        /*0080*/ 	.word	0x000004e0


	//----- nvinfo : EIATTR_CRS_STACK_SIZE
	.align		4
.L_136:
        /*0084*/ 	.byte	0x04, 0x1e
        /*0086*/ 	.short	(.L_138 - .L_137)
.L_137:
        /*0088*/ 	.word	0x00000000


	//----- nvinfo : EIATTR_CBANK_PARAM_SIZE
	.align		4
.L_138:
        /*008c*/ 	.byte	0x03, 0x19
        /*008e*/ 	.short	0x0020


	//----- nvinfo : EIATTR_PARAM_CBANK
	.align		4
        /*0090*/ 	.byte	0x04, 0x0a
        /*0092*/ 	.short	(.L_140 - .L_139)
	.align		4
.L_139:
        /*0094*/ 	.word	index@(.nv.constant0._Z12adcigs_illumiiiiPfS_)
        /*0098*/ 	.short	0x0380
        /*009a*/ 	.short	0x0020


	//----- nvinfo : EIATTR_SW_WAR
	.align		4
.L_140:
        /*009c*/ 	.byte	0x04, 0x36
        /*009e*/ 	.short	(.L_142 - .L_141)
.L_141:
        /*00a0*/ 	.word	0x00000008
.L_142:


//--------------------- .nv.info._Z15Poynting_AdcigsiiiiiiPfS_S_S_S_S_S_S_S_ --------------------------
	.section	.nv.info._Z15Poynting_AdcigsiiiiiiPfS_S_S_S_S_S_S_S_,"",@"SHT_CUDA_INFO"
	.sectionflags	@""
	.align	4


	//----- nvinfo : EIATTR_CUDA_API_VERSION
	.align		4
        /*0000*/ 	.byte	0x04, 0x37
        /*0002*/ 	.short	(.L_144 - .L_143)
.L_143:
        /*0004*/ 	.word	0x00000082


	//----- nvinfo : EIATTR_KPARAM_INFO
	.align		4
.L_144:
        /*0008*/ 	.byte	0x04, 0x17
        /*000a*/ 	.short	(.L_146 - .L_145)
.L_145:
        /*000c*/ 	.word	0x00000000
        /*0010*/ 	.short	0x000e
        /*0012*/ 	.short	0x0058
        /*0014*/ 	.byte	0x00, 0xf5, 0x21, 0x00


	//----- nvinfo : EIATTR_KPARAM_INFO
	.align		4
.L_146:
        /*0018*/ 	.byte	0x04, 0x17
        /*001a*/ 	.short	(.L_148 - .L_147)
.L_147:
        /*001c*/ 	.word	0x00000000
        /*0020*/ 	.short	0x000d
        /*0022*/ 	.short	0x0050
        /*0024*/ 	.byte	0x00, 0xf5, 0x21, 0x00


	//----- nvinfo : EIATTR_KPARAM_INFO
	.align		4
.L_148:
        /*0028*/ 	.byte	0x04, 0x17
        /*002a*/ 	.short	(.L_150 - .L_149)
.L_149:
        /*002c*/ 	.word	0x00000000
        /*0030*/ 	.short	0x000c
        /*0032*/ 	.short	0x0048
        /*0034*/ 	.byte	0x00, 0xf5, 0x21, 0x00


	//----- nvinfo : EIATTR_KPARAM_INFO
	.align		4
.L_150:
        /*0038*/ 	.byte	0x04, 0x17
        /*003a*/ 	.short	(.L_152 - .L_151)
.L_151:
        /*003c*/ 	.word	0x00000000
        /*0040*/ 	.short	0x000b
        /*0042*/ 	.short	0x0040
        /*0044*/ 	.byte	0x00, 0xf5, 0x21, 0x00


	//----- nvinfo : EIATTR_KPARAM_INFO
	.align		4
.L_152:
        /*0048*/ 	.byte	0x04, 0x17
        /*004a*/ 	.short	(.L_154 - .L_153)
.L_153:
        /*004c*/ 	.word	0x00000000
        /*0050*/ 	.short	0x000a
        /*0052*/ 	.short	0x0038
        /*0054*/ 	.byte	0x00, 0xf5, 0x21, 0x00


	//----- nvinfo : EIATTR_KPARAM_INFO
	.align		4
.L_154:
        /*0058*/ 	.byte	0x04, 0x17
        /*005a*/ 	.short	(.L_156 - .L_155)
.L_155:
        /*005c*/ 	.word	0x00000000
        /*0060*/ 	.short	0x0009
        /*0062*/ 	.short	0x0030
        /*0064*/ 	.byte	0x00, 0xf5, 0x21, 0x00


	//----- nvinfo : EIATTR_KPARAM_INFO
	.align		4
.L_156:
        /*0068*/ 	.byte	0x04, 0x17
        /*006a*/ 	.short	(.L_158 - .L_157)
.L_157:
        /*006c*/ 	.word	0x00000000
        /*0070*/ 	.short	0x0008
        /*0072*/ 	.short	0x0028
        /*0074*/ 	.byte	0x00, 0xf5, 0x21, 0x00


	//----- nvinfo : EIATTR_KPARAM_INFO
	.align		4
.L_158:
        /*0078*/ 	.byte	0x04, 0x17
        /*007a*/ 	.short	(.L_160 - .L_159)
.L_159:
        /*007c*/ 	.word	0x00000000
        /*0080*/ 	.short	0x0007
        /*0082*/ 	.short	0x0020
        /*0084*/ 	.byte	0x00, 0xf5, 0x21, 0x00


	//----- nvinfo : EIATTR_KPARAM_INFO
	.align		4
.L_160:
        /*0088*/ 	.byte	0x04, 0x17
        /*008a*/ 	.short	(.L_162 - .L_161)
.L_161:
        /*008c*/ 	.word	0x00000000
        /*0090*/ 	.short	0x0006
        /*0092*/ 	.short	0x0018
        /*0094*/ 	.byte	0x00, 0xf5, 0x21, 0x00


	//----- nvinfo : EIATTR_KPARAM_INFO
	.align		4
.L_162:
        /*0098*/ 	.byte	0x04, 0x17
        /*009a*/ 	.short	(.L_164 - .L_163)
.L_163:
        /*009c*/ 	.word	0x00000000
        /*00a0*/ 	.short	0x0005
        /*00a2*/ 	.short	0x0014
        /*00a4*/ 	.byte	0x00, 0xf0, 0x11, 0x00


	//----- nvinfo : EIATTR_KPARAM_INFO
	.align		4
.L_164:
        /*00a8*/ 	.byte	0x04, 0x17
        /*00aa*/ 	.short	(.L_166 - .L_165)
.L_165:
        /*00ac*/ 	.word	0x00000000
        /*00b0*/ 	.short	0x0004
        /*00b2*/ 	.short	0x0010
        /*00b4*/ 	.byte	0x00, 0xf0, 0x11, 0x00


	//----- nvinfo : EIATTR_KPARAM_INFO
	.align		4
.L_166:
        /*00b8*/ 	.byte	0x04, 0x17
        /*00ba*/ 	.short	(.L_168 - .L_167)
.L_167:
        /*00bc*/ 	.word	0x00000000
        /*00c0*/ 	.short	0x0003
        /*00c2*/ 	.short	0x000c
        /*00c4*/ 	.byte	0x00, 0xf0, 0x11, 0x00


	//----- nvinfo : EIATTR_KPARAM_INFO
	.align		4
.L_168:
        /*00c8*/ 	.byte	0x04, 0x17
        /*00ca*/ 	.short	(.L_170 - .L_169)
.L_169:
        /*00cc*/ 	.word	0x00000000
        /*00d0*/ 	.short	0x0002
        /*00d2*/ 	.short	0x0008
        /*00d4*/ 	.byte	0x00, 0xf0, 0x11, 0x00


	//----- nvinfo : EIATTR_KPARAM_INFO
	.align		4
.L_170:
        /*00d8*/ 	.byte	0x04, 0x17
        /*00da*/ 	.short	(.L_172 - .L_171)
.L_171:
        /*00dc*/ 	.word	0x00000000
        /*00e0*/ 	.short	0x0001
        /*00e2*/ 	.short	0x0004
        /*00e4*/ 	.byte	0x00, 0xf0, 0x11, 0x00


	//----- nvinfo : EIATTR_KPARAM_INFO
	.align		4
.L_172:
        /*00e8*/ 	.byte	0x04, 0x17
        /*00ea*/ 	.short	(.L_174 - .L_173)
.L_173:
        /*00ec*/ 	.word	0x00000000
        /*00f0*/ 	.short	0x0000
        /*00f2*/ 	.short	0x0000
        /*00f4*/ 	.byte	0x00, 0xf0, 0x11, 0x00


	//----- nvinfo : EIATTR_SPARSE_MMA_MASK
	.align		4
.L_174:
        /*00f8*/ 	.byte	0x03, 0x50
        /*00fa*/ 	.short	0x0000


	//----- nvinfo : EIATTR_MAXREG_COUNT
	.align		4
        /*00fc*/ 	.byte	0x03, 0x1b
        /*00fe*/ 	.short	0x00ff


	//----- nvinfo : EIATTR_MERCURY_ISA_VERSION
	.align		4
        /*0100*/ 	.byte	0x03, 0x5f
        /*0102*/ 	.short	0x0101


	//----- nvinfo : EIATTR_VRC_CTA_INIT_COUNT
	.align		4
        /*0104*/ 	.byte	0x02, 0x4a
	.zero		1
	.zero		1


	//----- nvinfo : EIATTR_EXIT_INSTR_OFFSETS
	.align		4
        /*0108*/ 	.byte	0x04, 0x1c
        /*010a*/ 	.short	(.L_176 - .L_175)


	//   ....[0]....
.L_175:
        /*010c*/ 	.word	0x00000790


	//   ....[1]....
        /*0110*/ 	.word	0x00000cd0


	//   ....[2]....
        /*0114*/ 	.word	0x00001e40


	//----- nvinfo : EIATTR_CRS_STACK_SIZE
	.align		4
.L_176:
        /*0118*/ 	.byte	0x04, 0x1e
        /*011a*/ 	.short	(.L_178 - .L_177)
.L_177:
        /*011c*/ 	.word	0x00000000


	//----- nvinfo : EIATTR_CBANK_PARAM_SIZE
	.align		4
.L_178:
        /*0120*/ 	.byte	0x03, 0x19
        /*0122*/ 	.short	0x0060


	//----- nvinfo : EIATTR_PARAM_CBANK
	.align		4
        /*0124*/ 	.byte	0x04, 0x0a
        /*0126*/ 	.short	(.L_180 - .L_179)
	.align		4
.L_179:
        /*0128*/ 	.word	index@(.nv.constant0._Z15Poynting_AdcigsiiiiiiPfS_S_S_S_S_S_S_S_)
        /*012c*/ 	.short	0x0380
        /*012e*/ 	.short	0x0060


	//----- nvinfo : EIATTR_SW_WAR
	.align		4
.L_180:
        /*0130*/ 	.byte	0x04, 0x36
        /*0132*/ 	.short	(.L_182 - .L_181)
.L_181:
        /*0134*/ 	.word	0x00000008
.L_182:


//--------------------- .nv.info._Z15migration_illumiiiPfS_ --------------------------
	.section	.nv.info._Z15migration_illumiiiPfS_,"",@"SHT_CUDA_INFO"
	.sectionflags	@""
	.align	4


	//----- nvinfo : EIATTR_CUDA_API_VERSION
	.align		4
        /*0000*/ 	.byte	0x04, 0x37
        /*0002*/ 	.short	(.L_184 - .L_183)
.L_183:
        /*0004*/ 	.word	0x00000082


	//----- nvinfo : EIATTR_KPARAM_INFO
	.align		4
.L_184:
        /*0008*/ 	.byte	0x04, 0x17
        /*000a*/ 	.short	(.L_186 - .L_185)
.L_185:
        /*000c*/ 	.word	0x00000000
        /*0010*/ 	.short	0x0004
        /*0012*/ 	.short	0x0018
        /*0014*/ 	.byte	0x00, 0xf5, 0x21, 0x00


	//----- nvinfo : EIATTR_KPARAM_INFO
	.align		4
.L_186:
        /*0018*/ 	.byte	0x04, 0x17
        /*001a*/ 	.short	(.L_188 - .L_187)
.L_187:
        /*001c*/ 	.word	0x00000000
        /*0020*/ 	.short	0x0003
        /*0022*/ 	.short	0x0010
        /*0024*/ 	.byte	0x00, 0xf5, 0x21, 0x00


	//----- nvinfo : EIATTR_KPARAM_INFO
	.align		4
.L_188:
        /*0028*/ 	.byte	0x04, 0x17
        /*002a*/ 	.short	(.L_190 - .L_189)
.L_189:
        /*002c*/ 	.word	0x00000000
        /*0030*/ 	.short	0x0002
        /*0032*/ 	.short	0x0008
        /*0034*/ 	.byte	0x00, 0xf0, 0x11, 0x00


	//----- nvinfo : EIATTR_KPARAM_INFO
	.align		4
.L_190:
        /*0038*/ 	.byte	0x04, 0x17
        /*003a*/ 	.short	(.L_192 - .L_191)
.L_191:
        /*003c*/ 	.word	0x00000000
        /*0040*/ 	.short	0x0001
        /*0042*/ 	.short	0x0004
        /*0044*/ 	.byte	0x00, 0xf0, 0x11, 0x00


	//----- nvinfo : EIATTR_KPARAM_INFO
	.align		4
.L_192:
        /*0048*/ 	.byte	0x04, 0x17
        /*004a*/ 	.short	(.L_194 - .L_193)
.L_193:
        /*004c*/ 	.word	0x00000000
        /*0050*/ 	.short	0x0000
        /*0052*/ 	.short	0x0000
        /*0054*/ 	.byte	0x00, 0xf0, 0x11, 0x00


	//----- nvinfo : EIATTR_SPARSE_MMA_MASK
	.align		4
.L_194:
        /*0058*/ 	.byte	0x03, 0x50
        /*005a*/ 	.short	0x0000


	//----- nvinfo : EIATTR_MAXREG_COUNT
	.align		4
        /*005c*/ 	.byte	0x03, 0x1b
        /*005e*/ 	.short	0x00ff


	//----- nvinfo : EIATTR_MERCURY_ISA_VERSION
	.align		4
        /*0060*/ 	.byte	0x03, 0x5f
        /*0062*/ 	.short	0x0101


	//----- nvinfo : EIATTR_VRC_CTA_INIT_COUNT
	.align		4
        /*0064*/ 	.byte	0x02, 0x4a
	.zero		1
	.zero		1


	//----- nvinfo : EIATTR_EXIT_INSTR_OFFSETS
	.align		4
        /*0068*/ 	.byte	0x04, 0x1c
        /*006a*/ 	.short	(.L_196 - .L_195)


	//   ....[0]....
.L_195:
        /*006c*/ 	.word	0x00000080


	//   ....[1]....
        /*0070*/ 	.word	0x000001e0


	//----- nvinfo : EIATTR_CRS_STACK_SIZE
	.align		4
.L_196:
        /*0074*/ 	.byte	0x04, 0x1e
        /*0076*/ 	.short	(.L_198 - .L_197)
.L_197:
        /*0078*/ 	.word	0x00000000


	//----- nvinfo : EIATTR_CBANK_PARAM_SIZE
	.align		4
.L_198:
        /*007c*/ 	.byte	0x03, 0x19
        /*007e*/ 	.short	0x0020


	//----- nvinfo : EIATTR_PARAM_CBANK
	.align		4
        /*0080*/ 	.byte	0x04, 0x0a
        /*0082*/ 	.short	(.L_200 - .L_199)
	.align		4
.L_199:
        /*0084*/ 	.word	index@(.nv.constant0._Z15migration_illumiiiPfS_)
        /*0088*/ 	.short	0x0380
        /*008a*/ 	.short	0x0020


	//----- nvinfo : EIATTR_SW_WAR
	.align		4
.L_200:
        /*008c*/ 	.byte	0x04, 0x36
        /*008e*/ 	.short	(.L_202 - .L_201)
.L_201:
        /*0090*/ 	.word	0x00000008
.L_202:


//--------------------- .nv.info._Z13cal_migrationiiiiPfS_S_ --------------------------
	.section	.nv.info._Z13cal_migrationiiiiPfS_S_,"",@"SHT_CUDA_INFO"
	.sectionflags	@""
	.align	4


	//----- nvinfo : EIATTR_CUDA_API_VERSION
	.align		4
        /*0000*/ 	.byte	0x04, 0x37
        /*0002*/ 	.short	(.L_204 - .L_203)
.L_203:
        /*0004*/ 	.word	0x00000082


	//----- nvinfo : EIATTR_KPARAM_INFO
	.align		4
.L_204:
        /*0008*/ 	.byte	0x04, 0x17
        /*000a*/ 	.short	(.L_206 - .L_205)
.L_205:
        /*000c*/ 	.word	0x00000000
        /*0010*/ 	.short	0x0006
        /*0012*/ 	.short	0x0020
        /*0014*/ 	.byte	0x00, 0xf5, 0x21, 0x00


	//----- nvinfo : EIATTR_KPARAM_INFO
	.align		4
.L_206:
        /*0018*/ 	.byte	0x04, 0x17
        /*001a*/ 	.short	(.L_208 - .L_207)
.L_207:
        /*001c*/ 	.word	0x00000000
        /*0020*/ 	.short	0x0005
        /*0022*/ 	.short	0x0018
        /*0024*/ 	.byte	0x00, 0xf5, 0x21, 0x00


	//----- nvinfo : EIATTR_KPARAM_INFO
	.align		4
.L_208:
        /*0028*/ 	.byte	0x04, 0x17
        /*002a*/ 	.short	(.L_210 - .L_209)
.L_209:
        /*002c*/ 	.word	0x00000000
        /*0030*/ 	.short	0x0004
        /*0032*/ 	.short	0x0010
        /*0034*/ 	.byte	0x00, 0xf5, 0x21, 0x00


	//----- nvinfo : EIATTR_KPARAM_INFO
	.align		4
.L_210:
        /*0038*/ 	.byte	0x04, 0x17
        /*003a*/ 	.short	(.L_212 - .L_211)
.L_211:
        /*003c*/ 	.word	0x00000000
        /*0040*/ 	.short	0x0003
        /*0042*/ 	.short	0x000c
        /*0044*/ 	.byte	0x00, 0xf0, 0x11, 0x00


	//----- nvinfo : EIATTR_KPARAM_INFO
	.align		4
.L_212:
        /*0048*/ 	.byte	0x04, 0x17
        /*004a*/ 	.short	(.L_214 - .L_213)
.L_213:
        /*004c*/ 	.word	0x00000000
        /*0050*/ 	.short	0x0002
        /*0052*/ 	.short	0x0008
        /*0054*/ 	.byte	0x00, 0xf0, 0x11, 0x00


	//----- nvinfo : EIATTR_KPARAM_INFO
	.align		4
.L_214:
        /*0058*/ 	.byte	0x04, 0x17
        /*005a*/ 	.short	(.L_216 - .L_215)
.L_215:
        /*005c*/ 	.word	0x00000000
        /*0060*/ 	.short	0x0001
        /*0062*/ 	.short	0x0004
        /*0064*/ 	.byte	0x00, 0xf0, 0x11, 0x00


	//----- nvinfo : EIATTR_KPARAM_INFO
	.align		4
.L_216:
        /*0068*/ 	.byte	0x04, 0x17
        /*006a*/ 	.short	(.L_218 - .L_217)
.L_217:
        /*006c*/ 	.word	0x00000000
        /*0070*/ 	.short	0x0000
        /*0072*/ 	.short	0x0000
        /*0074*/ 	.byte	0x00, 0xf0, 0x11, 0x00


	//----- nvinfo : EIATTR_SPARSE_MMA_MASK
	.align		4
.L_218:
        /*0078*/ 	.byte	0x03, 0x50
        /*007a*/ 	.short	0x0000


	//----- nvinfo : EIATTR_MAXREG_COUNT
	.align		4
        /*007c*/ 	.byte	0x03, 0x1b
        /*007e*/ 	.short	0x00ff


	//----- nvinfo : EIATTR_MERCURY_ISA_VERSION
	.align		4
        /*0080*/ 	.byte	0x03, 0x5f
        /*0082*/ 	.short	0x0101


	//----- nvinfo : EIATTR_VRC_CTA_INIT_COUNT
	.align		4
        /*0084*/ 	.byte	0x02, 0x4a
	.zero		1
	.zero		1


	//----- nvinfo : EIATTR_EXIT_INSTR_OFFSETS
	.align		4
        /*0088*/ 	.byte	0x04, 0x1c
        /*008a*/ 	.short	(.L_220 - .L_219)


	//   ....[0]....
.L_219:
        /*008c*/ 	.word	0x00000080


	//   ....[1]....
        /*0090*/ 	.word	0x00000340


	//----- nvinfo : EIATTR_CBANK_PARAM_SIZE
	.align		4
.L_220:
        /*0094*/ 	.byte	0x03, 0x19
        /*0096*/ 	.short	0x0028


	//----- nvinfo : EIATTR_PARAM_CBANK
	.align		4
        /*0098*/ 	.byte	0x04, 0x0a
        /*009a*/ 	.short	(.L_222 - .L_221)
	.align		4
.L_221:
        /*009c*/ 	.word	index@(.nv.constant0._Z13cal_migrationiiiiPfS_S_)
        /*00a0*/ 	.short	0x0380
        /*00a2*/ 	.short	0x0028


	//----- nvinfo : EIATTR_SW_WAR
	.align		4
.L_222:
        /*00a4*/ 	.byte	0x04, 0x36
        /*00a6*/ 	.short	(.L_224 - .L_223)
.L_223:
        /*00a8*/ 	.word	0x00000008
.L_224:


//--------------------- .nv.info._Z16cal_illuminationiiiiPfS_S_ --------------------------
	.section	.nv.info._Z16cal_illuminationiiiiPfS_S_,"",@"SHT_CUDA_INFO"
	.sectionflags	@""
	.align	4


	//----- nvinfo : EIATTR_CUDA_API_VERSION
	.align		4
        /*0000*/ 	.byte	0x04, 0x37
        /*0002*/ 	.short	(.L_226 - .L_225)
.L_225:
        /*0004*/ 	.word	0x00000082


	//----- nvinfo : EIATTR_KPARAM_INFO
	.align		4
.L_226:
        /*0008*/ 	.byte	0x04, 0x17
        /*000a*/ 	.short	(.L_228 - .L_227)
.L_227:
        /*000c*/ 	.word	0x00000000
        /*0010*/ 	.short	0x0006
        /*0012*/ 	.short	0x0020
        /*0014*/ 	.byte	0x00, 0xf5, 0x21, 0x00


	//----- nvinfo : EIATTR_KPARAM_INFO
	.align		4
.L_228:
        /*0018*/ 	.byte	0x04, 0x17
        /*001a*/ 	.short	(.L_230 - .L_229)
.L_229:
        /*001c*/ 	.word	0x00000000
        /*0020*/ 	.short	0x0005
        /*0022*/ 	.short	0x0018
        /*0024*/ 	.byte	0x00, 0xf5, 0x21, 0x00


	//----- nvinfo : EIATTR_KPARAM_INFO
	.align		4
.L_230:
        /*0028*/ 	.byte	0x04, 0x17
        /*002a*/ 	.short	(.L_232 - .L_231)
.L_231:
        /*002c*/ 	.word	0x00000000
        /*0030*/ 	.short	0x0004
        /*0032*/ 	.short	0x0010
        /*0034*/ 	.byte	0x00, 0xf5, 0x21, 0x00


	//----- nvinfo : EIATTR_KPARAM_INFO
	.align		4
.L_232:
        /*0038*/ 	.byte	0x04, 0x17
        /*003a*/ 	.short	(.L_234 - .L_233)
.L_233:
        /*003c*/ 	.word	0x00000000
        /*0040*/ 	.short	0x0003
        /*0042*/ 	.short	0x000c
        /*0044*/ 	.byte	0x00, 0xf0, 0x11, 0x00


	//----- nvinfo : EIATTR_KPARAM_INFO
	.align		4
.L_234:
        /*0048*/ 	.byte	0x04, 0x17
        /*004a*/ 	.short	(.L_236 - .L_235)
.L_235:
        /*004c*/ 	.word	0x00000000
        /*0050*/ 	.short	0x0002
        /*0052*/ 	.short	0x0008
        /*0054*/ 	.byte	0x00, 0xf0, 0x11, 0x00


	//----- nvinfo : EIATTR_KPARAM_INFO
	.align		4
.L_236:
        /*0058*/ 	.byte	0x04, 0x17
        /*005a*/ 	.short	(.L_238 - .L_237)
.L_237:
        /*005c*/ 	.word	0x00000000
        /*0060*/ 	.short	0x0001
        /*0062*/ 	.short	0x0004
        /*0064*/ 	.byte	0x00, 0xf0, 0x11, 0x00


	//----- nvinfo : EIATTR_KPARAM_INFO
	.align		4
.L_238:
        /*0068*/ 	.byte	0x04, 0x17
        /*006a*/ 	.short	(.L_240 - .L_239)
.L_239:
        /*006c*/ 	.word	0x00000000
        /*0070*/ 	.short	0x0000
        /*0072*/ 	.short	0x0000
        /*0074*/ 	.byte	0x00, 0xf0, 0x11, 0x00


	//----- nvinfo : EIATTR_SPARSE_MMA_MASK
	.align		4
.L_240:
        /*0078*/ 	.byte	0x03, 0x50
        /*007a*/ 	.short	0x0000


	//----- nvinfo : EIATTR_MAXREG_COUNT
	.align		4
        /*007c*/ 	.byte	0x03, 0x1b
        /*007e*/ 	.short	0x00ff


	//----- nvinfo : EIATTR_MERCURY_ISA_VERSION
	.align		4
        /*0080*/ 	.byte	0x03, 0x5f
        /*0082*/ 	.short	0x0101


	//----- nvinfo : EIATTR_VRC_CTA_INIT_COUNT
	.align		4
        /*0084*/ 	.byte	0x02, 0x4a
	.zero		1
	.zero		1


	//----- nvinfo : EIATTR_EXIT_INSTR_OFFSETS
	.align		4
        /*0088*/ 	.byte	0x04, 0x1c
        /*008a*/ 	.short	(.L_242 - .L_241)


	//   ....[0]....
.L_241:
        /*008c*/ 	.word	0x00000080


	//   ....[1]....
        /*0090*/ 	.word	0x00000370


	//   ....[2]....
        /*0094*/ 	.word	0x000003a0


	//----- nvinfo : EIATTR_CBANK_PARAM_SIZE
	.align		4
.L_242:
        /*0098*/ 	.byte	0x03, 0x19
        /*009a*/ 	.short	0x0028


	//----- nvinfo : EIATTR_PARAM_CBANK
	.align		4
        /*009c*/ 	.byte	0x04, 0x0a
        /*009e*/ 	.short	(.L_244 - .L_243)
	.align		4
.L_243:
        /*00a0*/ 	.word	index@(.nv.constant0._Z16cal_illuminationiiiiPfS_S_)
        /*00a4*/ 	.short	0x0380
        /*00a6*/ 	.short	0x0028


	//----- nvinfo : EIATTR_SW_WAR
	.align		4
.L_244:
        /*00a8*/ 	.byte	0x04, 0x36
        /*00aa*/ 	.short	(.L_246 - .L_245)
.L_245:
        /*00ac*/ 	.word	0x00000008
.L_246:


//--------------------- .nv.info._Z15mute_directwaveiiffffiiiiPfS_S_i --------------------------
	.section	.nv.info._Z15mute_directwaveiiffffiiiiPfS_S_i,"",@"SHT_CUDA_INFO"
	.sectionflags	@""
	.align	4


	//----- nvinfo : EIATTR_CUDA_API_VERSION
	.align		4
        /*0000*/ 	.byte	0x04, 0x37
        /*0002*/ 	.short	(.L_248 - .L_247)
.L_247:
        /*0004*/ 	.word	0x00000082


	//----- nvinfo : EIATTR_KPARAM_INFO
	.align		4
.L_248:
        /*0008*/ 	.byte	0x04, 0x17
        /*000a*/ 	.short	(.L_250 - .L_249)
.L_249:
        /*000c*/ 	.word	0x00000000
        /*0010*/ 	.short	0x000d
        /*0012*/ 	.short	0x0040
        /*0014*/ 	.byte	0x00, 0xf0, 0x11, 0x00


	//----- nvinfo : EIATTR_KPARAM_INFO
	.align		4
.L_250:
        /*0018*/ 	.byte	0x04, 0x17
        /*001a*/ 	.short	(.L_252 - .L_251)
.L_251:
        /*001c*/ 	.word	0x00000000
        /*0020*/ 	.short	0x000c
        /*0022*/ 	.short	0x0038
        /*0024*/ 	.byte	0x00, 0xf5, 0x21, 0x00


	//----- nvinfo : EIATTR_KPARAM_INFO
	.align		4
.L_252:
        /*0028*/ 	.byte	0x04, 0x17
        /*002a*/ 	.short	(.L_254 - .L_253)
.L_253:
        /*002c*/ 	.word	0x00000000
        /*0030*/ 	.short	0x000b
        /*0032*/ 	.short	0x0030
        /*0034*/ 	.byte	0x00, 0xf5, 0x21, 0x00


	//----- nvinfo : EIATTR_KPARAM_INFO
	.align		4
.L_254:
        /*0038*/ 	.byte	0x04, 0x17
        /*003a*/ 	.short	(.L_256 - .L_255)
.L_255:
        /*003c*/ 	.word	0x00000000
        /*0040*/ 	.short	0x000a
        /*0042*/ 	.short	0x0028
        /*0044*/ 	.byte	0x00, 0xf5, 0x21, 0x00


	//----- nvinfo : EIATTR_KPARAM_INFO
	.align		4
.L_256:
        /*0048*/ 	.byte	0x04, 0x17
        /*004a*/ 	.short	(.L_258 - .L_257)
.L_257:
        /*004c*/ 	.word	0x00000000
        /*0050*/ 	.short	0x0009
        /*0052*/ 	.short	0x0024
        /*0054*/ 	.byte	0x00, 0xf0, 0x11, 0x00


	//----- nvinfo : EIATTR_KPARAM_INFO
	.align		4
.L_258:
        /*0058*/ 	.byte	0x04, 0x17
        /*005a*/ 	.short	(.L_260 - .L_259)
.L_259:
        /*005c*/ 	.word	0x00000000
        /*0060*/ 	.short	0x0008
        /*0062*/ 	.short	0x0020
        /*0064*/ 	.byte	0x00, 0xf0, 0x11, 0x00


	//----- nvinfo : EIATTR_KPARAM_INFO
	.align		4
.L_260:
        /*0068*/ 	.byte	0x04, 0x17
        /*006a*/ 	.short	(.L_262 - .L_261)
.L_261:
        /*006c*/ 	.word	0x00000000
        /*0070*/ 	.short	0x0007
        /*0072*/ 	.short	0x001c
        /*0074*/ 	.byte	0x00, 0xf0, 0x11, 0x00


	//----- nvinfo : EIATTR_KPARAM_INFO
	.align		4
.L_262:
        /*0078*/ 	.byte	0x04, 0x17
        /*007a*/ 	.short	(.L_264 - .L_263)
.L_263:
        /*007c*/ 	.word	0x00000000
        /*0080*/ 	.short	0x0006
        /*0082*/ 	.short	0x0018
        /*0084*/ 	.byte	0x00, 0xf0, 0x11, 0x00


	//----- nvinfo : EIATTR_KPARAM_INFO
	.align		4
.L_264:
        /*0088*/ 	.byte	0x04, 0x17
        /*008a*/ 	.short	(.L_266 - .L_265)
.L_265:
        /*008c*/ 	.word	0x00000000
        /*0090*/ 	.short	0x0005
        /*0092*/ 	.short	0x0014
        /*0094*/ 	.byte	0x00, 0xf0, 0x11, 0x00


	//----- nvinfo : EIATTR_KPARAM_INFO
	.align		4
.L_266:
        /*0098*/ 	.byte	0x04, 0x17
        /*009a*/ 	.short	(.L_268 - .L_267)
.L_267:
        /*009c*/ 	.word	0x00000000
        /*00a0*/ 	.short	0x0004
        /*00a2*/ 	.short	0x0010
        /*00a4*/ 	.byte	0x00, 0xf0, 0x11, 0x00


	//----- nvinfo : EIATTR_KPARAM_INFO
	.align		4
.L_268:
        /*00a8*/ 	.byte	0x04, 0x17
        /*00aa*/ 	.short	(.L_270 - .L_269)
.L_269:
        /*00ac*/ 	.word	0x00000000
        /*00b0*/ 	.short	0x0003
        /*00b2*/ 	.short	0x000c
        /*00b4*/ 	.byte	0x00, 0xf0, 0x11, 0x00


	//----- nvinfo : EIATTR_KPARAM_INFO
	.align		4
.L_270:
        /*00b8*/ 	.byte	0x04, 0x17
        /*00ba*/ 	.short	(.L_272 - .L_271)
.L_271:
        /*00bc*/ 	.word	0x00000000
        /*00c0*/ 	.short	0x0002
        /*00c2*/ 	.short	0x0008
        /*00c4*/ 	.byte	0x00, 0xf0, 0x11, 0x00


	//----- nvinfo : EIATTR_KPARAM_INFO
	.align		4
.L_272:
        /*00c8*/ 	.byte	0x04, 0x17
        /*00ca*/ 	.short	(.L_274 - .L_273)
.L_273:
        /*00cc*/ 	.word	0x00000000
        /*00d0*/ 	.short	0x0001
        /*00d2*/ 	.short	0x0004
        /*00d4*/ 	.byte	0x00, 0xf0, 0x11, 0x00


	//----- nvinfo : EIATTR_KPARAM_INFO
	.align		4
.L_274:
        /*00d8*/ 	.byte	0x04, 0x17
        /*00da*/ 	.short	(.L_276 - .L_275)
.L_275:
        /*00dc*/ 	.word	0x00000000
        /*00e0*/ 	.short	0x0000
        /*00e2*/ 	.short	0x0000
        /*00e4*/ 	.byte	0x00, 0xf0, 0x11, 0x00


	//----- nvinfo : EIATTR_SPARSE_MMA_MASK
	.align		4
.L_276:
        /*00e8*/ 	.byte	0x03, 0x50
        /*00ea*/ 	.short	0x0000


	//----- nvinfo : EIATTR_MAXREG_COUNT
	.align		4
        /*00ec*/ 	.byte	0x03, 0x1b
        /*00ee*/ 	.short	0x00ff


	//----- nvinfo : EIATTR_MERCURY_ISA_VERSION
	.align		4
        /*00f0*/ 	.byte	0x03, 0x5f
        /*00f2*/ 	.short	0x0101


	//----- nvinfo : EIATTR_VRC_CTA_INIT_COUNT
	.align		4
        /*00f4*/ 	.byte	0x02, 0x4a
	.zero		1
	.zero		1


	//----- nvinfo : EIATTR_EXIT_INSTR_OFFSETS
	.align		4
        /*00f8*/ 	.byte	0x04, 0x1c
        /*00fa*/ 	.short	(.L_278 - .L_277)


	//   ....[0]....
.L_277:
        /*00fc*/ 	.word	0x00000040


	//   ....[1]....
        /*0100*/ 	.word	0x00001180


	//   ....[2]....
        /*0104*/ 	.word	0x000017d0


	//   ....[3]....
        /*0108*/ 	.word	0x00001830


	//   ....[4]....
        /*010c*/ 	.word	0x00002630


	//   ....[5]....
        /*0110*/ 	.word	0x00002c80


	//   ....[6]....
        /*0114*/ 	.word	0x00002ce0


	//   ....[7]....
        /*0118*/ 	.word	0x00003af0


	//   ....[8]....
        /*011c*/ 	.word	0x00004140


	//   ....[9]....
        /*0120*/ 	.word	0x000041b0


	//   ....[10]....
        /*0124*/ 	.word	0x00004fd0


	//   ....[11]....
        /*0128*/ 	.word	0x00005640


	//   ....[12]....
        /*012c*/ 	.word	0x000056b0


	//----- nvinfo : EIATTR_CRS_STACK_SIZE
	.align		4
.L_278:
        /*0130*/ 	.byte	0x04, 0x1e
        /*0132*/ 	.short	(.L_280 - .L_279)
.L_279:
        /*0134*/ 	.word	0x00000000


	//----- nvinfo : EIATTR_CBANK_PARAM_SIZE
	.align		4
.L_280:
        /*0138*/ 	.byte	0x03, 0x19
        /*013a*/ 	.short	0x0044


	//----- nvinfo : EIATTR_PARAM_CBANK
	.align		4
        /*013c*/ 	.byte	0x04, 0x0a
        /*013e*/ 	.short	(.L_282 - .L_281)
	.align		4
.L_281:
        /*0140*/ 	.word	index@(.nv.constant0._Z15mute_directwaveiiffffiiiiPfS_S_i)
        /*0144*/ 	.short	0x0380
        /*0146*/ 	.short	0x0044


	//----- nvinfo : EIATTR_SW_WAR
	.align		4
.L_282:
        /*0148*/ 	.byte	0x04, 0x36
        /*014a*/ 	.short	(.L_284 - .L_283)
.L_283:
        /*014c*/ 	.word	0x00000008
.L_284:


//--------------------- .nv.info._Z14wavefield_bndriiiiiiiPfS_S_S_b --------------------------
	.section	.nv.info._Z14wavefield_bndriiiiiiiPfS_S_S_b,"",@"SHT_CUDA_INFO"
	.sectionflags	@""
	.align	4


	//----- nvinfo : EIATTR_CUDA_API_VERSION
	.align		4
        /*0000*/ 	.byte	0x04, 0x37
        /*0002*/ 	.short	(.L_286 - .L_285)
.L_285:
        /*0004*/ 	.word	0x00000082


	//----- nvinfo : EIATTR_KPARAM_INFO
	.align		4
.L_286:
        /*0008*/ 	.byte	0x04, 0x17
        /*000a*/ 	.short	(.L_288 - .L_287)
.L_287:
        /*000c*/ 	.word	0x00000000
        /*0010*/ 	.short	0x000b
        /*0012*/ 	.short	0x0040
        /*0014*/ 	.byte	0x00, 0xf0, 0x05, 0x00


	//----- nvinfo : EIATTR_KPARAM_INFO
	.align		4
.L_288:
        /*0018*/ 	.byte	0x04, 0x17
        /*001a*/ 	.short	(.L_290 - .L_289)
.L_289:
        /*001c*/ 	.word	0x00000000
        /*0020*/ 	.short	0x000a
        /*0022*/ 	.short	0x0038
        /*0024*/ 	.byte	0x00, 0xf5, 0x21, 0x00


	//----- nvinfo : EIATTR_KPARAM_INFO
	.align		4
.L_290:
        /*0028*/ 	.byte	0x04, 0x17
        /*002a*/ 	.short	(.L_292 - .L_291)
.L_291:
        /*002c*/ 	.word	0x00000000
        /*0030*/ 	.short	0x0009
        /*0032*/ 	.short	0x0030
        /*0034*/ 	.byte	0x00, 0xf5, 0x21, 0x00


	//----- nvinfo : EIATTR_KPARAM_INFO
	.align		4
.L_292:
        /*0038*/ 	.byte	0x04, 0x17
        /*003a*/ 	.short	(.L_294 - .L_293)
.L_293:
        /*003c*/ 	.word	0x00000000
        /*0040*/ 	.short	0x0008
        /*0042*/ 	.short	0x0028
        /*0044*/ 	.byte	0x00, 0xf5, 0x21, 0x00


	//----- nvinfo : EIATTR_KPARAM_INFO
	.align		4
.L_294:
        /*0048*/ 	.byte	0x04, 0x17
        /*004a*/ 	.short	(.L_296 - .L_295)
.L_295:
        /*004c*/ 	.word	0x00000000
        /*0050*/ 	.short	0x0007
        /*0052*/ 	.short	0x0020
        /*0054*/ 	.byte	0x00, 0xf5, 0x21, 0x00


	//----- nvinfo : EIATTR_KPARAM_INFO
	.align		4
.L_296:
        /*0058*/ 	.byte	0x04, 0x17
        /*005a*/ 	.short	(.L_298 - .L_297)
.L_297:
        /*005c*/ 	.word	0x00000000
        /*0060*/ 	.short	0x0006
        /*0062*/ 	.short	0x0018
        /*0064*/ 	.byte	0x00, 0xf0, 0x11, 0x00


	//----- nvinfo : EIATTR_KPARAM_INFO
	.align		4
.L_298:
        /*0068*/ 	.byte	0x04, 0x17
        /*006a*/ 	.short	(.L_300 - .L_299)
.L_299:
        /*006c*/ 	.word	0x00000000
        /*0070*/ 	.short	0x0005
        /*0072*/ 	.short	0x0014
        /*0074*/ 	.byte	0x00, 0xf0, 0x11, 0x00


	//----- nvinfo : EIATTR_KPARAM_INFO
	.align		4
.L_300:
        /*0078*/ 	.byte	0x04, 0x17
        /*007a*/ 	.short	(.L_302 - .L_301)
.L_301:
        /*007c*/ 	.word	0x00000000
        /*0080*/ 	.short	0x0004
        /*0082*/ 	.short	0x0010
        /*0084*/ 	.byte	0x00, 0xf0, 0x11, 0x00


	//----- nvinfo : EIATTR_KPARAM_INFO
	.align		4
.L_302:
        /*0088*/ 	.byte	0x04, 0x17
        /*008a*/ 	.short	(.L_304 - .L_303)
.L_303:
        /*008c*/ 	.word	0x00000000
        /*0090*/ 	.short	0x0003
        /*0092*/ 	.short	0x000c
        /*0094*/ 	.byte	0x00, 0xf0, 0x11, 0x00


	//----- nvinfo : EIATTR_KPARAM_INFO
	.align		4
.L_304:
        /*0098*/ 	.byte	0x04, 0x17
        /*009a*/ 	.short	(.L_306 - .L_305)
.L_305:
        /*009c*/ 	.word	0x00000000
        /*00a0*/ 	.short	0x0002
        /*00a2*/ 	.short	0x0008
        /*00a4*/ 	.byte	0x00, 0xf0, 0x11, 0x00


	//----- nvinfo : EIATTR_KPARAM_INFO
	.align		4
.L_306:
        /*00a8*/ 	.byte	0x04, 0x17
        /*00aa*/ 	.short	(.L_308 - .L_307)
.L_307:
        /*00ac*/ 	.word	0x00000000
        /*00b0*/ 	.short	0x0001
        /*00b2*/ 	.short	0x0004
        /*00b4*/ 	.byte	0x00, 0xf0, 0x11, 0x00


	//----- nvinfo : EIATTR_KPARAM_INFO
	.align		4
.L_308:
        /*00b8*/ 	.byte	0x04, 0x17
        /*00ba*/ 	.short	(.L_310 - .L_309)
.L_309:
        /*00bc*/ 	.word	0x00000000
        /*00c0*/ 	.short	0x0000
        /*00c2*/ 	.short	0x0000
        /*00c4*/ 	.byte	0x00, 0xf0, 0x11, 0x00


	//----- nvinfo : EIATTR_SPARSE_MMA_MASK
	.align		4
.L_310:
        /*00c8*/ 	.byte	0x03, 0x50
        /*00ca*/ 	.short	0x0000


	//----- nvinfo : EIATTR_MAXREG_COUNT
	.align		4
        /*00cc*/ 	.byte	0x03, 0x1b
        /*00ce*/ 	.short	0x00ff


	//----- nvinfo : EIATTR_MERCURY_ISA_VERSION
	.align		4
        /*00d0*/ 	.byte	0x03, 0x5f
        /*00d2*/ 	.short	0x0101


	//----- nvinfo : EIATTR_VRC_CTA_INIT_COUNT
	.align		4
        /*00d4*/ 	.byte	0x02, 0x4a
	.zero		1
	.zero		1


	//----- nvinfo : EIATTR_EXIT_INSTR_OFFSETS
	.align		4
        /*00d8*/ 	.byte	0x04, 0x1c
        /*00da*/ 	.short	(.L_312 - .L_311)


	//   ....[0]....
.L_311:
        /*00dc*/ 	.word	0x00000090


	//   ....[1]....
        /*00e0*/ 	.word	0x00000280


	//   ....[2]....
        /*00e4*/ 	.word	0x000003e0


	//   ....[3]....
        /*00e8*/ 	.word	0x00000540


	//   ....[4]....
        /*00ec*/ 	.word	0x00000680


	//   ....[5]....
        /*00f0*/ 	.word	0x00000820


	//   ....[6]....
        /*00f4*/ 	.word	0x00000980


	//   ....[7]....
        /*00f8*/ 	.word	0x00000ae0


	//   ....[8]....
        /*00fc*/ 	.word	0x00000c20


	//----- nvinfo : EIATTR_CRS_STACK_SIZE
	.align		4
.L_312:
        /*0100*/ 	.byte	0x04, 0x1e
        /*0102*/ 	.short	(.L_314 - .L_313)
.L_313:
        /*0104*/ 	.word	0x00000000


	//----- nvinfo : EIATTR_CBANK_PARAM_SIZE
	.align		4
.L_314:
        /*0108*/ 	.byte	0x03, 0x19
        /*010a*/ 	.short	0x0041


	//----- nvinfo : EIATTR_PARAM_CBANK
	.align		4
        /*010c*/ 	.byte	0x04, 0x0a
        /*010e*/ 	.short	(.L_316 - .L_315)
	.align		4
.L_315:
        /*0110*/ 	.word	index@(.nv.constant0._Z14wavefield_bndriiiiiiiPfS_S_S_b)
        /*0114*/ 	.short	0x0380
        /*0116*/ 	.short	0x0041


	//----- nvinfo : EIATTR_SW_WAR
	.align		4
.L_316:
        /*0118*/ 	.byte	0x04, 0x36
        /*011a*/ 	.short	(.L_318 - .L_317)
.L_317:
        /*011c*/ 	.word	0x00000008
.L_318:


//--------------------- .nv.info._Z11shot_recordiiiiiiiPfS_b --------------------------
	.section	.nv.info._Z11shot_recordiiiiiiiPfS_b,"",@"SHT_CUDA_INFO"
	.sectionflags	@""
	.align	4


	//----- nvinfo : EIATTR_CUDA_API_VERSION
	.align		4
        /*0000*/ 	.byte	0x04, 0x37
        /*0002*/ 	.short	(.L_320 - .L_319)
.L_319:
        /*0004*/ 	.word	0x00000082


	//----- nvinfo : EIATTR_KPARAM_INFO
	.align		4
.L_320:
        /*0008*/ 	.byte	0x04, 0x17
        /*000a*/ 	.short	(.L_322 - .L_321)
.L_321:
        /*000c*/ 	.word	0x00000000
        /*0010*/ 	.short	0x0009
        /*0012*/ 	.short	0x0030
        /*0014*/ 	.byte	0x00, 0xf0, 0x05, 0x00


	//----- nvinfo : EIATTR_KPARAM_INFO
	.align		4
.L_322:
        /*0018*/ 	.byte	0x04, 0x17
        /*001a*/ 	.short	(.L_324 - .L_323)
.L_323:
        /*001c*/ 	.word	0x00000000
        /*0020*/ 	.short	0x0008
        /*0022*/ 	.short	0x0028
        /*0024*/ 	.byte	0x00, 0xf5, 0x21, 0x00


	//----- nvinfo : EIATTR_KPARAM_INFO
	.align		4
.L_324:
        /*0028*/ 	.byte	0x04, 0x17
        /*002a*/ 	.short	(.L_326 - .L_325)
.L_325:
        /*002c*/ 	.word	0x00000000
        /*0030*/ 	.short	0x0007
        /*0032*/ 	.short	0x0020
        /*0034*/ 	.byte	0x00, 0xf5, 0x21, 0x00


	//----- nvinfo : EIATTR_KPARAM_INFO
	.align		4
.L_326:
        /*0038*/ 	.byte	0x04, 0x17
        /*003a*/ 	.short	(.L_328 - .L_327)
.L_327:
        /*003c*/ 	.word	0x00000000
        /*0040*/ 	.short	0x0006
        /*0042*/ 	.short	0x0018
        /*0044*/ 	.byte	0x00, 0xf0, 0x11, 0x00


	//----- nvinfo : EIATTR_KPARAM_INFO
	.align		4
.L_328:
        /*0048*/ 	.byte	0x04, 0x17
        /*004a*/ 	.short	(.L_330 - .L_329)
.L_329:
        /*004c*/ 	.word	0x00000000
        /*0050*/ 	.short	0x0005
        /*0052*/ 	.short	0x0014
        /*0054*/ 	.byte	0x00, 0xf0, 0x11, 0x00


	//----- nvinfo : EIATTR_KPARAM_INFO
	.align		4
.L_330:
        /*0058*/ 	.byte	0x04, 0x17
        /*005a*/ 	.short	(.L_332 - .L_331)
.L_331:
        /*005c*/ 	.word	0x00000000
        /*0060*/ 	.short	0x0004
        /*0062*/ 	.short	0x0010
        /*0064*/ 	.byte	0x00, 0xf0, 0x11, 0x00


	//----- nvinfo : EIATTR_KPARAM_INFO
	.align		4
.L_332:
        /*0068*/ 	.byte	0x04, 0x17
        /*006a*/ 	.short	(.L_334 - .L_333)
.L_333:
        /*006c*/ 	.word	0x00000000
        /*0070*/ 	.short	0x0003
        /*0072*/ 	.short	0x000c
        /*0074*/ 	.byte	0x00, 0xf0, 0x11, 0x00


	//----- nvinfo : EIATTR_KPARAM_INFO
	.align		4
.L_334:
        /*0078*/ 	.byte	0x04, 0x17
        /*007a*/ 	.short	(.L_336 - .L_335)
.L_335:
        /*007c*/ 	.word	0x00000000
        /*0080*/ 	.short	0x0002
        /*0082*/ 	.short	0x0008
        /*0084*/ 	.byte	0x00, 0xf0, 0x11, 0x00


	//----- nvinfo : EIATTR_KPARAM_INFO
	.align		4
.L_336:
        /*0088*/ 	.byte	0x04, 0x17
        /*008a*/ 	.short	(.L_338 - .L_337)
.L_337:
        /*008c*/ 	.word	0x00000000
        /*0090*/ 	.short	0x0001
        /*0092*/ 	.short	0x0004
        /*0094*/ 	.byte	0x00, 0xf0, 0x11, 0x00


	//----- nvinfo : EIATTR_KPARAM_INFO
	.align		4
.L_338:
        /*0098*/ 	.byte	0x04, 0x17
        /*009a*/ 	.short	(.L_340 - .L_339)
.L_339:
        /*009c*/ 	.word	0x00000000
        /*00a0*/ 	.short	0x0000
        /*00a2*/ 	.short	0x0000
        /*00a4*/ 	.byte	0x00, 0xf0, 0x11, 0x00


	//----- nvinfo : EIATTR_SPARSE_MMA_MASK
	.align		4
.L_340:
        /*00a8*/ 	.byte	0x03, 0x50
        /*00aa*/ 	.short	0x0000


	//----- nvinfo : EIATTR_MAXREG_COUNT
	.align		4
        /*00ac*/ 	.byte	0x03, 0x1b
        /*00ae*/ 	.short	0x00ff


	//----- nvinfo : EIATTR_MERCURY_ISA_VERSION
	.align		4
        /*00b0*/ 	.byte	0x03, 0x5f
        /*00b2*/ 	.short	0x0101


	//----- nvinfo : EIATTR_VRC_CTA_INIT_COUNT
	.align		4
        /*00b4*/ 	.byte	0x02, 0x4a
	.zero		1
	.zero		1


	//----- nvinfo : EIATTR_EXIT_INSTR_OFFSETS
	.align		4
        /*00b8*/ 	.byte	0x04, 0x1c
        /*00ba*/ 	.short	(.L_342 - .L_341)


	//   ....[0]....
.L_341:
        /*00bc*/ 	.word	0x00000070


	//   ....[1]....
        /*00c0*/ 	.word	0x00000190


	//   ....[2]....
        /*00c4*/ 	.word	0x00000260


	//----- nvinfo : EIATTR_CBANK_PARAM_SIZE
	.align		4
.L_342:
        /*00c8*/ 	.byte	0x03, 0x19
        /*00ca*/ 	.short	0x0031


	//----- nvinfo : EIATTR_PARAM_CBANK
	.align		4
        /*00cc*/ 	.byte	0x04, 0x0a
        /*00ce*/ 	.short	(.L_344 - .L_343)
	.align		4
.L_343:
        /*00d0*/ 	.word	index@(.nv.constant0._Z11shot_recordiiiiiiiPfS_b)
        /*00d4*/ 	.short	0x0380
        /*00d6*/ 	.short	0x0031


	//----- nvinfo : EIATTR_SW_WAR
	.align		4
.L_344:
        /*00d8*/ 	.byte	0x04, 0x36
        /*00da*/ 	.short	(.L_346 - .L_345)
.L_345:
        /*00dc*/ 	.word	0x00000008
.L_346:


//--------------------- .nv.info._Z13initial_coffefiPfS_S_S_i --------------------------
	.section	.nv.info._Z13initial_coffefiPfS_S_S_i,"",@"SHT_CUDA_INFO"
	.sectionflags	@""
	.align	4


	//----- nvinfo : EIATTR_CUDA_API_VERSION
	.align		4
        /*0000*/ 	.byte	0x04, 0x37
        /*0002*/ 	.short	(.L_348 - .L_347)
.L_347:
        /*0004*/ 	.word	0x00000082


	//----- nvinfo : EIATTR_KPARAM_INFO
	.align		4
.L_348:
        /*0008*/ 	.byte	0x04, 0x17
        /*000a*/ 	.short	(.L_350 - .L_349)
.L_349:
        /*000c*/ 	.word	0x00000000
        /*0010*/ 	.short	0x0006
        /*0012*/ 	.short	0x0028
        /*0014*/ 	.byte	0x00, 0xf0, 0x11, 0x00


	//----- nvinfo : EIATTR_KPARAM_INFO
	.align		4
.L_350:
        /*0018*/ 	.byte	0x04, 0x17
        /*001a*/ 	.short	(.L_352 - .L_351)
.L_351:
        /*001c*/ 	.word	0x00000000
        /*0020*/ 	.short	0x0005
        /*0022*/ 	.short	0x0020
        /*0024*/ 	.byte	0x00, 0xf5, 0x21, 0x00


	//----- nvinfo : EIATTR_KPARAM_INFO
	.align		4
.L_352:
        /*0028*/ 	.byte	0x04, 0x17
        /*002a*/ 	.short	(.L_354 - .L_353)
.L_353:
        /*002c*/ 	.word	0x00000000
        /*0030*/ 	.short	0x0004
        /*0032*/ 	.short	0x0018
        /*0034*/ 	.byte	0x00, 0xf5, 0x21, 0x00


	//----- nvinfo : EIATTR_KPARAM_INFO
	.align		4
.L_354:
        /*0038*/ 	.byte	0x04, 0x17
        /*003a*/ 	.short	(.L_356 - .L_355)
.L_355:
        /*003c*/ 	.word	0x00000000
        /*0040*/ 	.short	0x0003
        /*0042*/ 	.short	0x0010
        /*0044*/ 	.byte	0x00, 0xf5, 0x21, 0x00


	//----- nvinfo : EIATTR_KPARAM_INFO
	.align		4
.L_356:
        /*0048*/ 	.byte	0x04, 0x17
        /*004a*/ 	.short	(.L_358 - .L_357)
.L_357:
        /*004c*/ 	.word	0x00000000
        /*0050*/ 	.short	0x0002
        /*0052*/ 	.short	0x0008
        /*0054*/ 	.byte	0x00, 0xf5, 0x21, 0x00


	//----- nvinfo : EIATTR_KPARAM_INFO
	.align		4
.L_358:
        /*0058*/ 	.byte	0x04, 0x17
        /*005a*/ 	.short	(.L_360 - .L_359)
.L_359:
        /*005c*/ 	.word	0x00000000
        /*0060*/ 	.short	0x0001
        /*0062*/ 	.short	0x0004
        /*0064*/ 	.byte	0x00, 0xf0, 0x11, 0x00


	//----- nvinfo : EIATTR_KPARAM_INFO
	.align		4
.L_360:
        /*0068*/ 	.byte	0x04, 0x17
        /*006a*/ 	.short	(.L_362 - .L_361)
.L_361:
        /*006c*/ 	.word	0x00000000
        /*0070*/ 	.short	0x0000
        /*0072*/ 	.short	0x0000
        /*0074*/ 	.byte	0x00, 0xf0, 0x11, 0x00


	//----- nvinfo : EIATTR_SPARSE_MMA_MASK
	.align		4
.L_362:
        /*0078*/ 	.byte	0x03, 0x50
        /*007a*/ 	.short	0x0000


	//----- nvinfo : EIATTR_MAXREG_COUNT
	.align		4
        /*007c*/ 	.byte	0x03, 0x1b
        /*007e*/ 	.short	0x00ff


	//----- nvinfo : EIATTR_MERCURY_ISA_VERSION
	.align		4
        /*0080*/ 	.byte	0x03, 0x5f
        /*0082*/ 	.short	0x0101


	//----- nvinfo : EIATTR_VRC_CTA_INIT_COUNT
	.align		4
        /*0084*/ 	.byte	0x02, 0x4a
	.zero		1
	.zero		1


	//----- nvinfo : EIATTR_EXIT_INSTR_OFFSETS
	.align		4
        /*0088*/ 	.byte	0x04, 0x1c
        /*008a*/ 	.short	(.L_364 - .L_363)


	//   ....[0]....
.L_363:
        /*008c*/ 	.word	0x00000090


	//   ....[1]....
        /*0090*/ 	.word	0x00000c50


	//   ....[2]....
        /*0094*/ 	.word	0x00000d60


	//   ....[3]....
        /*0098*/ 	.word	0x00001900


	//----- nvinfo : EIATTR_CRS_STACK_SIZE
	.align		4
.L_364:
        /*009c*/ 	.byte	0x04, 0x1e
        /*009e*/ 	.short	(.L_366 - .L_365)
.L_365:
        /*00a0*/ 	.word	0x00000000


	//----- nvinfo : EIATTR_CBANK_PARAM_SIZE
	.align		4
.L_366:
        /*00a4*/ 	.byte	0x03, 0x19
        /*00a6*/ 	.short	0x002c


	//----- nvinfo : EIATTR_PARAM_CBANK
	.align		4
        /*00a8*/ 	.byte	0x04, 0x0a
        /*00aa*/ 	.short	(.L_368 - .L_367)
	.align		4
.L_367:
        /*00ac*/ 	.word	index@(.nv.constant0._Z13initial_coffefiPfS_S_S_i)
        /*00b0*/ 	.short	0x0380
        /*00b2*/ 	.short	0x002c


	//----- nvinfo : EIATTR_SW_WAR
	.align		4
.L_368:
        /*00b4*/ 	.byte	0x04, 0x36
        /*00b6*/ 	.short	(.L_370 - .L_369)
.L_369:
        /*00b8*/ 	.word	0x00000008
.L_370:


//--------------------- .nv.info._Z13update_stressiiiifffPfS_S_S_S_iS_S_S_S_S_S_S_S_S_S_S_S_S_S_iiiib --------------------------
	.section	.nv.info._Z13update_stressiiiifffPfS_S_S_S_iS_S_S_S_S_S_S_S_S_S_S_S_S_S_iiiib,"",@"SHT_CUDA_INFO"
	.sectionflags	@""
	.align	4


	//----- nvinfo : EIATTR_CUDA_API_VERSION
	.align		4
        /*0000*/ 	.byte	0x04, 0x37
        /*0002*/ 	.short	(.L_372 - .L_371)
.L_371:
        /*0004*/ 	.word	0x00000082


	//----- nvinfo : EIATTR_KPARAM_INFO
	.align		4
.L_372:
        /*0008*/ 	.byte	0x04, 0x17
        /*000a*/ 	.short	(.L_374 - .L_373)
.L_373:
        /*000c*/ 	.word	0x00000000
        /*0010*/ 	.short	0x001f
        /*0012*/ 	.short	0x00d0
        /*0014*/ 	.byte	0x00, 0xf0, 0x05, 0x00


	//----- nvinfo : EIATTR_KPARAM_INFO
	.align		4
.L_374:
        /*0018*/ 	.byte	0x04, 0x17
        /*001a*/ 	.short	(.L_376 - .L_375)
.L_375:
        /*001c*/ 	.word	0x00000000
        /*0020*/ 	.short	0x001e
        /*0022*/ 	.short	0x00cc
        /*0024*/ 	.byte	0x00, 0xf0, 0x11, 0x00


	//----- nvinfo : EIATTR_KPARAM_INFO
	.align		4
.L_376:
        /*0028*/ 	.byte	0x04, 0x17
        /*002a*/ 	.short	(.L_378 - .L_377)
.L_377:
        /*002c*/ 	.word	0x00000000
        /*0030*/ 	.short	0x001d
        /*0032*/ 	.short	0x00c8
        /*0034*/ 	.byte	0x00, 0xf0, 0x11, 0x00


	//----- nvinfo : EIATTR_KPARAM_INFO
	.align		4
.L_378:
        /*0038*/ 	.byte	0x04, 0x17
        /*003a*/ 	.short	(.L_380 - .L_379)
.L_379:
        /*003c*/ 	.word	0x00000000
        /*0040*/ 	.short	0x001c
        /*0042*/ 	.short	0x00c4
        /*0044*/ 	.byte	0x00, 0xf0, 0x11, 0x00


	//----- nvinfo : EIATTR_KPARAM_INFO
	.align		4
.L_380:
        /*0048*/ 	.byte	0x04, 0x17
        /*004a*/ 	.short	(.L_382 - .L_381)
.L_381:
        /*004c*/ 	.word	0x00000000
        /*0050*/ 	.short	0x001b
        /*0052*/ 	.short	0x00c0
        /*0054*/ 	.byte	0x00, 0xf0, 0x11, 0x00


	//----- nvinfo : EIATTR_KPARAM_INFO
	.align		4
.L_382:
        /*0058*/ 	.byte	0x04, 0x17
        /*005a*/ 	.short	(.L_384 - .L_383)
.L_383:
        /*005c*/ 	.word	0x00000000
        /*0060*/ 	.short	0x001a
        /*0062*/ 	.short	0x00b8
        /*0064*/ 	.byte	0x00, 0xf5, 0x21, 0x00


	//----- nvinfo : EIATTR_KPARAM_INFO
	.align		4
.L_384:
        /*0068*/ 	.byte	0x04, 0x17
        /*006a*/ 	.short	(.L_386 - .L_385)
.L_385:
        /*006c*/ 	.word	0x00000000
        /*0070*/ 	.short	0x0019
        /*0072*/ 	.short	0x00b0
        /*0074*/ 	.byte	0x00, 0xf5, 0x21, 0x00


	//----- nvinfo : EIATTR_KPARAM_INFO
	.align		4
.L_386:
        /*0078*/ 	.byte	0x04, 0x17
        /*007a*/ 	.short	(.L_388 - .L_387)
.L_387:
        /*007c*/ 	.word	0x00000000
        /*0080*/ 	.short	0x0018
        /*0082*/ 	.short	0x00a8
        /*0084*/ 	.byte	0x00, 0xf5, 0x21, 0x00


	//----- nvinfo : EIATTR_KPARAM_INFO
	.align		4
.L_388:
        /*0088*/ 	.byte	0x04, 0x17
        /*008a*/ 	.short	(.L_390 - .L_389)
.L_389:
        /*008c*/ 	.word	0x00000000
        /*0090*/ 	.short	0x0017
        /*0092*/ 	.short	0x00a0
        /*0094*/ 	.byte	0x00, 0xf5, 0x21, 0x00


	//----- nvinfo : EIATTR_KPARAM_INFO
	.align		4
.L_390:
        /*0098*/ 	.byte	0x04, 0x17
        /*009a*/ 	.short	(.L_392 - .L_391)
.L_391:
        /*009c*/ 	.word	0x00000000
        /*00a0*/ 	.short	0x0016
        /*00a2*/ 	.short	0x0098
        /*00a4*/ 	.byte	0x00, 0xf5, 0x21, 0x00


	//----- nvinfo : EIATTR_KPARAM_INFO
	.align		4
.L_392:
        /*00a8*/ 	.byte	0x04, 0x17
        /*00aa*/ 	.short	(.L_394 - .L_393)
.L_393:
        /*00ac*/ 	.word	0x00000000
        /*00b0*/ 	.short	0x0015
        /*00b2*/ 	.short	0x0090
        /*00b4*/ 	.byte	0x00, 0xf5, 0x21, 0x00


	//----- nvinfo : EIATTR_KPARAM_INFO
	.align		4
.L_394:
        /*00b8*/ 	.byte	0x04, 0x17
        /*00ba*/ 	.short	(.L_396 - .L_395)
.L_395:
        /*00bc*/ 	.word	0x00000000
        /*00c0*/ 	.short	0x0014
        /*00c2*/ 	.short	0x0088
        /*00c4*/ 	.byte	0x00, 0xf5, 0x21, 0x00


	//----- nvinfo : EIATTR_KPARAM_INFO
	.align		4
.L_396:
        /*00c8*/ 	.byte	0x04, 0x17
        /*00ca*/ 	.short	(.L_398 - .L_397)
.L_397:
        /*00cc*/ 	.word	0x00000000
        /*00d0*/ 	.short	0x0013
        /*00d2*/ 	.short	0x0080
        /*00d4*/ 	.byte	0x00, 0xf5, 0x21, 0x00


	//----- nvinfo : EIATTR_KPARAM_INFO
	.align		4
.L_398:
        /*00d8*/ 	.byte	0x04, 0x17
        /*00da*/ 	.short	(.L_400 - .L_399)
.L_399:
        /*00dc*/ 	.word	0x00000000
        /*00e0*/ 	.short	0x0012
        /*00e2*/ 	.short	0x0078
        /*00e4*/ 	.byte	0x00, 0xf5, 0x21, 0x00


	//----- nvinfo : EIATTR_KPARAM_INFO
	.align		4
.L_400:
        /*00e8*/ 	.byte	0x04, 0x17
        /*00ea*/ 	.short	(.L_402 - .L_401)
.L_401:
        /*00ec*/ 	.word	0x00000000
        /*00f0*/ 	.short	0x0011
        /*00f2*/ 	.short	0x0070
        /*00f4*/ 	.byte	0x00, 0xf5, 0x21, 0x00


	//----- nvinfo : EIATTR_KPARAM_INFO
	.align		4
.L_402:
        /*00f8*/ 	.byte	0x04, 0x17
        /*00fa*/ 	.short	(.L_404 - .L_403)
.L_403:
        /*00fc*/ 	.word	0x00000000
        /*0100*/ 	.short	0x0010
        /*0102*/ 	.short	0x0068
        /*0104*/ 	.byte	0x00, 0xf5, 0x21, 0x00


	//----- nvinfo : EIATTR_KPARAM_INFO
	.align		4
.L_404:
        /*0108*/ 	.byte	0x04, 0x17
        /*010a*/ 	.short	(.L_406 - .L_405)
.L_405:
        /*010c*/ 	.word	0x00000000
        /*0110*/ 	.short	0x000f
        /*0112*/ 	.short	0x0060
        /*0114*/ 	.byte	0x00, 0xf5, 0x21, 0x00


	//----- nvinfo : EIATTR_KPARAM_INFO
	.align		4
.L_406:
        /*0118*/ 	.byte	0x04, 0x17
        /*011a*/ 	.short	(.L_408 - .L_407)
.L_407:
        /*011c*/ 	.word	0x00000000
        /*0120*/ 	.short	0x000e
        /*0122*/ 	.short	0x0058
        /*0124*/ 	.byte	0x00, 0xf5, 0x21, 0x00


	//----- nvinfo : EIATTR_KPARAM_INFO
	.align		4
.L_408:
        /*0128*/ 	.byte	0x04, 0x17
        /*012a*/ 	.short	(.L_410 - .L_409)
.L_409:
        /*012c*/ 	.word	0x00000000
        /*0130*/ 	.short	0x000d
        /*0132*/ 	.short	0x0050
        /*0134*/ 	.byte	0x00, 0xf5, 0x21, 0x00


	//----- nvinfo : EIATTR_KPARAM_INFO
	.align		4
.L_410:
        /*0138*/ 	.byte	0x04, 0x17
        /*013a*/ 	.short	(.L_412 - .L_411)
.L_411:
        /*013c*/ 	.word	0x00000000
        /*0140*/ 	.short	0x000c
        /*0142*/ 	.short	0x0048
        /*0144*/ 	.byte	0x00, 0xf0, 0x11, 0x00


	//----- nvinfo : EIATTR_KPARAM_INFO
	.align		4
.L_412:
        /*0148*/ 	.byte	0x04, 0x17
        /*014a*/ 	.short	(.L_414 - .L_413)
.L_413:
        /*014c*/ 	.word	0x00000000
        /*0150*/ 	.short	0x000b
        /*0152*/ 	.short	0x0040
        /*0154*/ 	.byte	0x00, 0xf5, 0x21, 0x00


	//----- nvinfo : EIATTR_KPARAM_INFO
	.align		4
.L_414:
        /*0158*/ 	.byte	0x04, 0x17
        /*015a*/ 	.short	(.L_416 - .L_415)
.L_415:
        /*015c*/ 	.word	0x00000000
        /*0160*/ 	.short	0x000a
        /*0162*/ 	.short	0x0038
        /*0164*/ 	.byte	0x00, 0xf5, 0x21, 0x00


	//----- nvinfo : EIATTR_KPARAM_INFO
	.align		4
.L_416:
        /*0168*/ 	.byte	0x04, 0x17
        /*016a*/ 	.short	(.L_418 - .L_417)
.L_417:
        /*016c*/ 	.word	0x00000000
        /*0170*/ 	.short	0x0009
        /*0172*/ 	.short	0x0030
        /*0174*/ 	.byte	0x00, 0xf5, 0x21, 0x00


	//----- nvinfo : EIATTR_KPARAM_INFO
	.align		4
.L_418:
        /*0178*/ 	.byte	0x04, 0x17
        /*017a*/ 	.short	(.L_420 - .L_419)
.L_419:
        /*017c*/ 	.word	0x00000000
        /*0180*/ 	.short	0x0008
        /*0182*/ 	.short	0x0028
        /*0184*/ 	.byte	0x00, 0xf5, 0x21, 0x00


	//----- nvinfo : EIATTR_KPARAM_INFO
	.align		4
.L_420:
        /*0188*/ 	.byte	0x04, 0x17
        /*018a*/ 	.short	(.L_422 - .L_421)
.L_421:
        /*018c*/ 	.word	0x00000000
        /*0190*/ 	.short	0x0007
        /*0192*/ 	.short	0x0020
        /*0194*/ 	.byte	0x00, 0xf5, 0x21, 0x00


	//----- nvinfo : EIATTR_KPARAM_INFO
	.align		4
.L_422:
        /*0198*/ 	.byte	0x04, 0x17
        /*019a*/ 	.short	(.L_424 - .L_423)
.L_423:
        /*019c*/ 	.word	0x00000000
        /*01a0*/ 	.short	0x0006
        /*01a2*/ 	.short	0x0018
        /*01a4*/ 	.byte	0x00, 0xf0, 0x11, 0x00


	//----- nvinfo : EIATTR_KPARAM_INFO
	.align		4
.L_424:
        /*01a8*/ 	.byte	0x04, 0x17
        /*01aa*/ 	.short	(.L_426 - .L_425)
.L_425:
        /*01ac*/ 	.word	0x00000000
        /*01b0*/ 	.short	0x0005
        /*01b2*/ 	.short	0x0014
        /*01b4*/ 	.byte	0x00, 0xf0, 0x11, 0x00


	//----- nvinfo : EIATTR_KPARAM_INFO
	.align		4
.L_426:
        /*01b8*/ 	.byte	0x04, 0x17
        /*01ba*/ 	.short	(.L_428 - .L_427)
.L_427:
        /*01bc*/ 	.word	0x00000000
        /*01c0*/ 	.short	0x0004
        /*01c2*/ 	.short	0x0010
        /*01c4*/ 	.byte	0x00, 0xf0, 0x11, 0x00


	//----- nvinfo : EIATTR_KPARAM_INFO
	.align		4
.L_428:
        /*01c8*/ 	.byte	0x04, 0x17
        /*01ca*/ 	.short	(.L_430 - .L_429)
.L_429:
        /*01cc*/ 	.word	0x00000000
        /*01d0*/ 	.short	0x0003
        /*01d2*/ 	.short	0x000c
        /*01d4*/ 	.byte	0x00, 0xf0, 0x11, 0x00


	//----- nvinfo : EIATTR_KPARAM_INFO
	.align		4
.L_430:
        /*01d8*/ 	.byte	0x04, 0x17
        /*01da*/ 	.short	(.L_432 - .L_431)
.L_431:
        /*01dc*/ 	.word	0x00000000
        /*01e0*/ 	.short	0x0002
        /*01e2*/ 	.short	0x0008
        /*01e4*/ 	.byte	0x00, 0xf0, 0x11, 0x00


	//----- nvinfo : EIATTR_KPARAM_INFO
	.align		4
.L_432:
        /*01e8*/ 	.byte	0x04, 0x17
        /*01ea*/ 	.short	(.L_434 - .L_433)
.L_433:
        /*01ec*/ 	.word	0x00000000
        /*01f0*/ 	.short	0x0001
        /*01f2*/ 	.short	0x0004
        /*01f4*/ 	.byte	0x00, 0xf0, 0x11, 0x00


	//----- nvinfo : EIATTR_KPARAM_INFO
	.align		4
.L_434:
        /*01f8*/ 	.byte	0x04, 0x17
        /*01fa*/ 	.short	(.L_436 - .L_435)
.L_435:
        /*01fc*/ 	.word	0x00000000
        /*0200*/ 	.short	0x0000
        /*0202*/ 	.short	0x0000
        /*0204*/ 	.byte	0x00, 0xf0, 0x11, 0x00


	//----- nvinfo : EIATTR_SPARSE_MMA_MASK
	.align		4
.L_436:
        /*0208*/ 	.byte	0x03, 0x50
        /*020a*/ 	.short	0x0000


	//----- nvinfo : EIATTR_MAXREG_COUNT
	.align		4
        /*020c*/ 	.byte	0x03, 0x1b
        /*020e*/ 	.short	0x00ff


	//----- nvinfo : EIATTR_MERCURY_ISA_VERSION
	.align		4
        /*0210*/ 	.byte	0x03, 0x5f
        /*0212*/ 	.short	0x0101


	//----- nvinfo : EIATTR_VRC_CTA_INIT_COUNT
	.align		4
        /*0214*/ 	.byte	0x02, 0x4a
	.zero		1
	.zero		1


	//----- nvinfo : EIATTR_EXIT_INSTR_OFFSETS
	.align		4
        /*0218*/ 	.byte	0x04, 0x1c
        /*021a*/ 	.short	(.L_438 - .L_437)


	//   ....[0]....
.L_437:
        /*021c*/ 	.word	0x00000410


	//   ....[1]....
        /*0220*/ 	.word	0x00000e10


	//   ....[2]....
        /*0224*/ 	.word	0x000017f0


	//----- nvinfo : EIATTR_CRS_STACK_SIZE
	.align		4
.L_438:
        /*0228*/ 	.byte	0x04, 0x1e
        /*022a*/ 	.short	(.L_440 - .L_439)
.L_439:
        /*022c*/ 	.word	0x00000000


	//----- nvinfo : EIATTR_CBANK_PARAM_SIZE
	.align		4
.L_440:
        /*0230*/ 	.byte	0x03, 0x19
        /*0232*/ 	.short	0x00d1


	//----- nvinfo : EIATTR_PARAM_CBANK
	.align		4
        /*0234*/ 	.byte	0x04, 0x0a
        /*0236*/ 	.short	(.L_442 - .L_441)
	.align		4
.L_441:
        /*0238*/ 	.word	index@(.nv.constant0._Z13update_stressiiiifffPfS_S_S_S_iS_S_S_S_S_S_S_S_S_S_S_S_S_S_iiiib)
        /*023c*/ 	.short	0x0380
        /*023e*/ 	.short	0x00d1


	//----- nvinfo : EIATTR_SW_WAR
	.align		4
.L_442:
        /*0240*/ 	.byte	0x04, 0x36
        /*0242*/ 	.short	(.L_444 - .L_443)
.L_443:
        /*0244*/ 	.word	0x00000008
.L_444:


//--------------------- .nv.info._Z10update_veliiiiifffPfS_S_S_S_S_S_S_S_S_ --------------------------
	.section	.nv.info._Z10update_veliiiiifffPfS_S_S_S_S_S_S_S_S_,"",@"SHT_CUDA_INFO"
	.sectionflags	@""
	.align	4


	//----- nvinfo : EIATTR_CUDA_API_VERSION
	.align		4
        /*0000*/ 	.byte	0x04, 0x37
        /*0002*/ 	.short	(.L_446 - .L_445)
.L_445:
        /*0004*/ 	.word	0x00000082


	//----- nvinfo : EIATTR_KPARAM_INFO
	.align		4
.L_446:
        /*0008*/ 	.byte	0x04, 0x17
        /*000a*/ 	.short	(.L_448 - .L_447)
.L_447:
        /*000c*/ 	.word	0x00000000
        /*0010*/ 	.short	0x0011
        /*0012*/ 	.short	0x0068
        /*0014*/ 	.byte	0x00, 0xf5, 0x21, 0x00


	//----- nvinfo : EIATTR_KPARAM_INFO
	.align		4
.L_448:
        /*0018*/ 	.byte	0x04, 0x17
        /*001a*/ 	.short	(.L_450 - .L_449)
.L_449:
        /*001c*/ 	.word	0x00000000
        /*0020*/ 	.short	0x0010
        /*0022*/ 	.short	0x0060
        /*0024*/ 	.byte	0x00, 0xf5, 0x21, 0x00


	//----- nvinfo : EIATTR_KPARAM_INFO
	.align		4
.L_450:
        /*0028*/ 	.byte	0x04, 0x17
        /*002a*/ 	.short	(.L_452 - .L_451)
.L_451:
        /*002c*/ 	.word	0x00000000
        /*0030*/ 	.short	0x000f
        /*0032*/ 	.short	0x0058
        /*0034*/ 	.byte	0x00, 0xf5, 0x21, 0x00


	//----- nvinfo : EIATTR_KPARAM_INFO
	.align		4
.L_452:
        /*0038*/ 	.byte	0x04, 0x17
        /*003a*/ 	.short	(.L_454 - .L_453)
.L_453:
        /*003c*/ 	.word	0x00000000
        /*0040*/ 	.short	0x000e
        /*0042*/ 	.short	0x0050
        /*0044*/ 	.byte	0x00, 0xf5, 0x21, 0x00


	//----- nvinfo : EIATTR_KPARAM_INFO
	.align		4
.L_454:
        /*0048*/ 	.byte	0x04, 0x17
        /*004a*/ 	.short	(.L_456 - .L_455)
.L_455:
        /*004c*/ 	.word	0x00000000
        /*0050*/ 	.short	0x000d
        /*0052*/ 	.short	0x0048
        /*0054*/ 	.byte	0x00, 0xf5, 0x21, 0x00


	//----- nvinfo : EIATTR_KPARAM_INFO
	.align		4
.L_456:
        /*0058*/ 	.byte	0x04, 0x17
        /*005a*/ 	.short	(.L_458 - .L_457)
.L_457:
        /*005c*/ 	.word	0x00000000
        /*0060*/ 	.short	0x000c
        /*0062*/ 	.short	0x0040
        /*0064*/ 	.byte	0x00, 0xf5, 0x21, 0x00


	//----- nvinfo : EIATTR_KPARAM_INFO
	.align		4
.L_458:
        /*0068*/ 	.byte	0x04, 0x17
        /*006a*/ 	.short	(.L_460 - .L_459)
.L_459:
        /*006c*/ 	.word	0x00000000
        /*0070*/ 	.short	0x000b
        /*0072*/ 	.short	0x0038
        /*0074*/ 	.byte	0x00, 0xf5, 0x21, 0x00


	//----- nvinfo : EIATTR_KPARAM_INFO
	.align		4
.L_460:
        /*0078*/ 	.byte	0x04, 0x17
        /*007a*/ 	.short	(.L_462 - .L_461)
.L_461:
        /*007c*/ 	.word	0x00000000
        /*0080*/ 	.short	0x000a
        /*0082*/ 	.short	0x0030
        /*0084*/ 	.byte	0x00, 0xf5, 0x21, 0x00


	//----- nvinfo : EIATTR_KPARAM_INFO
	.align		4
.L_462:
        /*0088*/ 	.byte	0x04, 0x17
        /*008a*/ 	.short	(.L_464 - .L_463)
.L_463:
        /*008c*/ 	.word	0x00000000
        /*0090*/ 	.short	0x0009
        /*0092*/ 	.short	0x0028
        /*0094*/ 	.byte	0x00, 0xf5, 0x21, 0x00


	//----- nvinfo : EIATTR_KPARAM_INFO
	.align		4
.L_464:
        /*0098*/ 	.byte	0x04, 0x17
        /*009a*/ 	.short	(.L_466 - .L_465)
.L_465:
        /*009c*/ 	.word	0x00000000
        /*00a0*/ 	.short	0x0008
        /*00a2*/ 	.short	0x0020
        /*00a4*/ 	.byte	0x00, 0xf5, 0x21, 0x00


	//----- nvinfo : EIATTR_KPARAM_INFO
	.align		4
.L_466:
        /*00a8*/ 	.byte	0x04, 0x17
        /*00aa*/ 	.short	(.L_468 - .L_467)
.L_467:
        /*00ac*/ 	.word	0x00000000
        /*00b0*/ 	.short	0x0007
        /*00b2*/ 	.short	0x001c
        /*00b4*/ 	.byte	0x00, 0xf0, 0x11, 0x00


	//----- nvinfo : EIATTR_KPARAM_INFO
	.align		4
.L_468:
        /*00b8*/ 	.byte	0x04, 0x17
        /*00ba*/ 	.short	(.L_470 - .L_469)
.L_469:
        /*00bc*/ 	.word	0x00000000
        /*00c0*/ 	.short	0x0006
        /*00c2*/ 	.short	0x0018
        /*00c4*/ 	.byte	0x00, 0xf0, 0x11, 0x00


	//----- nvinfo : EIATTR_KPARAM_INFO
	.align		4
.L_470:
        /*00c8*/ 	.byte	0x04, 0x17
        /*00ca*/ 	.short	(.L_472 - .L_471)
.L_471:
        /*00cc*/ 	.word	0x00000000
        /*00d0*/ 	.short	0x0005
        /*00d2*/ 	.short	0x0014
        /*00d4*/ 	.byte	0x00, 0xf0, 0x11, 0x00


	//----- nvinfo : EIATTR_KPARAM_INFO
	.align		4
.L_472:
        /*00d8*/ 	.byte	0x04, 0x17
        /*00da*/ 	.short	(.L_474 - .L_473)
.L_473:
        /*00dc*/ 	.word	0x00000000
        /*00e0*/ 	.short	0x0004
        /*00e2*/ 	.short	0x0010
        /*00e4*/ 	.byte	0x00, 0xf0, 0x11, 0x00


	//----- nvinfo : EIATTR_KPARAM_INFO
	.align		4
.L_474:
        /*00e8*/ 	.byte	0x04, 0x17
        /*00ea*/ 	.short	(.L_476 - .L_475)
.L_475:
        /*00ec*/ 	.word	0x00000000
        /*00f0*/ 	.short	0x0003
        /*00f2*/ 	.short	0x000c
        /*00f4*/ 	.byte	0x00, 0xf0, 0x11, 0x00


	//----- nvinfo : EIATTR_KPARAM_INFO
	.align		4
.L_476:
        /*00f8*/ 	.byte	0x04, 0x17
        /*00fa*/ 	.short	(.L_478 - .L_477)
.L_477:
        /*00fc*/ 	.word	0x00000000
        /*0100*/ 	.short	0x0002
        /*0102*/ 	.short	0x0008
        /*0104*/ 	.byte	0x00, 0xf0, 0x11, 0x00


	//----- nvinfo : EIATTR_KPARAM_INFO
	.align		4
.L_478:
        /*0108*/ 	.byte	0x04, 0x17
        /*010a*/ 	.short	(.L_480 - .L_479)
.L_479:
        /*010c*/ 	.word	0x00000000
        /*0110*/ 	.short	0x0001
        /*0112*/ 	.short	0x0004
        /*0114*/ 	.byte	0x00, 0xf0, 0x11, 0x00


	//----- nvinfo : EIATTR_KPARAM_INFO
	.align		4
.L_480:
        /*0118*/ 	.byte	0x04, 0x17
        /*011a*/ 	.short	(.L_482 - .L_481)
.L_481:
        /*011c*/ 	.word	0x00000000
        /*0120*/ 	.short	0x0000
        /*0122*/ 	.short	0x0000
        /*0124*/ 	.byte	0x00, 0xf0, 0x11, 0x00


	//----- nvinfo : EIATTR_SPARSE_MMA_MASK
	.align		4
.L_482:
        /*0128*/ 	.byte	0x03, 0x50
        /*012a*/ 	.short	0x0000


	//----- nvinfo : EIATTR_MAXREG_COUNT
	.align		4
        /*012c*/ 	.byte	0x03, 0x1b
        /*012e*/ 	.short	0x00ff


	//----- nvinfo : EIATTR_MERCURY_ISA_VERSION
	.align		4
        /*0130*/ 	.byte	0x03, 0x5f
        /*0132*/ 	.short	0x0101


	//----- nvinfo : EIATTR_VRC_CTA_INIT_COUNT
	.align		4
        /*0134*/ 	.byte	0x02, 0x4a
	.zero		1
	.zero		1


	//----- nvinfo : EIATTR_EXIT_INSTR_OFFSETS
	.align		4
        /*0138*/ 	.byte	0x04, 0x1c
        /*013a*/ 	.short	(.L_484 - .L_483)


	//   ....[0]....
.L_483:
        /*013c*/ 	.word	0x00000420


	//   ....[1]....
        /*0140*/ 	.word	0x00000490


	//   ....[2]....
        /*0144*/ 	.word	0x00000a20


	//----- nvinfo : EIATTR_CRS_STACK_SIZE
	.align		4
.L_484:
        /*0148*/ 	.byte	0x04, 0x1e
        /*014a*/ 	.short	(.L_486 - .L_485)
.L_485:
        /*014c*/ 	.word	0x00000000


	//----- nvinfo : EIATTR_CBANK_PARAM_SIZE
	.align		4
.L_486:
        /*0150*/ 	.byte	0x03, 0x19
        /*0152*/ 	.short	0x0070


	//----- nvinfo : EIATTR_PARAM_CBANK
	.align		4
        /*0154*/ 	.byte	0x04, 0x0a
        /*0156*/ 	.short	(.L_488 - .L_487)
	.align		4
.L_487:
        /*0158*/ 	.word	index@(.nv.constant0._Z10update_veliiiiifffPfS_S_S_S_S_S_S_S_S_)
        /*015c*/ 	.short	0x0380
        /*015e*/ 	.short	0x0070


	//----- nvinfo : EIATTR_SW_WAR
	.align		4
.L_488:
        /*0160*/ 	.byte	0x04, 0x36
        /*0162*/ 	.short	(.L_490 - .L_489)
.L_489:
        /*0164*/ 	.word	0x00000008
.L_490:


//--------------------- .nv.info._Z10add_sourcefffiiiifffiiiiPfS_ --------------------------
	.section	.nv.info._Z10add_sourcefffiiiifffiiiiPfS_,"",@"SHT_CUDA_INFO"
	.sectionflags	@""
	.align	4


	//----- nvinfo : EIATTR_CUDA_API_VERSION
	.align		4
        /*0000*/ 	.byte	0x04, 0x37
        /*0002*/ 	.short	(.L_492 - .L_491)
.L_491:
        /*0004*/ 	.word	0x00000082


	//----- nvinfo : EIATTR_KPARAM_INFO
	.align		4
.L_492:
        /*0008*/ 	.byte	0x04, 0x17
        /*000a*/ 	.short	(.L_494 - .L_493)
.L_493:
        /*000c*/ 	.word	0x00000000
        /*0010*/ 	.short	0x000f
        /*0012*/ 	.short	0x0040
        /*0014*/ 	.byte	0x00, 0xf5, 0x21, 0x00


	//----- nvinfo : EIATTR_KPARAM_INFO
	.align		4
.L_494:
        /*0018*/ 	.byte	0x04, 0x17
        /*001a*/ 	.short	(.L_496 - .L_495)
.L_495:
        /*001c*/ 	.word	0x00000000
        /*0020*/ 	.short	0x000e
        /*0022*/ 	.short	0x0038
        /*0024*/ 	.byte	0x00, 0xf5, 0x21, 0x00


	//----- nvinfo : EIATTR_KPARAM_INFO
	.align		4
.L_496:
        /*0028*/ 	.byte	0x04, 0x17
        /*002a*/ 	.short	(.L_498 - .L_497)
.L_497:
        /*002c*/ 	.word	0x00000000
        /*0030*/ 	.short	0x000d
        /*0032*/ 	.short	0x0034
        /*0034*/ 	.byte	0x00, 0xf0, 0x11, 0x00


	//----- nvinfo : EIATTR_KPARAM_INFO
	.align		4
.L_498:
        /*0038*/ 	.byte	0x04, 0x17
        /*003a*/ 	.short	(.L_500 - .L_499)
.L_499:
        /*003c*/ 	.word	0x00000000
        /*0040*/ 	.short	0x000c
        /*0042*/ 	.short	0x0030
        /*0044*/ 	.byte	0x00, 0xf0, 0x11, 0x00


	//----- nvinfo : EIATTR_KPARAM_INFO
	.align		4
.L_500:
        /*0048*/ 	.byte	0x04, 0x17
        /*004a*/ 	.short	(.L_502 - .L_501)
.L_501:
        /*004c*/ 	.word	0x00000000
        /*0050*/ 	.short	0x000b
        /*0052*/ 	.short	0x002c
        /*0054*/ 	.byte	0x00, 0xf0, 0x11, 0x00


	//----- nvinfo : EIATTR_KPARAM_INFO
	.align		4
.L_502:
        /*0058*/ 	.byte	0x04, 0x17
        /*005a*/ 	.short	(.L_504 - .L_503)
.L_503:
        /*005c*/ 	.word	0x00000000
        /*0060*/ 	.short	0x000a
        /*0062*/ 	.short	0x0028
        /*0064*/ 	.byte	0x00, 0xf0, 0x11, 0x00


	//----- nvinfo : EIATTR_KPARAM_INFO
	.align		4
.L_504:
        /*0068*/ 	.byte	0x04, 0x17
        /*006a*/ 	.short	(.L_506 - .L_505)
.L_505:
        /*006c*/ 	.word	0x00000000
        /*0070*/ 	.short	0x0009
        /*0072*/ 	.short	0x0024
        /*0074*/ 	.byte	0x00, 0xf0, 0x11, 0x00


	//----- nvinfo : EIATTR_KPARAM_INFO
	.align		4
.L_506:
        /*0078*/ 	.byte	0x04, 0x17
        /*007a*/ 	.short	(.L_508 - .L_507)
.L_507:
        /*007c*/ 	.word	0x00000000
        /*0080*/ 	.short	0x0008
        /*0082*/ 	.short	0x0020
        /*0084*/ 	.byte	0x00, 0xf0, 0x11, 0x00


	//----- nvinfo : EIATTR_KPARAM_INFO
	.align		4
.L_508:
        /*0088*/ 	.byte	0x04, 0x17
        /*008a*/ 	.short	(.L_510 - .L_509)
.L_509:
        /*008c*/ 	.word	0x00000000
        /*0090*/ 	.short	0x0007
        /*0092*/ 	.short	0x001c
        /*0094*/ 	.byte	0x00, 0xf0, 0x11, 0x00


	//----- nvinfo : EIATTR_KPARAM_INFO
	.align		4
.L_510:
        /*0098*/ 	.byte	0x04, 0x17
        /*009a*/ 	.short	(.L_512 - .L_511)
.L_511:
        /*009c*/ 	.word	0x00000000
        /*00a0*/ 	.short	0x0006
        /*00a2*/ 	.short	0x0018
        /*00a4*/ 	.byte	0x00, 0xf0, 0x11, 0x00


	//----- nvinfo : EIATTR_KPARAM_INFO
	.align		4
.L_512:
        /*00a8*/ 	.byte	0x04, 0x17
        /*00aa*/ 	.short	(.L_514 - .L_513)
.L_513:
        /*00ac*/ 	.word	0x00000000
        /*00b0*/ 	.short	0x0005
        /*00b2*/ 	.short	0x0014
        /*00b4*/ 	.byte	0x00, 0xf0, 0x11, 0x00


	//----- nvinfo : EIATTR_KPARAM_INFO
	.align		4
.L_514:
        /*00b8*/ 	.byte	0x04, 0x17
        /*00ba*/ 	.short	(.L_516 - .L_515)
.L_515:
        /*00bc*/ 	.word	0x00000000
        /*00c0*/ 	.short	0x0004
        /*00c2*/ 	.short	0x0010
        /*00c4*/ 	.byte	0x00, 0xf0, 0x11, 0x00


	//----- nvinfo : EIATTR_KPARAM_INFO
	.align		4
.L_516:
        /*00c8*/ 	.byte	0x04, 0x17
        /*00ca*/ 	.short	(.L_518 - .L_517)
.L_517:
        /*00cc*/ 	.word	0x00000000
        /*00d0*/ 	.short	0x0003
        /*00d2*/ 	.short	0x000c
        /*00d4*/ 	.byte	0x00, 0xf0, 0x11, 0x00


	//----- nvinfo : EIATTR_KPARAM_INFO
	.align		4
.L_518:
        /*00d8*/ 	.byte	0x04, 0x17
        /*00da*/ 	.short	(.L_520 - .L_519)
.L_519:
        /*00dc*/ 	.word	0x00000000
        /*00e0*/ 	.short	0x0002
        /*00e2*/ 	.short	0x0008
        /*00e4*/ 	.byte	0x00, 0xf0, 0x11, 0x00


	//----- nvinfo : EIATTR_KPARAM_INFO
	.align		4
.L_520:
        /*00e8*/ 	.byte	0x04, 0x17
        /*00ea*/ 	.short	(.L_522 - .L_521)
.L_521:
        /*00ec*/ 	.word	0x00000000
        /*00f0*/ 	.short	0x0001
        /*00f2*/ 	.short	0x0004
        /*00f4*/ 	.byte	0x00, 0xf0, 0x11, 0x00


	//----- nvinfo : EIATTR_KPARAM_INFO
	.align		4
.L_522:
        /*00f8*/ 	.byte	0x04, 0x17
        /*00fa*/ 	.short	(.L_524 - .L_523)
.L_523:
        /*00fc*/ 	.word	0x00000000
        /*0100*/ 	.short	0x0000
        /*0102*/ 	.short	0x0000
        /*0104*/ 	.byte	0x00, 0xf0, 0x11, 0x00


	//----- nvinfo : EIATTR_SPARSE_MMA_MASK
	.align		4
.L_524:
        /*0108*/ 	.byte	0x03, 0x50
        /*010a*/ 	.short	0x0000


	//----- nvinfo : EIATTR_MAXREG_COUNT
	.align		4
        /*010c*/ 	.byte	0x03, 0x1b
        /*010e*/ 	.short	0x00ff


	//----- nvinfo : EIATTR_MERCURY_ISA_VERSION
	.align		4
        /*0110*/ 	.byte	0x03, 0x5f
        /*0112*/ 	.short	0x0101


	//----- nvinfo : EIATTR_VRC_CTA_INIT_COUNT
	.align		4
        /*0114*/ 	.byte	0x02, 0x4a
	.zero		1
	.zero		1


	//----- nvinfo : EIATTR_EXIT_INSTR_OFFSETS
	.align		4
        /*0118*/ 	.byte	0x04, 0x1c
        /*011a*/ 	.short	(.L_526 - .L_525)


	//   ....[0]....
.L_525:
        /*011c*/ 	.word	0x00001270


	//   ....[1]....
        /*0120*/ 	.word	0x00001410


	//----- nvinfo : EIATTR_CRS_STACK_SIZE
	.align		4
.L_526:
        /*0124*/ 	.byte	0x04, 0x1e
        /*0126*/ 	.short	(.L_528 - .L_527)
.L_527:
        /*0128*/ 	.word	0x00000000


	//----- nvinfo : EIATTR_CBANK_PARAM_SIZE
	.align		4
.L_528:
        /*012c*/ 	.byte	0x03, 0x19
        /*012e*/ 	.short	0x0048


	//----- nvinfo : EIATTR_PARAM_CBANK
	.align		4
        /*0130*/ 	.byte	0x04, 0x0a
        /*0132*/ 	.short	(.L_530 - .L_529)
	.align		4
.L_529:
        /*0134*/ 	.word	index@(.nv.constant0._Z10add_sourcefffiiiifffiiiiPfS_)
        /*0138*/ 	.short	0x0380
        /*013a*/ 	.short	0x0048


	//----- nvinfo : EIATTR_SW_WAR
	.align		4
.L_530:
        /*013c*/ 	.byte	0x04, 0x36
        /*013e*/ 	.short	(.L_532 - .L_531)
.L_531:
        /*0140*/ 	.word	0x00000008
.L_532:


//--------------------- .nv.info._Z6get_d0ffiiiPf --------------------------
	.section	.nv.info._Z6get_d0ffiiiPf,"",@"SHT_CUDA_INFO"
	.sectionflags	@""
	.align	4


	//----- nvinfo : EIATTR_CUDA_API_VERSION
	.align		4
        /*0000*/ 	.byte	0x04, 0x37
        /*0002*/ 	.short	(.L_534 - .L_533)
.L_533:
        /*0004*/ 	.word	0x00000082


	//----- nvinfo : EIATTR_KPARAM_INFO
	.align		4
.L_534:
        /*0008*/ 	.byte	0x04, 0x17
        /*000a*/ 	.short	(.L_536 - .L_535)
.L_535:
        /*000c*/ 	.word	0x00000000
        /*0010*/ 	.short	0x0005
        /*0012*/ 	.short	0x0018
        /*0014*/ 	.byte	0x00, 0xf5, 0x21, 0x00


	//----- nvinfo : EIATTR_KPARAM_INFO
	.align		4
.L_536:
        /*0018*/ 	.byte	0x04, 0x17
        /*001a*/ 	.short	(.L_538 - .L_537)
.L_537:
        /*001c*/ 	.word	0x00000000
        /*0020*/ 	.short	0x0004
        /*0022*/ 	.short	0x0010
        /*0024*/ 	.byte	0x00, 0xf0, 0x11, 0x00


	//----- nvinfo : EIATTR_KPARAM_INFO
	.align		4
.L_538:
        /*0028*/ 	.byte	0x04, 0x17
        /*002a*/ 	.short	(.L_540 - .L_539)
.L_539:
        /*002c*/ 	.word	0x00000000
        /*0030*/ 	.short	0x0003
        /*0032*/ 	.short	0x000c
        /*0034*/ 	.byte	0x00, 0xf0, 0x11, 0x00


	//----- nvinfo : EIATTR_KPARAM_INFO
	.align		4
.L_540:
        /*0038*/ 	.byte	0x04, 0x17
        /*003a*/ 	.short	(.L_542 - .L_541)
.L_541:
        /*003c*/ 	.word	0x00000000
        /*0040*/ 	.short	0x0002
        /*0042*/ 	.short	0x0008
        /*0044*/ 	.byte	0x00, 0xf0, 0x11, 0x00


	//----- nvinfo : EIATTR_KPARAM_INFO
	.align		4
.L_542:
        /*0048*/ 	.byte	0x04, 0x17
        /*004a*/ 	.short	(.L_544 - .L_543)
.L_543:
        /*004c*/ 	.word	0x00000000
        /*0050*/ 	.short	0x0001
        /*0052*/ 	.short	0x0004
        /*0054*/ 	.byte	0x00, 0xf0, 0x11, 0x00


	//----- nvinfo : EIATTR_KPARAM_INFO
	.align		4
.L_544:
        /*0058*/ 	.byte	0x04, 0x17
        /*005a*/ 	.short	(.L_546 - .L_545)
.L_545:
        /*005c*/ 	.word	0x00000000
        /*0060*/ 	.short	0x0000
        /*0062*/ 	.short	0x0000
        /*0064*/ 	.byte	0x00, 0xf0, 0x11, 0x00


	//----- nvinfo : EIATTR_SPARSE_MMA_MASK
	.align		4
.L_546:
        /*0068*/ 	.byte	0x03, 0x50
        /*006a*/ 	.short	0x0000


	//----- nvinfo : EIATTR_MAXREG_COUNT
	.align		4
        /*006c*/ 	.byte	0x03, 0x1b
        /*006e*/ 	.short	0x00ff


	//----- nvinfo : EIATTR_MERCURY_ISA_VERSION
	.align		4
        /*0070*/ 	.byte	0x03, 0x5f
        /*0072*/ 	.short	0x0101


	//----- nvinfo : EIATTR_VRC_CTA_INIT_COUNT
	.align		4
        /*0074*/ 	.byte	0x02, 0x4a
	.zero		1
	.zero		1


	//----- nvinfo : EIATTR_EXIT_INSTR_OFFSETS
	.align		4
        /*0078*/ 	.byte	0x04, 0x1c
        /*007a*/ 	.short	(.L_548 - .L_547)


	//   ....[0]....
.L_547:
        /*007c*/ 	.word	0x000005c0


	//----- nvinfo : EIATTR_CRS_STACK_SIZE
	.align		4
.L_548:
        /*0080*/ 	.byte	0x04, 0x1e
        /*0082*/ 	.short	(.L_550 - .L_549)
.L_549:
        /*0084*/ 	.word	0x00000000


	//----- nvinfo : EIATTR_CBANK_PARAM_SIZE
	.align		4
.L_550:
        /*0088*/ 	.byte	0x03, 0x19
        /*008a*/ 	.short	0x0020


	//----- nvinfo : EIATTR_PARAM_CBANK
	.align		4
        /*008c*/ 	.byte	0x04, 0x0a
        /*008e*/ 	.short	(.L_552 - .L_551)
	.align		4
.L_551:
        /*0090*/ 	.word	index@(.nv.constant0._Z6get_d0ffiiiPf)
        /*0094*/ 	.short	0x0380
        /*0096*/ 	.short	0x0020


	//----- nvinfo : EIATTR_SW_WAR
	.align		4
.L_552:
        /*0098*/ 	.byte	0x04, 0x36
        /*009a*/ 	.short	(.L_554 - .L_553)
.L_553:
        /*009c*/ 	.word	0x00000008
.L_554:


//--------------------- .nv.callgraph             --------------------------
	.section	.nv.callgraph,"",@"SHT_CUDA_CALLGRAPH"
	.align	4
	.sectionentsize	8
	.align		4
        /*0000*/ 	.word	0x00000000
	.align		4
        /*0004*/ 	.word	0xffffffff
	.align		4
        /*0008*/ 	.word	0x00000000
	.align		4
        /*000c*/ 	.word	0xfffffffe
	.align		4
        /*0010*/ 	.word	0x00000000
	.align		4
        /*0014*/ 	.word	0xfffffffd
	.align		4
        /*0018*/ 	.word	0x00000000
	.align		4
        /*001c*/ 	.word	0xfffffffc


//--------------------- .nv.constant4             --------------------------
	.section	.nv.constant4,"a",@progbits
	.align	8
	.align		8
.nv.constant4:
        /*0000*/ 	.dword	d0
	.align		8
        /*0008*/ 	.dword	__cudart_i2opi_f
	.align		8
        /*0010*/ 	.dword	__cudart_i2opi_d
	.align		8
        /*0018*/ 	.dword	__cudart_sin_cos_coeffs


//--------------------- .nv.constant3             --------------------------
	.section	.nv.constant3,"a",@progbits
	.align	4
.nv.constant3:
	.type		c,@object
	.size		c,(.L_1 - c)
c:
        /*0000*/ 	.byte	0xff, 0x1f, 0x99, 0x3f, 0x55, 0x55, 0xa3, 0xbd, 0xcd, 0xcc, 0x1c, 0x3c, 0x6f, 0xdb, 0x36, 0xba
.L_1:


//--------------------- .text._Z12adcigs_illumiiiiPfS_ --------------------------
	.section	.text._Z12adcigs_illumiiiiPfS_,"ax",@progbits
	.align	128
        .global         _Z12adcigs_illumiiiiPfS_
        .type           _Z12adcigs_illumiiiiPfS_,@function
        .size           _Z12adcigs_illumiiiiPfS_,(.L_x_303 - _Z12adcigs_illumiiiiPfS_)
        .other          _Z12adcigs_illumiiiiPfS_,@"STO_CUDA_ENTRY STV_DEFAULT"
_Z12adcigs_illumiiiiPfS_:
.text._Z12adcigs_illumiiiiPfS_:
[----:B------:R-:W-:Y:S01]  /*0000*/  LDC R1, c[0x0][0x37c] ;  /* 0x0000df00ff017b82 */ /* 0x000fe20000000800 */
[----:B------:R-:W0:Y:S07]  /*0010*/  S2R R0, SR_TID.X ;  /* 0x0000000000007919 */ /* 0x000e2e0000002100 */
[----:B------:R-:W1:Y:S01]  /*0020*/  LDC.64 R2, c[0x0][0x380] ;  /* 0x0000e000ff027b82 */ /* 0x000e620000000a00 */
[----:B------:R-:W1:Y:S01]  /*0030*/  LDCU UR5, c[0x0][0x388] ;  /* 0x00007100ff0577ac */ /* 0x000e620008000800 */
[----:B------:R-:W0:Y:S01]  /*0040*/  S2R R7, SR_CTAID.X ;  /* 0x0000000000077919 */ /* 0x000e220000002500 */
[----:B------:R-:W0:Y:S01]  /*0050*/  LDCU UR4, c[0x0][0x360] ;  /* 0x00006c00ff0477ac */ /* 0x000e220008000800 */
[----:B-1----:R-:W-:-:S02]  /*0060*/  IMAD R5, R3, UR5, RZ ;  /* 0x0000000503057c24 */ /* 0x002fc4000f8e02ff */
[----:B0-----:R-:W-:Y:S02]  /*0070*/  IMAD R0, R7, UR4, R0 ;  /* 0x0000000407007c24 */ /* 0x001fe4000f8e0200 */
[----:B------:R-:W-:-:S05]  /*0080*/  IMAD R7, R5, R2, RZ ;  /* 0x0000000205077224 */ /* 0x000fca00078e02ff */
[----:B------:R-:W-:-:S13]  /*0090*/  ISETP.GE.AND P0, PT, R0, R7, PT ;  /* 0x000000070000720c */ /* 0x000fda0003f06270 */
[----:B------:R-:W-:Y:S05]  /*00a0*/  @P0 EXIT ;  /* 0x000000000000094d */ /* 0x000fea0003800000 */
[----:B------:R-:W-:Y:S01]  /*00b0*/  IABS R2, R3 ;  /* 0x0000000300027213 */ /* 0x000fe20000000000 */
[----:B------:R-:W0:Y:S01]  /*00c0*/  LDCU.64 UR4, c[0x0][0x358] ;  /* 0x00006b00ff0477ac */ /* 0x000e220008000a00 */
[----:B------:R-:W-:Y:S02]  /*00d0*/  IABS R4, R5 ;  /* 0x0000000500047213 */ /* 0x000fe40000000000 */
[----:B------:R-:W1:Y:S01]  /*00e0*/  I2F.RP R11, R2 ;  /* 0x00000002000b7306 */ /* 0x000e620000209400 */
[----:B------:R-:W-:Y:S02]  /*00f0*/  IABS R12, R0 ;  /* 0x00000000000c7213 */ /* 0x000fe40000000000 */
[----:B------:R-:W-:Y:S02]  /*0100*/  ISETP.GE.AND P3, PT, R0, RZ, PT ;  /* 0x000000ff0000720c */ /* 0x000fe40003f66270 */
[----:B------:R-:W-:-:S03]  /*0110*/  ISETP.NE.AND P5, PT, R3, RZ, PT ;  /* 0x000000ff0300720c */ /* 0x000fc60003fa5270 */
[----:B------:R-:W2:Y:S08]  /*0120*/  I2F.RP R10, R4 ;  /* 0x00000004000a7306 */ /* 0x000eb00000209400 */
[----:B-1----:R-:W1:Y:S08]  /*0130*/  MUFU.RCP R11, R11 ;  /* 0x0000000b000b7308 */ /* 0x002e700000001000 */
[----:B--2---:R-:W2:Y:S01]  /*0140*/  MUFU.RCP R10, R10 ;  /* 0x0000000a000a7308 */ /* 0x004ea20000001000 */
[----:B-1----:R-:W-:-:S07]  /*0150*/  VIADD R8, R11, 0xffffffe ;  /* 0x0ffffffe0b087836 */ /* 0x002fce0000000000 */
[----:B------:R1:W3:Y:S01]  /*0160*/  F2I.FTZ.U32.TRUNC.NTZ R9, R8 ;  /* 0x0000000800097305 */ /* 0x0002e2000021f000 */
[----:B--2---:R-:W-:-:S07]  /*0170*/  VIADD R6, R10, 0xffffffe ;  /* 0x0ffffffe0a067836 */ /* 0x004fce0000000000 */
[----:B------:R2:W4:Y:S01]  /*0180*/  F2I.FTZ.U32.TRUNC.NTZ R7, R6 ;  /* 0x0000000600077305 */ /* 0x000522000021f000 */
[----:B-1----:R-:W-:Y:S02]  /*0190*/  IMAD.MOV.U32 R8, RZ, RZ, RZ ;  /* 0x000000ffff087224 */ /* 0x002fe400078e00ff */
[----:B---3--:R-:W-:Y:S02]  /*01a0*/  IMAD.MOV R13, RZ, RZ, -R9 ;  /* 0x000000ffff0d7224 */ /* 0x008fe400078e0a09 */
[----:B--2---:R-:W-:Y:S02]  /*01b0*/  IMAD.MOV.U32 R6, RZ, RZ, RZ ;  /* 0x000000ffff067224 */ /* 0x004fe400078e00ff */
[----:B------:R-:W-:Y:S02]  /*01c0*/  IMAD R13, R13, R2, RZ ;  /* 0x000000020d0d7224 */ /* 0x000fe400078e02ff */
[----:B----4-:R-:W-:Y:S02]  /*01d0*/  IMAD.MOV R15, RZ, RZ, -R7 ;  /* 0x000000ffff0f7224 */ /* 0x010fe400078e0a07 */
[----:B------:R-:W-:Y:S01]  /*01e0*/  IMAD.HI.U32 R9, R9, R13, R8 ;  /* 0x0000000d09097227 */ /* 0x000fe200078e0008 */
[----:B------:R-:W-:-:S03]  /*01f0*/  IABS R8, R5 ;  /* 0x0000000500087213 */ /* 0x000fc60000000000 */
[----:B------:R-:W-:Y:S02]  /*0200*/  IMAD R11, R15, R4, RZ ;  /* 0x000000040f0b7224 */ /* 0x000fe400078e02ff */
[----:B------:R-:W-:Y:S02]  /*0210*/  IMAD.MOV.U32 R13, RZ, RZ, R12 ;  /* 0x000000ffff0d7224 */ /* 0x000fe400078e000c */
[----:B------:R-:W-:-:S04]  /*0220*/  IMAD.HI.U32 R6, R7, R11, R6 ;  /* 0x0000000b07067227 */ /* 0x000fc800078e0006 */
[----:B------:R-:W-:-:S04]  /*0230*/  IMAD.HI.U32 R9, R9, R13, RZ ;  /* 0x0000000d09097227 */ /* 0x000fc800078e00ff */
[----:B------:R-:W-:Y:S02]  /*0240*/  IMAD.MOV R7, RZ, RZ, -R8 ;  /* 0x000000ffff077224 */ /* 0x000fe400078e0a08 */
[----:B------:R-:W-:-:S04]  /*0250*/  IMAD.HI.U32 R8, R6, R13, RZ ;  /* 0x0000000d06087227 */ /* 0x000fc800078e00ff */
[----:B------:R-:W-:Y:S02]  /*0260*/  IMAD.MOV R9, RZ, RZ, -R9 ;  /* 0x000000ffff097224 */ /* 0x000fe400078e0a09 */
[--C-:B------:R-:W-:Y:S02]  /*0270*/  IMAD R7, R8, R7, R13.reuse ;  /* 0x0000000708077224 */ /* 0x100fe400078e020d */
[----:B------:R-:W-:-:S03]  /*0280*/  IMAD R9, R2, R9, R13 ;  /* 0x0000000902097224 */ /* 0x000fc600078e020d */
[----:B------:R-:W-:Y:S02]  /*0290*/  ISETP.GT.U32.AND P4, PT, R4, R7, PT ;  /* 0x000000070400720c */ /* 0x000fe40003f84070 */
[----:B------:R-:W-:-:S11]  /*02a0*/  ISETP.GT.U32.AND P0, PT, R2, R9, PT ;  /* 0x000000090200720c */ /* 0x000fd60003f04070 */
[-C--:B------:R-:W-:Y:S01]  /*02b0*/  @!P4 IADD3 R7, PT, PT, R7, -R4.reuse, RZ ;  /* 0x800000040707c210 */ /* 0x080fe20007ffe0ff */
[----:B------:R-:W-:Y:S01]  /*02c0*/  @!P4 VIADD R8, R8, 0x1 ;  /* 0x000000010808c836 */ /* 0x000fe20000000000 */
[----:B------:R-:W-:Y:S01]  /*02d0*/  ISETP.NE.AND P4, PT, R5, RZ, PT ;  /* 0x000000ff0500720c */ /* 0x000fe20003f85270 */
[----:B------:R-:W-:Y:S01]  /*02e0*/  @!P0 IMAD.IADD R9, R9, 0x1, -R2 ;  /* 0x0000000109098824 */ /* 0x000fe200078e0a02 */
[----:B------:R-:W-:Y:S02]  /*02f0*/  ISETP.GE.U32.AND P0, PT, R7, R4, PT ;  /* 0x000000040700720c */ /* 0x000fe40003f06070 */
[----:B------:R-:W-:Y:S01]  /*0300*/  LOP3.LUT R4, R0, R5, RZ, 0x3c, !PT ;  /* 0x0000000500047212 */ /* 0x000fe200078e3cff */
[----:B------:R-:W1:Y:S01]  /*0310*/  LDC.64 R6, c[0x0][0x398] ;  /* 0x0000e600ff067b82 */ /* 0x000e620000000a00 */
[----:B------:R-:W-:Y:S02]  /*0320*/  ISETP.GT.U32.AND P1, PT, R2, R9, PT ;  /* 0x000000090200720c */ /* 0x000fe40003f24070 */
[----:B------:R-:W-:-:S07]  /*0330*/  ISETP.GE.AND P2, PT, R4, RZ, PT ;  /* 0x000000ff0400720c */ /* 0x000fce0003f46270 */
[----:B------:R-:W-:-:S04]  /*0340*/  @P0 VIADD R8, R8, 0x1 ;  /* 0x0000000108080836 */ /* 0x000fc80000000000 */
[----:B------:R-:W-:Y:S02]  /*0350*/  @!P1 IMAD.IADD R9, R9, 0x1, -R2 ;  /* 0x0000000109099824 */ /* 0x000fe400078e0a02 */
[----:B------:R-:W-:Y:S01]  /*0360*/  @!P2 IMAD.MOV R8, RZ, RZ, -R8 ;  /* 0x000000ffff08a224 */ /* 0x000fe200078e0a08 */
[----:B------:R-:W-:Y:S01]  /*0370*/  @!P4 LOP3.LUT R8, RZ, R5, RZ, 0x33, !PT ;  /* 0x00000005ff08c212 */ /* 0x000fe200078e33ff */
[----:B------:R-:W-:Y:S01]  /*0380*/  @!P3 IMAD.MOV R9, RZ, RZ, -R9 ;  /* 0x000000ffff09b224 */ /* 0x000fe200078e0a09 */
[-C--:B------:R-:W-:Y:S01]  /*0390*/  @!P5 LOP3.LUT R9, RZ, R3.reuse, RZ, 0x33, !PT ;  /* 0x00000003ff09d212 */ /* 0x080fe200078e33ff */
[----:B------:R-:W2:Y:S04]  /*03a0*/  LDC.64 R4, c[0x0][0x390] ;  /* 0x0000e400ff047b82 */ /* 0x000ea80000000a00 */
[----:B------:R-:W-:-:S04]  /*03b0*/  IMAD R3, R8, R3, R9 ;  /* 0x0000000308037224 */ /* 0x000fc800078e0209 */
[----:B-1----:R-:W-:-:S05]  /*03c0*/  IMAD.WIDE R2, R3, 0x4, R6 ;  /* 0x0000000403027825 */ /* 0x002fca00078e0206 */
[----:B0-----:R-:W3:Y:S01]  /*03d0*/  LDG.E R11, desc[UR4][R2.64] ;  /* 0x00000004020b7981 */ /* 0x001ee2000c1e1900 */
[----:B--2---:R-:W-:-:S05]  /*03e0*/  IMAD.WIDE R4, R0, 0x4, R4 ;  /* 0x0000000400047825 */ /* 0x004fca00078e0204 */
[----:B------:R-:W2:Y:S01]  /*03f0*/  LDG.E R0, desc[UR4][R4.64] ;  /* 0x0000000404007981 */ /* 0x000ea2000c1e1900 */
[----:B------:R-:W-:Y:S01]  /*0400*/  BSSY.RECONVERGENT B0, `(.L_x_0) ;  /* 0x000000c000007945 */ /* 0x000fe20003800200 */
[----:B---3--:R-:W0:Y:S08]  /*0410*/  MUFU.RCP R6, R11 ;  /* 0x0000000b00067308 */ /* 0x008e300000001000 */
[----:B--2---:R-:W1:Y:S01]  /*0420*/  FCHK P0, R0, R11 ;  /* 0x0000000b00007302 */ /* 0x004e620000000000 */
[----:B0-----:R-:W-:-:S04]  /*0430*/  FFMA R7, -R11, R6, 1 ;  /* 0x3f8000000b077423 */ /* 0x001fc80000000106 */
[----:B------:R-:W-:-:S04]  /*0440*/  FFMA R7, R6, R7, R6 ;  /* 0x0000000706077223 */ /* 0x000fc80000000006 */
[----:B------:R-:W-:-:S04]  /*0450*/  FFMA R6, R0, R7, RZ ;  /* 0x0000000700067223 */ /* 0x000fc800000000ff */
[----:B------:R-:W-:-:S04]  /*0460*/  FFMA R8, -R11, R6, R0 ;  /* 0x000000060b087223 */ /* 0x000fc80000000100 */
[----:B------:R-:W-:Y:S01]  /*0470*/  FFMA R7, R7, R8, R6 ;  /* 0x0000000807077223 */ /* 0x000fe20000000006 */
[----:B-1----:R-:W-:Y:S06]  /*0480*/  @!P0 BRA `(.L_x_1) ;  /* 0x00000000000c8947 */ /* 0x002fec0003800000 */
[----:B------:R-:W-:-:S07]  /*0490*/  MOV R2, 0x4b0 ;  /* 0x000004b000027802 */ /* 0x000fce0000000f00 */
[----:B------:R-:W-:Y:S05]  /*04a0*/  CALL.REL.NOINC `($__internal_0_$__cuda_sm3x_div_rn_noftz_f32_slowpath) ;  /* 0x0000000000107944 */ /* 0x000fea0003c00000 */
[----:B------:R-:W-:-:S07]  /*04b0*/  MOV R7, R0 ;  /* 0x0000000000077202 */ /* 0x000fce0000000f00 */
.L_x_1:
[----:B------:R-:W-:Y:S05]  /*04c0*/  BSYNC.RECONVERGENT B0 ;  /* 0x0000000000007941 */ /* 0x000fea0003800200 */
.L_x_0:
[----:B------:R-:W-:Y:S01]  /*04d0*/  STG.E desc[UR4][R4.64], R7 ;  /* 0x0000000704007986 */ /* 0x000fe2000c101904 */
[----:B------:R-:W-:Y:S05]  /*04e0*/  EXIT ;  /* 0x000000000000794d */ /* 0x000fea0003800000 */
        .weak           $__internal_0_$__cuda_sm3x_div_rn_noftz_f32_slowpath
        .type           $__internal_0_$__cuda_sm3x_div_rn_noftz_f32_slowpath,@function
        .size           $__internal_0_$__cuda_sm3x_div_rn_noftz_f32_slowpath,(.L_x_303 - $__internal_0_$__cuda_sm3x_div_rn_noftz_f32_slowpath)
$__internal_0_$__cuda_sm3x_div_rn_noftz_f32_slowpath:
[--C-:B------:R-:W-:Y:S01]  /*04f0*/  SHF.R.U32.HI R6, RZ, 0x17, R11.reuse ;  /* 0x00000017ff067819 */ /* 0x100fe2000001160b */
[----:B------:R-:W-:Y:S01]  /*0500*/  BSSY.RECONVERGENT B1, `(.L_x_2) ;  /* 0x0000065000017945 */ /* 0x000fe20003800200 */
[--C-:B------:R-:W-:Y:S01]  /*0510*/  SHF.R.U32.HI R3, RZ, 0x17, R0.reuse ;  /* 0x00000017ff037819 */ /* 0x100fe20000011600 */
[----:B------:R-:W-:Y:S01]  /*0520*/  IMAD.MOV.U32 R7, RZ, RZ, R0 ;  /* 0x000000ffff077224 */ /* 0x000fe200078e0000 */
[----:B------:R-:W-:Y:S01]  /*0530*/  LOP3.LUT R15, R6, 0xff, RZ, 0xc0, !PT ;  /* 0x000000ff060f7812 */ /* 0x000fe200078ec0ff */
[----:B------:R-:W-:Y:S01]  /*0540*/  IMAD.MOV.U32 R8, RZ, RZ, R11 ;  /* 0x000000ffff087224 */ /* 0x000fe200078e000b */
[----:B------:R-:W-:-:S03]  /*0550*/  LOP3.LUT R6, R3, 0xff, RZ, 0xc0, !PT ;  /* 0x000000ff03067812 */ /* 0x000fc600078ec0ff */
[----:B------:R-:W-:Y:S02]  /*0560*/  VIADD R12, R15, 0xffffffff ;  /* 0xffffffff0f0c7836 */ /* 0x000fe40000000000 */
[----:B------:R-:W-:-:S03]  /*0570*/  VIADD R10, R6, 0xffffffff ;  /* 0xffffffff060a7836 */ /* 0x000fc60000000000 */
[----:B------:R-:W-:-:S04]  /*0580*/  ISETP.GT.U32.AND P0, PT, R12, 0xfd, PT ;  /* 0x000000fd0c00780c */ /* 0x000fc80003f04070 */
[----:B------:R-:W-:-:S13]  /*0590*/  ISETP.GT.U32.OR P0, PT, R10, 0xfd, P0 ;  /* 0x000000fd0a00780c */ /* 0x000fda0000704470 */
[----:B------:R-:W-:Y:S01]  /*05a0*/  @!P0 IMAD.MOV.U32 R9, RZ, RZ, RZ ;  /* 0x000000ffff098224 */ /* 0x000fe200078e00ff */
[----:B------:R-:W-:Y:S06]  /*05b0*/  @!P0 BRA `(.L_x_3) ;  /* 0x0000000000608947 */ /* 0x000fec0003800000 */
[----:B------:R-:W-:Y:S01]  /*05c0*/  FSETP.GTU.FTZ.AND P0, PT, |R0|, +INF , PT ;  /* 0x7f8000000000780b */ /* 0x000fe20003f1c200 */
[----:B------:R-:W-:Y:S01]  /*05d0*/  IMAD.MOV.U32 R3, RZ, RZ, R11 ;  /* 0x000000ffff037224 */ /* 0x000fe200078e000b */
[----:B------:R-:W-:-:S04]  /*05e0*/  FSETP.GTU.FTZ.AND P1, PT, |R11|, +INF , PT ;  /* 0x7f8000000b00780b */ /* 0x000fc80003f3c200 */
[----:B------:R-:W-:-:S13]  /*05f0*/  PLOP3.LUT P0, PT, P0, P1, PT, 0xf8, 0x8f ;  /* 0x00000000008f781c */ /* 0x000fda0000703f70 */
[----:B------:R-:W-:Y:S05]  /*0600*/  @P0 BRA `(.L_x_4) ;  /* 0x00000004004c0947 */ /* 0x000fea0003800000 */
[----:B------:R-:W-:-:S13]  /*0610*/  LOP3.LUT P0, RZ, R8, 0x7fffffff, R7, 0xc8, !PT ;  /* 0x7fffffff08ff7812 */ /* 0x000fda000780c807 */
[----:B------:R-:W-:Y:S05]  /*0620*/  @!P0 BRA `(.L_x_5) ;  /* 0x00000004003c8947 */ /* 0x000fea0003800000 */
[C---:B------:R-:W-:Y:S02]  /*0630*/  FSETP.NEU.FTZ.AND P0, PT, |R0|.reuse, +INF , PT ;  /* 0x7f8000000000780b */ /* 0x040fe40003f1d200 */
[----:B------:R-:W-:Y:S02]  /*0640*/  FSETP.NEU.FTZ.AND P2, PT, |R3|, +INF , PT ;  /* 0x7f8000000300780b */ /* 0x000fe40003f5d200 */
[----:B------:R-:W-:-:S11]  /*0650*/  FSETP.NEU.FTZ.AND P1, PT, |R0|, +INF , PT ;  /* 0x7f8000000000780b */ /* 0x000fd60003f3d200 */
[----:B------:R-:W-:Y:S05]  /*0660*/  @!P2 BRA !P0, `(.L_x_5) ;  /* 0x00000004002ca947 */ /* 0x000fea0004000000 */
[----:B------:R-:W-:-:S04]  /*0670*/  LOP3.LUT P0, RZ, R7, 0x7fffffff, RZ, 0xc0, !PT ;  /* 0x7fffffff07ff7812 */ /* 0x000fc8000780c0ff */
[----:B------:R-:W-:-:S13]  /*0680*/  PLOP3.LUT P0, PT, P2, P0, PT, 0x2f, 0xf2 ;  /* 0x0000000000f2781c */ /* 0x000fda0001700577 */
[----:B------:R-:W-:Y:S05]  /*0690*/  @P0 BRA `(.L_x_6) ;  /* 0x0000000400180947 */ /* 0x000fea0003800000 */
[----:B------:R-:W-:-:S04]  /*06a0*/  LOP3.LUT P0, RZ, R8, 0x7fffffff, RZ, 0xc0, !PT ;  /* 0x7fffffff08ff7812 */ /* 0x000fc8000780c0ff */
[----:B------:R-:W-:-:S13]  /*06b0*/  PLOP3.LUT P0, PT, P1, P0, PT, 0x2f, 0xf2 ;  /* 0x0000000000f2781c */ /* 0x000fda0000f00577 */
[----:B------:R-:W-:Y:S05]  /*06c0*/  @P0 BRA `(.L_x_7) ;  /* 0x0000000400000947 */ /* 0x000fea0003800000 */
[----:B------:R-:W-:Y:S02]  /*06d0*/  ISETP.GE.AND P0, PT, R10, RZ, PT ;  /* 0x000000ff0a00720c */ /* 0x000fe40003f06270 */
[----:B------:R-:W-:-:S11]  /*06e0*/  ISETP.GE.AND P1, PT, R12, RZ, PT ;  /* 0x000000ff0c00720c */ /* 0x000fd60003f26270 */
[----:B------:R-:W-:Y:S01]  /*06f0*/  @P0 MOV R9, RZ ;  /* 0x000000ff00090202 */ /* 0x000fe20000000f00 */
[----:B------:R-:W-:Y:S02]  /*0700*/  @!P0 IMAD.MOV.U32 R9, RZ, RZ, -0x40 ;  /* 0xffffffc0ff098424 */ /* 0x000fe400078e00ff */
[----:B------:R-:W-:Y:S01]  /*0710*/  @!P0 FFMA R7, R0, 1.84467440737095516160e+19, RZ ;  /* 0x5f80000000078823 */ /* 0x000fe200000000ff */
[----:B------:R-:W-:Y:S01]  /*0720*/  @!P1 FFMA R8, R3, 1.84467440737095516160e+19, RZ ;  /* 0x5f80000003089823 */ /* 0x000fe200000000ff */
[----:B------:R-:W-:-:S07]  /*0730*/  @!P1 VIADD R9, R9, 0x40 ;  /* 0x0000004009099836 */ /* 0x000fce0000000000 */
.L_x_3:
[----:B------:R-:W-:Y:S01]  /*0740*/  LEA R3, R15, 0xc0800000, 0x17 ;  /* 0xc08000000f037811 */ /* 0x000fe200078eb8ff */
[----:B------:R-:W-:Y:S01]  /*0750*/  VIADD R6, R6, 0xffffff81 ;  /* 0xffffff8106067836 */ /* 0x000fe20000000000 */
[----:B------:R-:W-:Y:S03]  /*0760*/  BSSY.RECONVERGENT B2, `(.L_x_8) ;  /* 0x0000035000027945 */ /* 0x000fe60003800200 */
[----:B------:R-:W-:Y:S02]  /*0770*/  IMAD.IADD R3, R8, 0x1, -R3 ;  /* 0x0000000108037824 */ /* 0x000fe400078e0a03 */
[C---:B------:R-:W-:Y:S01]  /*0780*/  IMAD R0, R6.reuse, -0x800000, R7 ;  /* 0xff80000006007824 */ /* 0x040fe200078e0207 */
[----:B------:R-:W-:Y:S01]  /*0790*/  IADD3 R6, PT, PT, R6, 0x7f, -R15 ;  /* 0x0000007f06067810 */ /* 0x000fe20007ffe80f */
[----:B------:R-:W0:Y:S01]  /*07a0*/  MUFU.RCP R8, R3 ;  /* 0x0000000300087308 */ /* 0x000e220000001000 */
[----:B------:R-:W-:-:S03]  /*07b0*/  FADD.FTZ R11, -R3, -RZ ;  /* 0x800000ff030b7221 */ /* 0x000fc60000010100 */
[----:B------:R-:W-:Y:S02]  /*07c0*/  IMAD.IADD R6, R6, 0x1, R9 ;  /* 0x0000000106067824 */ /* 0x000fe400078e0209 */
[----:B0-----:R-:W-:-:S04]  /*07d0*/  FFMA R13, R8, R11, 1 ;  /* 0x3f800000080d7423 */ /* 0x001fc8000000000b */
[----:B------:R-:W-:-:S04]  /*07e0*/  FFMA R10, R8, R13, R8 ;  /* 0x0000000d080a7223 */ /* 0x000fc80000000008 */
[----:B------:R-:W-:-:S04]  /*07f0*/  FFMA R7, R0, R10, RZ ;  /* 0x0000000a00077223 */ /* 0x000fc800000000ff */
[----:B------:R-:W-:-:S04]  /*0800*/  FFMA R8, R11, R7, R0 ;  /* 0x000000070b087223 */ /* 0x000fc80000000000 */
[----:B------:R-:W-:-:S04]  /*0810*/  FFMA R13, R10, R8, R7 ;  /* 0x000000080a0d7223 */ /* 0x000fc80000000007 */
[----:B------:R-:W-:-:S04]  /*0820*/  FFMA R8, R11, R13, R0 ;  /* 0x0000000d0b087223 */ /* 0x000fc80000000000 */
[----:B------:R-:W-:-:S05]  /*0830*/  FFMA R0, R10, R8, R13 ;  /* 0x000000080a007223 */ /* 0x000fca000000000d */
[----:B------:R-:W-:-:S04]  /*0840*/  SHF.R.U32.HI R3, RZ, 0x17, R0 ;  /* 0x00000017ff037819 */ /* 0x000fc80000011600 */
[----:B------:R-:W-:-:S05]  /*0850*/  LOP3.LUT R3, R3, 0xff, RZ, 0xc0, !PT ;  /* 0x000000ff03037812 */ /* 0x000fca00078ec0ff */
[----:B------:R-:W-:-:S05]  /*0860*/  IMAD.IADD R9, R3, 0x1, R6 ;  /* 0x0000000103097824 */ /* 0x000fca00078e0206 */
[----:B------:R-:W-:-:S04]  /*0870*/  IADD3 R3, PT, PT, R9, -0x1, RZ ;  /* 0xffffffff09037810 */ /* 0x000fc80007ffe0ff */
[----:B------:R-:W-:-:S13]  /*0880*/  ISETP.GE.U32.AND P0, PT, R3, 0xfe, PT ;  /* 0x000000fe0300780c */ /* 0x000fda0003f06070 */
[----:B------:R-:W-:Y:S05]  /*0890*/  @!P0 BRA `(.L_x_9) ;  /* 0x0000000000808947 */ /* 0x000fea0003800000 */
[----:B------:R-:W-:-:S13]  /*08a0*/  ISETP.GT.AND P0, PT, R9, 0xfe, PT ;  /* 0x000000fe0900780c */ /* 0x000fda0003f04270 */
[----:B------:R-:W-:Y:S05]  /*08b0*/  @P0 BRA `(.L_x_10) ;  /* 0x00000000006c0947 */ /* 0x000fea0003800000 */
[----:B------:R-:W-:-:S13]  /*08c0*/  ISETP.GE.AND P0, PT, R9, 0x1, PT ;  /* 0x000000010900780c */ /* 0x000fda0003f06270 */
[----:B------:R-:W-:Y:S05]  /*08d0*/  @P0 BRA `(.L_x_11) ;  /* 0x0000000000740947 */ /* 0x000fea0003800000 */
[----:B------:R-:W-:Y:S02]  /*08e0*/  ISETP.GE.AND P0, PT, R9, -0x18, PT ;  /* 0xffffffe80900780c */ /* 0x000fe40003f06270 */
[----:B------:R-:W-:-:S11]  /*08f0*/  LOP3.LUT R0, R0, 0x80000000, RZ, 0xc0, !PT ;  /* 0x8000000000007812 */ /* 0x000fd600078ec0ff */
[----:B------:R-:W-:Y:S05]  /*0900*/  @!P0 BRA `(.L_x_11) ;  /* 0x0000000000688947 */ /* 0x000fea0003800000 */
[CCC-:B------:R-:W-:Y:S01]  /*0910*/  FFMA.RZ R3, R10.reuse, R8.reuse, R13.reuse ;  /* 0x000000080a037223 */ /* 0x1c0fe2000000c00d */
[CCC-:B------:R-:W-:Y:S01]  /*0920*/  FFMA.RM R6, R10.reuse, R8.reuse, R13.reuse ;  /* 0x000000080a067223 */ /* 0x1c0fe2000000400d */
[C---:B------:R-:W-:Y:S02]  /*0930*/  ISETP.NE.AND P2, PT, R9.reuse, RZ, PT ;  /* 0x000000ff0900720c */ /* 0x040fe40003f45270 */
[----:B------:R-:W-:Y:S02]  /*0940*/  ISETP.NE.AND P1, PT, R9, RZ, PT ;  /* 0x000000ff0900720c */ /* 0x000fe40003f25270 */
[----:B------:R-:W-:Y:S01]  /*0950*/  LOP3.LUT R7, R3, 0x7fffff, RZ, 0xc0, !PT ;  /* 0x007fffff03077812 */ /* 0x000fe200078ec0ff */
[----:B------:R-:W-:Y:S01]  /*0960*/  FFMA.RP R3, R10, R8, R13 ;  /* 0x000000080a037223 */ /* 0x000fe2000000800d */
[----:B------:R-:W-:Y:S02]  /*0970*/  VIADD R8, R9, 0x20 ;  /* 0x0000002009087836 */ /* 0x000fe40000000000 */
[----:B------:R-:W-:Y:S01]  /*0980*/  LOP3.LUT R7, R7, 0x800000, RZ, 0xfc, !PT ;  /* 0x0080000007077812 */ /* 0x000fe200078efcff */
[----:B------:R-:W-:Y:S01]  /*0990*/  IMAD.MOV R9, RZ, RZ, -R9 ;  /* 0x000000ffff097224 */ /* 0x000fe200078e0a09 */
[----:B------:R-:W-:-:S02]  /*09a0*/  FSETP.NEU.FTZ.AND P0, PT, R3, R6, PT ;  /* 0x000000060300720b */ /* 0x000fc40003f1d000 */
[----:B------:R-:W-:Y:S02]  /*09b0*/  SHF.L.U32 R8, R7, R8, RZ ;  /* 0x0000000807087219 */ /* 0x000fe400000006ff */
[----:B------:R-:W-:Y:S02]  /*09c0*/  SEL R6, R9, RZ, P2 ;  /* 0x000000ff09067207 */ /* 0x000fe40001000000 */
[----:B------:R-:W-:Y:S02]  /*09d0*/  ISETP.NE.AND P1, PT, R8, RZ, P1 ;  /* 0x000000ff0800720c */ /* 0x000fe40000f25270 */
[----:B------:R-:W-:Y:S02]  /*09e0*/  SHF.R.U32.HI R6, RZ, R6, R7 ;  /* 0x00000006ff067219 */ /* 0x000fe40000011607 */
[----:B------:R-:W-:Y:S02]  /*09f0*/  PLOP3.LUT P0, PT, P0, P1, PT, 0xf8, 0x8f ;  /* 0x00000000008f781c */ /* 0x000fe40000703f70 */
[----:B------:R-:W-:-:S02]  /*0a00*/  SHF.R.U32.HI R8, RZ, 0x1, R6 ;  /* 0x00000001ff087819 */ /* 0x000fc40000011606 */
[----:B------:R-:W-:-:S04]  /*0a10*/  SEL R3, RZ, 0x1, !P0 ;  /* 0x00000001ff037807 */ /* 0x000fc80004000000 */
[----:B------:R-:W-:-:S04]  /*0a20*/  LOP3.LUT R3, R3, 0x1, R8, 0xf8, !PT ;  /* 0x0000000103037812 */ /* 0x000fc800078ef808 */
[----:B------:R-:W-:-:S05]  /*0a30*/  LOP3.LUT R3, R3, R6, RZ, 0xc0, !PT ;  /* 0x0000000603037212 */ /* 0x000fca00078ec0ff */
[----:B------:R-:W-:-:S05]  /*0a40*/  IMAD.IADD R3, R8, 0x1, R3 ;  /* 0x0000000108037824 */ /* 0x000fca00078e0203 */
[----:B------:R-:W-:Y:S01]  /*0a50*/  LOP3.LUT R0, R3, R0, RZ, 0xfc, !PT ;  /* 0x0000000003007212 */ /* 0x000fe200078efcff */
[----:B------:R-:W-:Y:S06]  /*0a60*/  BRA `(.L_x_11) ;  /* 0x0000000000107947 */ /* 0x000fec0003800000 */
.L_x_10:
[----:B------:R-:W-:-:S04]  /*0a70*/  LOP3.LUT R0, R0, 0x80000000, RZ, 0xc0, !PT ;  /* 0x8000000000007812 */ /* 0x000fc800078ec0ff */
[----:B------:R-:W-:Y:S01]  /*0a80*/  LOP3.LUT R0, R0, 0x7f800000, RZ, 0xfc, !PT ;  /* 0x7f80000000007812 */ /* 0x000fe200078efcff */
[----:B------:R-:W-:Y:S06]  /*0a90*/  BRA `(.L_x_11) ;  /* 0x0000000000047947 */ /* 0x000fec0003800000 */
.L_x_9:
[----:B------:R-:W-:-:S07]  /*0aa0*/  IMAD R0, R6, 0x800000, R0 ;  /* 0x0080000006007824 */ /* 0x000fce00078e0200 */
.L_x_11:
[----:B------:R-:W-:Y:S05]  /*0ab0*/  BSYNC.RECONVERGENT B2 ;  /* 0x0000000000027941 */ /* 0x000fea0003800200 */
.L_x_8:
[----:B------:R-:W-:Y:S05]  /*0ac0*/  BRA `(.L_x_12) ;  /* 0x0000000000207947 */ /* 0x000fea0003800000 */
.L_x_7:
[----:B------:R-:W-:-:S04]  /*0ad0*/  LOP3.LUT R0, R8, 0x80000000, R7, 0x48, !PT ;  /* 0x8000000008007812 */ /* 0x000fc800078e4807 */
[----:B------:R-:W-:Y:S01]  /*0ae0*/  LOP3.LUT R0, R0, 0x7f800000, RZ, 0xfc, !PT ;  /* 0x7f80000000007812 */ /* 0x000fe200078efcff */
[----:B------:R-:W-:Y:S06]  /*0af0*/  BRA `(.L_x_12) ;  /* 0x0000000000147947 */ /* 0x000fec0003800000 */
.L_x_6:
[----:B------:R-:W-:Y:S01]  /*0b00*/  LOP3.LUT R0, R8, 0x80000000, R7, 0x48, !PT ;  /* 0x8000000008007812 */ /* 0x000fe200078e4807 */
[----:B------:R-:W-:Y:S06]  /*0b10*/  BRA `(.L_x_12) ;  /* 0x00000000000c7947 */ /* 0x000fec0003800000 */
.L_x_5:
[----:B------:R-:W0:Y:S01]  /*0b20*/  MUFU.RSQ R0, -QNAN ;  /* 0xffc0000000007908 */ /* 0x000e220000001400 */
[----:B------:R-:W-:Y:S05]  /*0b30*/  BRA `(.L_x_12) ;  /* 0x0000000000047947 */ /* 0x000fea0003800000 */
.L_x_4:
[----:B------:R-:W-:-:S07]  /*0b40*/  FADD.FTZ R0, R0, R3 ;  /* 0x0000000300007221 */ /* 0x000fce0000010000 */
.L_x_12:
[----:B------:R-:W-:Y:S05]  /*0b50*/  BSYNC.RECONVERGENT B1 ;  /* 0x0000000000017941 */ /* 0x000fea0003800200 */
.L_x_2:
[----:B------:R-:W-:-:S04]  /*0b60*/  IMAD.MOV.U32 R3, RZ, RZ, 0x0 ;  /* 0x00000000ff037424 */ /* 0x000fc800078e00ff */
[----:B0-----:R-:W-:Y:S05]  /*0b70*/  RET.REL.NODEC R2 `(_Z12adcigs_illumiiiiPfS_) ;  /* 0xfffffff402207950 */ /* 0x001fea0003c3ffff */
.L_x_13:
[----:B------:R-:W-:-:S00]  /*0b80*/  BRA `(.L_x_13) ;  /* 0xfffffffc00fc7947 */ /* 0x000fc0000383ffff */
[----:B------:R-:W-:-:S00]  /*0b90*/  NOP ;  /* 0x0000000000007918 */ /* 0x000fc00000000000 */
        /* <DEDUP_REMOVED lines=14> */
.L_x_303:


//--------------------- .text._Z15Poynting_AdcigsiiiiiiPfS_S_S_S_S_S_S_S_ --------------------------
	.section	.text._Z15Poynting_AdcigsiiiiiiPfS_S_S_S_S_S_S_S_,"ax",@progbits
	.align	128
        .global         _Z15Poynting_AdcigsiiiiiiPfS_S_S_S_S_S_S_S_
        .type           _Z15Poynting_AdcigsiiiiiiPfS_S_S_S_S_S_S_S_,@function
        .size           _Z15Poynting_AdcigsiiiiiiPfS_S_S_S_S_S_S_S_,(.L_x_305 - _Z15Poynting_AdcigsiiiiiiPfS_S_S_S_S_S_S_S_)
        .other          _Z15Poynting_AdcigsiiiiiiPfS_S_S_S_S_S_S_S_,@"STO_CUDA_ENTRY STV_DEFAULT"
_Z15Poynting_AdcigsiiiiiiPfS_S_S_S_S_S_S_S_:
.text._Z15Poynting_AdcigsiiiiiiPfS_S_S_S_S_S_S_S_:
[----:B------:R-:W0:Y:S08]  /*0000*/  LDC R1, c[0x0][0x37c] ;  /* 0x0000df00ff017b82 */ /* 0x000e300000000800 */
[----:B------:R-:W1:Y:S01]  /*0010*/  LDC R9, c[0x0][0x388] ;  /* 0x0000e200ff097b82 */ /* 0x000e620000000800 */
[----:B------:R-:W2:Y:S01]  /*0020*/  S2R R22, SR_TID.X ;  /* 0x0000000000167919 */ /* 0x000ea20000002100 */
[----:B------:R-:W2:Y:S01]  /*0030*/  LDCU UR4, c[0x0][0x360] ;  /* 0x00006c00ff0477ac */ /* 0x000ea20008000800 */
[----:B0-----:R-:W-:Y:S01]  /*0040*/  VIADD R1, R1, 0xffffffe0 ;  /* 0xffffffe001017836 */ /* 0x001fe20000000000 */
[----:B------:R-:W2:Y:S01]  /*0050*/  S2R R5, SR_CTAID.X ;  /* 0x0000000000057919 */ /* 0x000ea20000002500 */
[----:B------:R-:W0:Y:S03]  /*0060*/  LDCU UR5, c[0x0][0x380] ;  /* 0x00007000ff0577ac */ /* 0x000e260008000800 */
[----:B------:R-:W3:Y:S01]  /*0070*/  LDC.64 R24, c[0x0][0x3a8] ;  /* 0x0000ea00ff187b82 */ /* 0x000ee20000000a00 */
[----:B------:R-:W4:Y:S07]  /*0080*/  LDCU.64 UR6, c[0x0][0x358] ;  /* 0x00006b00ff0677ac */ /* 0x000f2e0008000a00 */
[----:B------:R-:W5:Y:S01]  /*0090*/  LDC.64 R20, c[0x0][0x3b8] ;  /* 0x0000ee00ff147b82 */ /* 0x000f620000000a00 */
[----:B-1----:R-:W-:-:S07]  /*00a0*/  IABS R7, R9 ;  /* 0x0000000900077213 */ /* 0x002fce0000000000 */
[----:B------:R-:W1:Y:S01]  /*00b0*/  LDC.64 R10, c[0x0][0x3b0] ;  /* 0x0000ec00ff0a7b82 */ /* 0x000e620000000a00 */
[----:B------:R-:W0:Y:S07]  /*00c0*/  I2F.RP R0, R7 ;  /* 0x0000000700007306 */ /* 0x000e2e0000209400 */
[----:B------:R-:W1:Y:S01]  /*00d0*/  LDC.64 R14, c[0x0][0x3a0] ;  /* 0x0000e800ff0e7b82 */ /* 0x000e620000000a00 */
[----:B--2---:R-:W-:Y:S01]  /*00e0*/  IMAD R22, R5, UR4, R22 ;  /* 0x0000000405167c24 */ /* 0x004fe2000f8e0216 */
[----:B------:R-:W2:Y:S01]  /*00f0*/  LDCU UR4, c[0x0][0x38c] ;  /* 0x00007180ff0477ac */ /* 0x000ea20008000800 */
[----:B0-----:R-:W0:Y:S02]  /*0100*/  MUFU.RCP R0, R0 ;  /* 0x0000000000007308 */ /* 0x001e240000001000 */
[----:B0-----:R-:W-:Y:S01]  /*0110*/  VIADD R2, R0, 0xffffffe ;  /* 0x0ffffffe00027836 */ /* 0x001fe20000000000 */
[----:B------:R-:W-:-:S05]  /*0120*/  IABS R0, R22 ;  /* 0x0000001600007213 */ /* 0x000fca0000000000 */
[----:B------:R0:W4:Y:S02]  /*0130*/  F2I.FTZ.U32.TRUNC.NTZ R3, R2 ;  /* 0x0000000200037305 */ /* 0x000124000021f000 */
[----:B0-----:R-:W-:Y:S02]  /*0140*/  IMAD.MOV.U32 R2, RZ, RZ, RZ ;  /* 0x000000ffff027224 */ /* 0x001fe400078e00ff */
[----:B----4-:R-:W-:-:S04]  /*0150*/  IMAD.MOV R4, RZ, RZ, -R3 ;  /* 0x000000ffff047224 */ /* 0x010fc800078e0a03 */
[----:B------:R-:W-:-:S04]  /*0160*/  IMAD R5, R4, R7, RZ ;  /* 0x0000000704057224 */ /* 0x000fc800078e02ff */
[----:B------:R-:W-:Y:S02]  /*0170*/  IMAD.HI.U32 R3, R3, R5, R2 ;  /* 0x0000000503037227 */ /* 0x000fe400078e0002 */
[----:B------:R-:W0:Y:S04]  /*0180*/  LDC.64 R4, c[0x0][0x3c0] ;  /* 0x0000f000ff047b82 */ /* 0x000e280000000a00 */
[----:B------:R-:W-:-:S05]  /*0190*/  IMAD.HI.U32 R17, R3, R0, RZ ;  /* 0x0000000003117227 */ /* 0x000fca00078e00ff */
[----:B------:R-:W-:-:S05]  /*01a0*/  IADD3 R2, PT, PT, -R17, RZ, RZ ;  /* 0x000000ff11027210 */ /* 0x000fca0007ffe1ff */
[C---:B------:R-:W-:Y:S02]  /*01b0*/  IMAD R0, R7.reuse, R2, R0 ;  /* 0x0000000207007224 */ /* 0x040fe400078e0200 */
[----:B------:R-:W4:Y:S03]  /*01c0*/  LDC.64 R2, c[0x0][0x3d8] ;  /* 0x0000f600ff027b82 */ /* 0x000f260000000a00 */
[----:B------:R-:W-:-:S13]  /*01d0*/  ISETP.GT.U32.AND P1, PT, R7, R0, PT ;  /* 0x000000000700720c */ /* 0x000fda0003f24070 */
[----:B------:R-:W-:Y:S02]  /*01e0*/  @!P1 IMAD.IADD R0, R0, 0x1, -R7 ;  /* 0x0000000100009824 */ /* 0x000fe400078e0a07 */
[----:B------:R-:W-:Y:S01]  /*01f0*/  @!P1 VIADD R17, R17, 0x1 ;  /* 0x0000000111119836 */ /* 0x000fe20000000000 */
[----:B------:R-:W-:Y:S02]  /*0200*/  ISETP.NE.AND P1, PT, R9, RZ, PT ;  /* 0x000000ff0900720c */ /* 0x000fe40003f25270 */
[----:B------:R-:W-:Y:S02]  /*0210*/  ISETP.GE.U32.AND P0, PT, R0, R7, PT ;  /* 0x000000070000720c */ /* 0x000fe40003f06070 */
[----:B------:R-:W-:Y:S01]  /*0220*/  LOP3.LUT R0, R22, R9, RZ, 0x3c, !PT ;  /* 0x0000000916007212 */ /* 0x000fe200078e3cff */
[----:B------:R-:W0:Y:S03]  /*0230*/  LDC.64 R6, c[0x0][0x3d0] ;  /* 0x0000f400ff067b82 */ /* 0x000e260000000a00 */
[----:B------:R-:W-:-:S07]  /*0240*/  ISETP.GE.AND P2, PT, R0, RZ, PT ;  /* 0x000000ff0000720c */ /* 0x000fce0003f46270 */
[----:B------:R-:W-:-:S06]  /*0250*/  @P0 VIADD R17, R17, 0x1 ;  /* 0x0000000111110836 */ /* 0x000fcc0000000000 */
[----:B------:R-:W-:Y:S01]  /*0260*/  @!P2 IMAD.MOV R17, RZ, RZ, -R17 ;  /* 0x000000ffff11a224 */ /* 0x000fe200078e0a11 */
[----:B------:R-:W-:-:S04]  /*0270*/  @!P1 LOP3.LUT R17, RZ, R9, RZ, 0x33, !PT ;  /* 0x00000009ff119212 */ /* 0x000fc800078e33ff */
[C---:B------:R-:W-:Y:S01]  /*0280*/  IADD3 R18, PT, PT, -R17.reuse, RZ, RZ ;  /* 0x000000ff11127210 */ /* 0x040fe20007ffe1ff */
[----:B--2---:R-:W-:-:S04]  /*0290*/  VIADD R0, R17, UR4 ;  /* 0x0000000411007c36 */ /* 0x004fc80008000000 */
[----:B------:R-:W-:Y:S02]  /*02a0*/  IMAD R18, R9, R18, R22 ;  /* 0x0000001209127224 */ /* 0x000fe400078e0216 */
[----:B------:R-:W2:Y:S02]  /*02b0*/  LDC.64 R8, c[0x0][0x3c8] ;  /* 0x0000f200ff087b82 */ /* 0x000ea40000000a00 */
[----:B------:R-:W-:-:S04]  /*02c0*/  VIADD R13, R18, UR4 ;  /* 0x00000004120d7c36 */ /* 0x000fc80008000000 */
[----:B------:R-:W-:-:S04]  /*02d0*/  IMAD R13, R0, UR5, R13 ;  /* 0x00000005000d7c24 */ /* 0x000fc8000f8e020d */
[----:B----4-:R-:W-:-:S04]  /*02e0*/  IMAD.WIDE R2, R13, 0x4, R2 ;  /* 0x000000040d027825 */ /* 0x010fc800078e0202 */
[C---:B---3--:R-:W-:Y:S02]  /*02f0*/  IMAD.WIDE R26, R13.reuse, 0x4, R24 ;  /* 0x000000040d1a7825 */ /* 0x048fe400078e0218 */
[----:B------:R-:W3:Y:S02]  /*0300*/  LDG.E R3, desc[UR6][R2.64] ;  /* 0x0000000602037981 */ /* 0x000ee4000c1e1900 */
[C---:B-----5:R-:W-:Y:S02]  /*0310*/  IMAD.WIDE R28, R13.reuse, 0x4, R20 ;  /* 0x000000040d1c7825 */ /* 0x060fe400078e0214 */
[----:B------:R-:W4:Y:S02]  /*0320*/  LDG.E R0, desc[UR6][R26.64] ;  /* 0x000000061a007981 */ /* 0x000f24000c1e1900 */
[----:B--2---:R-:W-:-:S04]  /*0330*/  IMAD.WIDE R8, R13, 0x4, R8 ;  /* 0x000000040d087825 */ /* 0x004fc800078e0208 */
[C---:B-1----:R-:W-:Y:S02]  /*0340*/  IMAD.WIDE R10, R13.reuse, 0x4, R10 ;  /* 0x000000040d0a7825 */ /* 0x042fe400078e020a */
[----:B------:R-:W3:Y:S02]  /*0350*/  LDG.E R8, desc[UR6][R8.64] ;  /* 0x0000000608087981 */ /* 0x000ee4000c1e1900 */
[C---:B0-----:R-:W-:Y:S02]  /*0360*/  IMAD.WIDE R6, R13.reuse, 0x4, R6 ;  /* 0x000000040d067825 */ /* 0x041fe400078e0206 */
[----:B------:R-:W2:Y:S02]  /*0370*/  LDG.E R10, desc[UR6][R10.64] ;  /* 0x000000060a0a7981 */ /* 0x000ea4000c1e1900 */
[C---:B------:R-:W-:Y:S02]  /*0380*/  IMAD.WIDE R24, R13.reuse, 0x4, R14 ;  /* 0x000000040d187825 */ /* 0x040fe400078e020e */
[----:B------:R-:W4:Y:S02]  /*0390*/  LDG.E R15, desc[UR6][R28.64] ;  /* 0x000000061c0f7981 */ /* 0x000f24000c1e1900 */
[----:B------:R-:W-:-:S02]  /*03a0*/  IMAD.WIDE R4, R13, 0x4, R4 ;  /* 0x000000040d047825 */ /* 0x000fc400078e0204 */
[----:B------:R-:W2:Y:S04]  /*03b0*/  LDG.E R19, desc[UR6][R24.64] ;  /* 0x0000000618137981 */ /* 0x000ea8000c1e1900 */
[----:B------:R-:W5:Y:S04]  /*03c0*/  LDG.E R20, desc[UR6][R4.64] ;  /* 0x0000000604147981 */ /* 0x000f68000c1e1900 */
[----:B------:R-:W5:Y:S01]  /*03d0*/  LDG.E R7, desc[UR6][R6.64] ;  /* 0x0000000606077981 */ /* 0x000f62000c1e1900 */
[----:B------:R-:W-:Y:S01]  /*03e0*/  BSSY.RECONVERGENT B0, `(.L_x_14) ;  /* 0x0000018000007945 */ /* 0x000fe20003800200 */
[----:B---3--:R-:W-:-:S04]  /*03f0*/  FMUL R12, R8, R3 ;  /* 0x00000003080c7220 */ /* 0x008fc80000400000 */
[----:B------:R-:W-:Y:S01]  /*0400*/  FMUL R14, R12, R12 ;  /* 0x0000000c0c0e7220 */ /* 0x000fe20000400000 */
[----:B----4-:R-:W-:Y:S01]  /*0410*/  FMUL R15, R0, -R15 ;  /* 0x8000000f000f7220 */ /* 0x010fe20000400000 */
[----:B--2---:R-:W-:-:S03]  /*0420*/  FMUL R0, R19, -R10 ;  /* 0x8000000a13007220 */ /* 0x004fc60000400000 */
[----:B------:R-:W-:Y:S01]  /*0430*/  FMUL R21, R15, R15 ;  /* 0x0000000f0f157220 */ /* 0x000fe20000400000 */
[----:B-----5:R-:W-:-:S03]  /*0440*/  FMUL R13, R20, R7 ;  /* 0x00000007140d7220 */ /* 0x020fc60000400000 */
[----:B------:R-:W-:Y:S01]  /*0450*/  FFMA R21, R0, R0, R21 ;  /* 0x0000000000157223 */ /* 0x000fe20000000015 */
[----:B------:R-:W-:Y:S01]  /*0460*/  FFMA R14, R13, R13, R14 ;  /* 0x0000000d0d0e7223 */ /* 0x000fe2000000000e */
[----:B------:R-:W-:-:S03]  /*0470*/  FMUL R15, R15, R12 ;  /* 0x0000000c0f0f7220 */ /* 0x000fc60000400000 */
[----:B------:R-:W-:Y:S01]  /*0480*/  FMUL R21, R21, R14 ;  /* 0x0000000e15157220 */ /* 0x000fe20000400000 */
[----:B------:R-:W-:-:S03]  /*0490*/  FFMA R4, R0, R13, R15 ;  /* 0x0000000d00047223 */ /* 0x000fc6000000000f */
[----:B------:R-:W-:Y:S01]  /*04a0*/  VIADD R0, R21, 0xf3000000 ;  /* 0xf300000015007836 */ /* 0x000fe20000000000 */
[----:B------:R0:W1:Y:S04]  /*04b0*/  MUFU.RSQ R2, R21 ;  /* 0x0000001500027308 */ /* 0x0000680000001400 */
[----:B------:R-:W-:-:S04]  /*04c0*/  ISETP.GT.U32.AND P0, PT, R0, 0x727fffff, PT ;  /* 0x727fffff0000780c */ /* 0x000fc80003f04070 */
[----:B------:R-:W2:Y:S09]  /*04d0*/  F2F.F64.F32 R4, R4 ;  /* 0x0000000400047310 */ /* 0x000eb20000201800 */
[----:B01----:R-:W-:Y:S05]  /*04e0*/  @!P0 BRA `(.L_x_15) ;  /* 0x00000000000c8947 */ /* 0x003fea0003800000 */
[----:B------:R-:W-:-:S07]  /*04f0*/  MOV R9, 0x510 ;  /* 0x0000051000097802 */ /* 0x000fce0000000f00 */
[----:B--2---:R-:W-:Y:S05]  /*0500*/  CALL.REL.NOINC `($__internal_2_$__cuda_sm20_sqrt_rn_f32_slowpath) ;  /* 0x0000001c00c47944 */ /* 0x004fea0003c00000 */
[----:B------:R-:W-:Y:S05]  /*0510*/  BRA `(.L_x_16) ;  /* 0x0000000000107947 */ /* 0x000fea0003800000 */
.L_x_15:
[----:B------:R-:W-:Y:S01]  /*0520*/  FMUL.FTZ R0, R21, R2 ;  /* 0x0000000215007220 */ /* 0x000fe20000410000 */
[----:B------:R-:W-:-:S03]  /*0530*/  FMUL.FTZ R2, R2, 0.5 ;  /* 0x3f00000002027820 */ /* 0x000fc60000410000 */
[----:B------:R-:W-:-:S04]  /*0540*/  FFMA R3, -R0, R0, R21 ;  /* 0x0000000000037223 */ /* 0x000fc80000000115 */
[----:B------:R-:W-:-:S07]  /*0550*/  FFMA R0, R3, R2, R0 ;  /* 0x0000000203007223 */ /* 0x000fce0000000000 */
.L_x_16:
[----:B------:R-:W-:Y:S05]  /*0560*/  BSYNC.RECONVERGENT B0 ;  /* 0x0000000000007941 */ /* 0x000fea0003800200 */
.L_x_14:
[----:B------:R-:W0:Y:S01]  /*0570*/  F2F.F64.F32 R6, R0 ;  /* 0x0000000000067310 */ /* 0x000e220000201800 */
[----:B------:R-:W-:Y:S01]  /*0580*/  UMOV UR4, 0xcccccccd ;  /* 0xcccccccd00047882 */ /* 0x000fe20000000000 */
[----:B------:R-:W-:Y:S01]  /*0590*/  UMOV UR5, 0x3feccccc ;  /* 0x3feccccc00057882 */ /* 0x000fe20000000000 */
[----:B------:R-:W-:Y:S01]  /*05a0*/  MOV R2, 0x1 ;  /* 0x0000000100027802 */ /* 0x000fe20000000f00 */
[----:B------:R-:W-:Y:S01]  /*05b0*/  BSSY.RECONVERGENT B0, `(.L_x_17) ;  /* 0x0000017000007945 */ /* 0x000fe20003800200 */
[----:B--2---:R-:W-:Y:S01]  /*05c0*/  FSETP.GEU.AND P1, PT, |R5|, 6.5827683646048100446e-37, PT ;  /* 0x036000000500780b */ /* 0x004fe20003f2e200 */
[----:B0-----:R-:W-:-:S06]  /*05d0*/  DMUL R6, R6, UR4 ;  /* 0x0000000406067c28 */ /* 0x001fcc0008000000 */
[----:B------:R-:W0:Y:S02]  /*05e0*/  MUFU.RCP64H R3, R7 ;  /* 0x0000000700037308 */ /* 0x000e240000001800 */
[----:B0-----:R-:W-:-:S08]  /*05f0*/  DFMA R8, -R6, R2, 1 ;  /* 0x3ff000000608742b */ /* 0x001fd00000000102 */
[----:B------:R-:W-:-:S08]  /*0600*/  DFMA R8, R8, R8, R8 ;  /* 0x000000080808722b */ /* 0x000fd00000000008 */
[----:B------:R-:W-:-:S08]  /*0610*/  DFMA R8, R2, R8, R2 ;  /* 0x000000080208722b */ /* 0x000fd00000000002 */
[----:B------:R-:W-:-:S08]  /*0620*/  DFMA R2, -R6, R8, 1 ;  /* 0x3ff000000602742b */ /* 0x000fd00000000108 */
[----:B------:R-:W-:-:S08]  /*0630*/  DFMA R2, R8, R2, R8 ;  /* 0x000000020802722b */ /* 0x000fd00000000008 */
[----:B------:R-:W-:-:S08]  /*0640*/  DMUL R8, R4, R2 ;  /* 0x0000000204087228 */ /* 0x000fd00000000000 */
[----:B------:R-:W-:-:S08]  /*0650*/  DFMA R10, -R6, R8, R4 ;  /* 0x00000008060a722b */ /* 0x000fd00000000104 */
[----:B------:R-:W-:-:S10]  /*0660*/  DFMA R2, R2, R10, R8 ;  /* 0x0000000a0202722b */ /* 0x000fd40000000008 */
[----:B------:R-:W-:-:S05]  /*0670*/  FFMA R0, RZ, R7, R3 ;  /* 0x00000007ff007223 */ /* 0x000fca0000000003 */
[----:B------:R-:W-:-:S13]  /*0680*/  FSETP.GT.AND P0, PT, |R0|, 1.469367938527859385e-39, PT ;  /* 0x001000000000780b */ /* 0x000fda0003f04200 */
[----:B------:R-:W-:Y:S05]  /*0690*/  @P0 BRA P1, `(.L_x_18) ;  /* 0x0000000000200947 */ /* 0x000fea0000800000 */
[----:B------:R-:W-:Y:S01]  /*06a0*/  IMAD.MOV.U32 R0, RZ, RZ, R4 ;  /* 0x000000ffff007224 */ /* 0x000fe200078e0004 */
[----:B------:R-:W-:Y:S01]  /*06b0*/  MOV R16, 0x700 ;  /* 0x0000070000107802 */ /* 0x000fe20000000f00 */
[----:B------:R-:W-:Y:S01]  /*06c0*/  IMAD.MOV.U32 R11, RZ, RZ, R5 ;  /* 0x000000ffff0b7224 */ /* 0x000fe200078e0005 */
[----:B------:R-:W-:Y:S01]  /*06d0*/  MOV R5, R7 ;  /* 0x0000000700057202 */ /* 0x000fe20000000f00 */
[----:B------:R-:W-:-:S07]  /*06e0*/  IMAD.MOV.U32 R4, RZ, RZ, R6 ;  /* 0x000000ffff047224 */ /* 0x000fce00078e0006 */
[----:B------:R-:W-:Y:S05]  /*06f0*/  CALL.REL.NOINC `($__internal_1_$__cuda_sm20_div_rn_f64_full) ;  /* 0x0000001400d47944 */ /* 0x000fea0003c00000 */
[----:B------:R-:W-:Y:S02]  /*0700*/  IMAD.MOV.U32 R2, RZ, RZ, R10 ;  /* 0x000000ffff027224 */ /* 0x000fe400078e000a */
[----:B------:R-:W-:-:S07]  /*0710*/  IMAD.MOV.U32 R3, RZ, RZ, R11 ;  /* 0x000000ffff037224 */ /* 0x000fce00078e000b */
.L_x_18:
[----:B------:R-:W-:Y:S05]  /*0720*/  BSYNC.RECONVERGENT B0 ;  /* 0x0000000000007941 */ /* 0x000fea0003800200 */
.L_x_17:
[----:B------:R-:W0:Y:S01]  /*0730*/  LDCU UR5, c[0x0][0x388] ;  /* 0x00007100ff0577ac */ /* 0x000e220008000800 */
[----:B------:R-:W1:Y:S01]  /*0740*/  F2F.F32.F64 R4, R2 ;  /* 0x0000000200047310 */ /* 0x000e620000301000 */
[----:B------:R-:W0:Y:S01]  /*0750*/  LDCU UR4, c[0x0][0x384] ;  /* 0x00007080ff0477ac */ /* 0x000e220008000800 */
[----:B-1----:R-:W-:Y:S01]  /*0760*/  FSETP.GTU.AND P0, PT, |R4|, 1, PT ;  /* 0x3f8000000400780b */ /* 0x002fe20003f0c200 */
[----:B0-----:R-:W-:-:S06]  /*0770*/  UIMAD UR4, UR5, UR4, URZ ;  /* 0x00000004050472a4 */ /* 0x001fcc000f8e02ff */
[----:B------:R-:W-:-:S13]  /*0780*/  ISETP.GE.OR P0, PT, R22, UR4, P0 ;  /* 0x0000000416007c0c */ /* 0x000fda0008706670 */
[----:B------:R-:W-:Y:S05]  /*0790*/  @P0 EXIT ;  /* 0x000000000000094d */ /* 0x000fea0003800000 */
[----:B------:R-:W-:Y:S01]  /*07a0*/  IMAD.MOV.U32 R0, RZ, RZ, 0x3f000000 ;  /* 0x3f000000ff007424 */ /* 0x000fe200078e00ff */
[C---:B------:R-:W-:Y:S01]  /*07b0*/  FSETP.NEU.AND P1, PT, |R4|.reuse, 1, PT ;  /* 0x3f8000000400780b */ /* 0x040fe20003f2d200 */
[----:B------:R-:W-:Y:S01]  /*07c0*/  IMAD.MOV.U32 R9, RZ, RZ, 0x3fd774eb ;  /* 0x3fd774ebff097424 */ /* 0x000fe200078e00ff */
[C---:B------:R-:W-:Y:S01]  /*07d0*/  FSETP.GT.AND P0, PT, |R4|.reuse, 0.56000000238418579102, PT ;  /* 0x3f0f5c290400780b */ /* 0x040fe20003f04200 */
[----:B------:R-:W-:Y:S01]  /*07e0*/  FFMA R0, |R4|, -R0, 0.5 ;  /* 0x3f00000004007423 */ /* 0x000fe20000000a00 */
[----:B------:R-:W-:Y:S01]  /*07f0*/  MOV R5, 0x3d10ecef ;  /* 0x3d10ecef00057802 */ /* 0x000fe20000000f00 */
[----:B------:R-:W-:Y:S02]  /*0800*/  BSSY.RECONVERGENT B0, `(.L_x_19) ;  /* 0x0000030000007945 */ /* 0x000fe40003800200 */
[----:B------:R-:W0:Y:S02]  /*0810*/  MUFU.RSQ R3, R0 ;  /* 0x0000000000037308 */ /* 0x000e240000001400 */
[----:B0-----:R-:W-:Y:S01]  /*0820*/  FMUL R2, R0, R3 ;  /* 0x0000000300027220 */ /* 0x001fe20000400000 */
[----:B------:R-:W-:-:S04]  /*0830*/  FMUL R3, R3, -0.5 ;  /* 0xbf00000003037820 */ /* 0x000fc80000400000 */
[----:B------:R-:W-:-:S04]  /*0840*/  FFMA R3, R2, R3, 0.5 ;  /* 0x3f00000002037423 */ /* 0x000fc80000000003 */
[----:B------:R-:W-:Y:S01]  /*0850*/  FFMA R3, R2, R3, R2 ;  /* 0x0000000302037223 */ /* 0x000fe20000000002 */
[----:B------:R-:W-:-:S04]  /*0860*/  IMAD.MOV.U32 R2, RZ, RZ, 0x542fe938 ;  /* 0x542fe938ff027424 */ /* 0x000fc800078e00ff */
[----:B------:R-:W-:Y:S02]  /*0870*/  FSEL R3, R3, RZ, P1 ;  /* 0x000000ff03037208 */ /* 0x000fe40000800000 */
[----:B------:R-:W-:Y:S02]  /*0880*/  FSETP.GT.AND P1, PT, R4, 0.56000000238418579102, PT ;  /* 0x3f0f5c290400780b */ /* 0x000fe40003f24000 */
[----:B------:R-:W-:-:S04]  /*0890*/  FSEL R3, R3, |R4|, P0 ;  /* 0x4000000403037208 */ /* 0x000fc80000000000 */
[----:B------:R-:W-:Y:S01]  /*08a0*/  LOP3.LUT R3, R3, 0x80000000, R4, 0xb8, !PT ;  /* 0x8000000003037812 */ /* 0x000fe200078eb804 */
[----:B------:R-:W-:-:S04]  /*08b0*/  HFMA2 R4, -RZ, RZ, 0, 5.9604644775390625e-08 ;  /* 0x00000001ff047431 */ /* 0x000fc800000001ff */
[----:B------:R-:W-:-:S04]  /*08c0*/  FMUL R0, R3, R3 ;  /* 0x0000000303007220 */ /* 0x000fc80000400000 */
[----:B------:R-:W-:-:S04]  /*08d0*/  FFMA R5, R0, R5, 0.016980519518256187439 ;  /* 0x3c8b1abb00057423 */ /* 0x000fc80000000005 */
[----:B------:R-:W-:-:S04]  /*08e0*/  FFMA R5, R0, R5, 0.030762933194637298584 ;  /* 0x3cfc028c00057423 */ /* 0x000fc80000000005 */
[----:B------:R-:W-:-:S04]  /*08f0*/  FFMA R5, R0, R5, 0.044709417968988418579 ;  /* 0x3d37213900057423 */ /* 0x000fc80000000005 */
[C---:B------:R-:W-:Y:S02]  /*0900*/  FFMA R7, R0.reuse, R5, 0.074989043176174163818 ;  /* 0x3d9993db00077423 */ /* 0x040fe40000000005 */
[----:B------:R-:W0:Y:S02]  /*0910*/  MUFU.RCP64H R5, 3.1415920257568359375 ;  /* 0x400921fb00057908 */ /* 0x000e240000001800 */
[----:B------:R-:W-:-:S04]  /*0920*/  FFMA R7, R0, R7, 0.16666707396507263184 ;  /* 0x3e2aaac600077423 */ /* 0x000fc80000000007 */
[----:B------:R-:W-:-:S04]  /*0930*/  FMUL R0, R0, R7 ;  /* 0x0000000700007220 */ /* 0x000fc80000400000 */
[----:B------:R-:W-:Y:S01]  /*0940*/  FFMA R0, R3, R0, R3 ;  /* 0x0000000003007223 */ /* 0x000fe20000000003 */
[----:B------:R-:W-:-:S04]  /*0950*/  IMAD.MOV.U32 R3, RZ, RZ, 0x400921fb ;  /* 0x400921fbff037424 */ /* 0x000fc800078e00ff */
[----:B------:R-:W-:Y:S02]  /*0960*/  FSEL R8, R0, -R0, P0 ;  /* 0x8000000000087208 */ /* 0x000fe40000000000 */
[----:B0-----:R-:W-:-:S03]  /*0970*/  DFMA R6, R4, -R2, 1 ;  /* 0x3ff000000406742b */ /* 0x001fc60000000802 */
[----:B------:R-:W-:-:S04]  /*0980*/  @!P1 FFMA R0, R9, 0.93318945169448852539, R8 ;  /* 0x3f6ee58109009823 */ /* 0x000fc80000000008 */
[----:B------:R-:W-:Y:S01]  /*0990*/  @P0 FADD R0, R0, R0 ;  /* 0x0000000000000221 */ /* 0x000fe20000000000 */
[----:B------:R-:W-:-:S03]  /*09a0*/  DFMA R8, R6, R6, R6 ;  /* 0x000000060608722b */ /* 0x000fc60000000006 */
[----:B------:R-:W0:Y:S05]  /*09b0*/  F2F.F64.F32 R6, R0 ;  /* 0x0000000000067310 */ /* 0x000e2a0000201800 */
[----:B------:R-:W-:-:S08]  /*09c0*/  DFMA R8, R4, R8, R4 ;  /* 0x000000080408722b */ /* 0x000fd00000000004 */
[----:B------:R-:W-:Y:S02]  /*09d0*/  DFMA R4, R8, -R2, 1 ;  /* 0x3ff000000804742b */ /* 0x000fe40000000802 */
[----:B0-----:R-:W-:-:S06]  /*09e0*/  DMUL R6, R6, 0.5 ;  /* 0x3fe0000006067828 */ /* 0x001fcc0000000000 */
[----:B------:R-:W-:Y:S02]  /*09f0*/  DFMA R4, R8, R4, R8 ;  /* 0x000000040804722b */ /* 0x000fe40000000008 */
[----:B------:R-:W-:-:S08]  /*0a00*/  DMUL R8, R6, 180 ;  /* 0x4066800006087828 */ /* 0x000fd00000000000 */
[----:B------:R-:W-:Y:S02]  /*0a10*/  DMUL R6, R8, R4 ;  /* 0x0000000408067228 */ /* 0x000fe40000000000 */
[----:B------:R-:W-:-:S06]  /*0a20*/  FSETP.GEU.AND P1, PT, |R9|, 6.5827683646048100446e-37, PT ;  /* 0x036000000900780b */ /* 0x000fcc0003f2e200 */
[----:B------:R-:W-:-:S08]  /*0a30*/  DFMA R2, R6, -R2, R8 ;  /* 0x800000020602722b */ /* 0x000fd00000000008 */
[----:B------:R-:W-:-:S10]  /*0a40*/  DFMA R2, R4, R2, R6 ;  /* 0x000000020402722b */ /* 0x000fd40000000006 */
[----:B------:R-:W-:-:S05]  /*0a50*/  FFMA R4, RZ, 2.1426990032196044922, R3 ;  /* 0x400921fbff047823 */ /* 0x000fca0000000003 */
[----:B------:R-:W-:-:S13]  /*0a60*/  FSETP.GT.AND P0, PT, |R4|, 1.469367938527859385e-39, PT ;  /* 0x001000000400780b */ /* 0x000fda0003f04200 */
[----:B------:R-:W-:Y:S05]  /*0a70*/  @P0 BRA P1, `(.L_x_20) ;  /* 0x0000000000200947 */ /* 0x000fea0000800000 */
[----:B------:R-:W-:Y:S01]  /*0a80*/  IMAD.MOV.U32 R0, RZ, RZ, R8 ;  /* 0x000000ffff007224 */ /* 0x000fe200078e0008 */
[----:B------:R-:W-:Y:S01]  /*0a90*/  MOV R5, 0x400921fb ;  /* 0x400921fb00057802 */ /* 0x000fe20000000f00 */
[----:B------:R-:W-:Y:S01]  /*0aa0*/  IMAD.MOV.U32 R11, RZ, RZ, R9 ;  /* 0x000000ffff0b7224 */ /* 0x000fe200078e0009 */
[----:B------:R-:W-:Y:S01]  /*0ab0*/  MOV R16, 0xae0 ;  /* 0x00000ae000107802 */ /* 0x000fe20000000f00 */
[----:B------:R-:W-:-:S07]  /*0ac0*/  IMAD.MOV.U32 R4, RZ, RZ, 0x542fe938 ;  /* 0x542fe938ff047424 */ /* 0x000fce00078e00ff */
[----:B------:R-:W-:Y:S05]  /*0ad0*/  CALL.REL.NOINC `($__internal_1_$__cuda_sm20_div_rn_f64_full) ;  /* 0x0000001000dc7944 */ /* 0x000fea0003c00000 */
[----:B------:R-:W-:Y:S02]  /*0ae0*/  IMAD.MOV.U32 R2, RZ, RZ, R10 ;  /* 0x000000ffff027224 */ /* 0x000fe400078e000a */
[----:B------:R-:W-:-:S07]  /*0af0*/  IMAD.MOV.U32 R3, RZ, RZ, R11 ;  /* 0x000000ffff037224 */ /* 0x000fce00078e000b */
.L_x_20:
[----:B------:R-:W-:Y:S05]  /*0b00*/  BSYNC.RECONVERGENT B0 ;  /* 0x0000000000007941 */ /* 0x000fea0003800200 */
.L_x_19:
[----:B------:R-:W0:Y:S01]  /*0b10*/  LDCU UR4, c[0x0][0x394] ;  /* 0x00007280ff0477ac */ /* 0x000e220008000800 */
[----:B------:R-:W-:Y:S01]  /*0b20*/  IMAD.MOV.U32 R6, RZ, RZ, 0x1 ;  /* 0x00000001ff067424 */ /* 0x000fe200078e00ff */
[----:B------:R-:W1:Y:S01]  /*0b30*/  F2F.F32.F64 R10, R2 ;  /* 0x00000002000a7310 */ /* 0x000e620000301000 */
[----:B------:R-:W-:Y:S07]  /*0b40*/  BSSY.RECONVERGENT B0, `(.L_x_21) ;  /* 0x0000015000007945 */ /* 0x000fee0003800200 */
[----:B-1----:R-:W1:Y:S08]  /*0b50*/  F2F.F64.F32 R10, R10 ;  /* 0x0000000a000a7310 */ /* 0x002e700000201800 */
[----:B0-----:R-:W0:Y:S01]  /*0b60*/  I2F.F64 R4, UR4 ;  /* 0x0000000400047d12 */ /* 0x001e220008201c00 */
[----:B-1----:R-:W-:-:S07]  /*0b70*/  FSETP.GEU.AND P1, PT, |R11|, 6.5827683646048100446e-37, PT ;  /* 0x036000000b00780b */ /* 0x002fce0003f2e200 */
[----:B0-----:R-:W0:Y:S02]  /*0b80*/  MUFU.RCP64H R7, R5 ;  /* 0x0000000500077308 */ /* 0x001e240000001800 */
        /* <DEDUP_REMOVED lines=11> */
[----:B------:R-:W-:Y:S02]  /*0c40*/  MOV R0, R10 ;  /* 0x0000000a00007202 */ /* 0x000fe40000000f00 */
[----:B------:R-:W-:-:S07]  /*0c50*/  MOV R16, 0xc70 ;  /* 0x00000c7000107802 */ /* 0x000fce0000000f00 */
[----:B------:R-:W-:Y:S05]  /*0c60*/  CALL.REL.NOINC `($__internal_1_$__cuda_sm20_div_rn_f64_full) ;  /* 0x0000001000787944 */ /* 0x000fea0003c00000 */
[----:B------:R-:W-:Y:S02]  /*0c70*/  IMAD.MOV.U32 R22, RZ, RZ, R10 ;  /* 0x000000ffff167224 */ /* 0x000fe400078e000a */
[----:B------:R-:W-:-:S07]  /*0c80*/  IMAD.MOV.U32 R23, RZ, RZ, R11 ;  /* 0x000000ffff177224 */ /* 0x000fce00078e000b */
.L_x_22:
[----:B------:R-:W-:Y:S05]  /*0c90*/  BSYNC.RECONVERGENT B0 ;  /* 0x0000000000007941 */ /* 0x000fea0003800200 */
.L_x_21:
[----:B------:R-:W0:Y:S01]  /*0ca0*/  LDCU UR4, c[0x0][0x390] ;  /* 0x00007200ff0477ac */ /* 0x000e220008000800 */
[----:B------:R-:W0:Y:S02]  /*0cb0*/  F2I.F64.TRUNC R22, R22 ;  /* 0x0000001600167311 */ /* 0x000e24000030d100 */
[----:B0-----:R-:W-:-:S13]  /*0cc0*/  ISETP.GE.AND P0, PT, R22, UR4, PT ;  /* 0x0000000416007c0c */ /* 0x001fda000bf06270 */
[----:B------:R-:W-:Y:S05]  /*0cd0*/  @P0 EXIT ;  /* 0x000000000000094d */ /* 0x000fea0003800000 */
[----:B------:R-:W0:Y:S01]  /*0ce0*/  MUFU.RCP64H R5, 180 ;  /* 0x4066800000057908 */ /* 0x000e220000001800 */
[----:B------:R-:W-:Y:S01]  /*0cf0*/  IMAD.MOV.U32 R8, RZ, RZ, 0x0 ;  /* 0x00000000ff087424 */ /* 0x000fe200078e00ff */
[----:B------:R-:W-:Y:S01]  /*0d00*/  MOV R9, 0x40668000 ;  /* 0x4066800000097802 */ /* 0x000fe20000000f00 */
[----:B------:R-:W-:Y:S01]  /*0d10*/  IMAD.MOV.U32 R4, RZ, RZ, 0x1 ;  /* 0x00000001ff047424 */ /* 0x000fe200078e00ff */
[----:B------:R-:W-:Y:S01]  /*0d20*/  UMOV UR4, 0x542fe938 ;  /* 0x542fe93800047882 */ /* 0x000fe20000000000 */
[----:B------:R-:W-:Y:S01]  /*0d30*/  UMOV UR5, 0x400921fb ;  /* 0x400921fb00057882 */ /* 0x000fe20000000000 */
[----:B------:R-:W-:Y:S03]  /*0d40*/  BSSY.RECONVERGENT B0, `(.L_x_23) ;  /* 0x0000017000007945 */ /* 0x000fe60003800200 */
[----:B0-----:R-:W-:-:S08]  /*0d50*/  DFMA R2, R4, -R8, 1 ;  /* 0x3ff000000402742b */ /* 0x001fd00000000808 */
[----:B------:R-:W-:Y:S02]  /*0d60*/  DFMA R6, R2, R2, R2 ;  /* 0x000000020206722b */ /* 0x000fe40000000002 */
[----:B------:R-:W0:Y:S06]  /*0d70*/  I2F.F64 R2, R22 ;  /* 0x0000001600027312 */ /* 0x000e2c0000201c00 */
[----:B------:R-:W-:-:S08]  /*0d80*/  DFMA R6, R4, R6, R4 ;  /* 0x000000060406722b */ /* 0x000fd00000000004 */
[----:B------:R-:W-:Y:S02]  /*0d90*/  DFMA R4, R6, -R8, 1 ;  /* 0x3ff000000604742b */ /* 0x000fe40000000808 */
[----:B0-----:R-:W-:-:S06]  /*0da0*/  DMUL R8, R2, UR4 ;  /* 0x0000000402087c28 */ /* 0x001fcc0008000000 */
[----:B------:R-:W-:-:S04]  /*0db0*/  DFMA R4, R6, R4, R6 ;  /* 0x000000040604722b */ /* 0x000fc80000000006 */
[----:B------:R-:W-:-:S04]  /*0dc0*/  FSETP.GEU.AND P1, PT, |R9|, 6.5827683646048100446e-37, PT ;  /* 0x036000000900780b */ /* 0x000fc80003f2e200 */
[----:B------:R-:W-:-:S08]  /*0dd0*/  DMUL R2, R8, R4 ;  /* 0x0000000408027228 */ /* 0x000fd00000000000 */
[----:B------:R-:W-:-:S08]  /*0de0*/  DFMA R6, R2, -180, R8 ;  /* 0xc06680000206782b */ /* 0x000fd00000000008 */
[----:B------:R-:W-:-:S10]  /*0df0*/  DFMA R2, R4, R6, R2 ;  /* 0x000000060402722b */ /* 0x000fd40000000002 */
[----:B------:R-:W-:-:S05]  /*0e00*/  FFMA R0, RZ, 3.6015625, R3 ;  /* 0x40668000ff007823 */ /* 0x000fca0000000003 */
[----:B------:R-:W-:-:S13]  /*0e10*/  FSETP.GT.AND P0, PT, |R0|, 1.469367938527859385e-39, PT ;  /* 0x001000000000780b */ /* 0x000fda0003f04200 */
[----:B------:R-:W-:Y:S05]  /*0e20*/  @P0 BRA P1, `(.L_x_24) ;  /* 0x0000000000200947 */ /* 0x000fea0000800000 */
[----:B------:R-:W-:Y:S01]  /*0e30*/  IMAD.MOV.U32 R0, RZ, RZ, R8 ;  /* 0x000000ffff007224 */ /* 0x000fe200078e0008 */
[----:B------:R-:W-:Y:S01]  /*0e40*/  MOV R4, RZ ;  /* 0x000000ff00047202 */ /* 0x000fe20000000f00 */
[----:B------:R-:W-:Y:S01]  /*0e50*/  IMAD.MOV.U32 R11, RZ, RZ, R9 ;  /* 0x000000ffff0b7224 */ /* 0x000fe200078e0009 */
[----:B------:R-:W-:Y:S01]  /*0e60*/  MOV R16, 0xe90 ;  /* 0x00000e9000107802 */ /* 0x000fe20000000f00 */
[----:B------:R-:W-:-:S07]  /*0e70*/  IMAD.MOV.U32 R5, RZ, RZ, 0x40668000 ;  /* 0x40668000ff057424 */ /* 0x000fce00078e00ff */
[----:B------:R-:W-:Y:S05]  /*0e80*/  CALL.REL.NOINC `($__internal_1_$__cuda_sm20_div_rn_f64_full) ;  /* 0x0000000c00f07944 */ /* 0x000fea0003c00000 */
[----:B------:R-:W-:Y:S02]  /*0e90*/  IMAD.MOV.U32 R2, RZ, RZ, R10 ;  /* 0x000000ffff027224 */ /* 0x000fe400078e000a */
[----:B------:R-:W-:-:S07]  /*0ea0*/  IMAD.MOV.U32 R3, RZ, RZ, R11 ;  /* 0x000000ffff037224 */ /* 0x000fce00078e000b */
.L_x_24:
[----:B------:R-:W-:Y:S05]  /*0eb0*/  BSYNC.RECONVERGENT B0 ;  /* 0x0000000000007941 */ /* 0x000fea0003800200 */
.L_x_23:
[----:B------:R-:W0:Y:S01]  /*0ec0*/  F2F.F32.F64 R5, R2 ;  /* 0x0000000200057310 */ /* 0x000e220000301000 */
[----:B------:R-:W-:Y:S01]  /*0ed0*/  BSSY.RECONVERGENT B0, `(.L_x_25) ;  /* 0x0000043000007945 */ /* 0x000fe20003800200 */
[----:B------:R-:W-:Y:S01]  /*0ee0*/  FMUL R19, R19, R20 ;  /* 0x0000001413137220 */ /* 0x000fe20000400000 */
[C---:B0-----:R-:W-:Y:S01]  /*0ef0*/  FMUL R0, R5.reuse, 0.63661974668502807617 ;  /* 0x3f22f98305007820 */ /* 0x041fe20000400000 */
[----:B------:R-:W-:-:S05]  /*0f00*/  FSETP.GE.AND P0, PT, |R5|, 105615, PT ;  /* 0x47ce47800500780b */ /* 0x000fca0003f06200 */
[----:B------:R-:W0:Y:S02]  /*0f10*/  F2I.NTZ R0, R0 ;  /* 0x0000000000007305 */ /* 0x000e240000203100 */
[-C--:B0-----:R-:W-:Y:S02]  /*0f20*/  I2FP.F32.S32 R4, R0.reuse ;  /* 0x0000000000047245 */ /* 0x081fe40000201400 */
[----:B------:R-:W-:-:S03]  /*0f30*/  MOV R10, R0 ;  /* 0x00000000000a7202 */ /* 0x000fc60000000f00 */
[----:B------:R-:W-:-:S04]  /*0f40*/  FFMA R7, R4, -1.5707962512969970703, R5 ;  /* 0xbfc90fda04077823 */ /* 0x000fc80000000005 */
[----:B------:R-:W-:-:S04]  /*0f50*/  FFMA R7, R4, -7.5497894158615963534e-08, R7 ;  /* 0xb3a2216804077823 */ /* 0x000fc80000000007 */
[----:B------:R-:W-:-:S04]  /*0f60*/  FFMA R7, R4, -5.3903029534742383927e-15, R7 ;  /* 0xa7c234c504077823 */ /* 0x000fc80000000007 */
[----:B------:R-:W-:Y:S01]  /*0f70*/  IMAD.MOV.U32 R4, RZ, RZ, R7 ;  /* 0x000000ffff047224 */ /* 0x000fe200078e0007 */
[----:B------:R-:W-:Y:S06]  /*0f80*/  @!P0 BRA `(.L_x_26) ;  /* 0x0000000000dc8947 */ /* 0x000fec0003800000 */
[----:B------:R-:W-:-:S13]  /*0f90*/  FSETP.NEU.AND P0, PT, |R5|, +INF , PT ;  /* 0x7f8000000500780b */ /* 0x000fda0003f0d200 */
[----:B------:R-:W-:Y:S01]  /*0fa0*/  @!P0 FMUL R4, RZ, R5 ;  /* 0x00000005ff048220 */ /* 0x000fe20000400000 */
[----:B------:R-:W-:Y:S01]  /*0fb0*/  @!P0 IMAD.MOV.U32 R0, RZ, RZ, RZ ;  /* 0x000000ffff008224 */ /* 0x000fe200078e00ff */
[----:B------:R-:W-:Y:S06]  /*0fc0*/  @!P0 BRA `(.L_x_26) ;  /* 0x0000000000cc8947 */ /* 0x000fec0003800000 */
[----:B------:R-:W-:Y:S02]  /*0fd0*/  IMAD.SHL.U32 R2, R5, 0x100, RZ ;  /* 0x0000010005027824 */ /* 0x000fe400078e00ff */
[----:B------:R-:W-:Y:S02]  /*0fe0*/  HFMA2 R6, -RZ, RZ, 0, 0 ;  /* 0x00000000ff067431 */ /* 0x000fe400000001ff */
[----:B------:R-:W-:Y:S01]  /*0ff0*/  IMAD.MOV.U32 R0, RZ, RZ, R1 ;  /* 0x000000ffff007224 */ /* 0x000fe200078e0001 */
[----:B------:R-:W0:Y:S01]  /*1000*/  LDCU.64 UR8, c[0x4][0x8] ;  /* 0x01000100ff0877ac */ /* 0x000e220008000a00 */
[----:B------:R-:W-:Y:S01]  /*1010*/  LOP3.LUT R13, R2, 0x80000000, RZ, 0xfc, !PT ;  /* 0x80000000020d7812 */ /* 0x000fe200078efcff */
[----:B------:R-:W-:Y:S01]  /*1020*/  UMOV UR5, URZ ;  /* 0x000000ff00057c82 */ /* 0x000fe20008000000 */
[----:B------:R-:W-:-:S05]  /*1030*/  UMOV UR4, URZ ;  /* 0x000000ff00047c82 */ /* 0x000fca0008000000 */
.L_x_27:
[----:B0-----:R-:W-:Y:S02]  /*1040*/  IMAD.U32 R8, RZ, RZ, UR8 ;  /* 0x00000008ff087e24 */ /* 0x001fe4000f8e00ff */
[----:B------:R-:W-:-:S05]  /*1050*/  IMAD.U32 R9, RZ, RZ, UR9 ;  /* 0x00000009ff097e24 */ /* 0x000fca000f8e00ff */
[----:B------:R-:W2:Y:S01]  /*1060*/  LDG.E.CONSTANT R2, desc[UR6][R8.64] ;  /* 0x0000000608027981 */ /* 0x000ea2000c1e9900 */
[----:B------:R-:W-:Y:S02]  /*1070*/  UIADD3 UR8, UP0, UPT, UR8, 0x4, URZ ;  /* 0x0000000408087890 */ /* 0x000fe4000ff1e0ff */
[----:B------:R-:W-:Y:S02]  /*1080*/  UIADD3 UR4, UPT, UPT, UR4, 0x1, URZ ;  /* 0x0000000104047890 */ /* 0x000fe4000fffe0ff */
[----:B------:R-:W-:Y:S02]  /*1090*/  UIADD3.X UR9, UPT, UPT, URZ, UR9, URZ, UP0, !UPT ;  /* 0x00000009ff097290 */ /* 0x000fe400087fe4ff */
[----:B------:R-:W-:Y:S01]  /*10a0*/  UISETP.NE.AND UP0, UPT, UR4, 0x6, UPT ;  /* 0x000000060400788c */ /* 0x000fe2000bf05270 */
[----:B--2---:R-:W-:-:S03]  /*10b0*/  IMAD.WIDE.U32 R2, R2, R13, RZ ;  /* 0x0000000d02027225 */ /* 0x004fc600078e00ff */
[----:B------:R-:W-:-:S04]  /*10c0*/  IADD3 R11, P0, PT, R2, R6, RZ ;  /* 0x00000006020b7210 */ /* 0x000fc80007f1e0ff */
[----:B------:R-:W-:Y:S01]  /*10d0*/  IADD3.X R6, PT, PT, R3, UR5, RZ, P0, !PT ;  /* 0x0000000503067c10 */ /* 0x000fe200087fe4ff */
[----:B------:R0:W-:Y:S02]  /*10e0*/  STL [R0], R11 ;  /* 0x0000000b00007387 */ /* 0x0001e40000100800 */
[----:B0-----:R-:W-:Y:S01]  /*10f0*/  IADD3 R0, PT, PT, R0, 0x4, RZ ;  /* 0x0000000400007810 */ /* 0x001fe20007ffe0ff */
[----:B------:R-:W-:Y:S06]  /*1100*/  BRA.U UP0, `(.L_x_27) ;  /* 0xfffffffd00cc7547 */ /* 0x000fec000b83ffff */
[----:B------:R-:W-:Y:S01]  /*1110*/  SHF.R.U32.HI R4, RZ, 0x17, R5 ;  /* 0x00000017ff047819 */ /* 0x000fe20000011605 */
[----:B------:R0:W-:Y:S03]  /*1120*/  STL [R1+0x18], R6 ;  /* 0x0000180601007387 */ /* 0x0001e60000100800 */
[C---:B------:R-:W-:Y:S02]  /*1130*/  LOP3.LUT R0, R4.reuse, 0xe0, RZ, 0xc0, !PT ;  /* 0x000000e004007812 */ /* 0x040fe400078ec0ff */
[----:B------:R-:W-:-:S03]  /*1140*/  LOP3.LUT P0, RZ, R4, 0x1f, RZ, 0xc0, !PT ;  /* 0x0000001f04ff7812 */ /* 0x000fc6000780c0ff */
[----:B------:R-:W-:-:S05]  /*1150*/  VIADD R0, R0, 0xffffff80 ;  /* 0xffffff8000007836 */ /* 0x000fca0000000000 */
[----:B------:R-:W-:-:S05]  /*1160*/  SHF.R.U32.HI R0, RZ, 0x5, R0 ;  /* 0x00000005ff007819 */ /* 0x000fca0000011600 */
[----:B------:R-:W-:-:S05]  /*1170*/  IMAD R11, R0, -0x4, R1 ;  /* 0xfffffffc000b7824 */ /* 0x000fca00078e0201 */
[----:B------:R-:W2:Y:S04]  /*1180*/  LDL R0, [R11+0x18] ;  /* 0x000018000b007983 */ /* 0x000ea80000100800 */
[----:B------:R-:W2:Y:S04]  /*1190*/  LDL R3, [R11+0x14] ;  /* 0x000014000b037983 */ /* 0x000ea80000100800 */
[----:B------:R-:W3:Y:S01]  /*11a0*/  @P0 LDL R2, [R11+0x10] ;  /* 0x000010000b020983 */ /* 0x000ee20000100800 */
[----:B------:R-:W-:Y:S01]  /*11b0*/  LOP3.LUT R4, R4, 0x1f, RZ, 0xc0, !PT ;  /* 0x0000001f04047812 */ /* 0x000fe200078ec0ff */
[----:B------:R-:W-:Y:S01]  /*11c0*/  UMOV UR4, 0x54442d19 ;  /* 0x54442d1900047882 */ /* 0x000fe20000000000 */
[----:B------:R-:W-:-:S02]  /*11d0*/  UMOV UR5, 0x3bf921fb ;  /* 0x3bf921fb00057882 */ /* 0x000fc40000000000 */
[-C--:B--2---:R-:W-:Y:S02]  /*11e0*/  @P0 SHF.L.W.U32.HI R0, R3, R4.reuse, R0 ;  /* 0x0000000403000219 */ /* 0x084fe40000010e00 */
[----:B---3--:R-:W-:Y:S02]  /*11f0*/  @P0 SHF.L.W.U32.HI R3, R2, R4, R3 ;  /* 0x0000000402030219 */ /* 0x008fe40000010e03 */
[----:B------:R-:W-:Y:S02]  /*1200*/  ISETP.GE.AND P0, PT, R5, RZ, PT ;  /* 0x000000ff0500720c */ /* 0x000fe40003f06270 */
[C---:B------:R-:W-:Y:S01]  /*1210*/  SHF.L.W.U32.HI R2, R3.reuse, 0x2, R0 ;  /* 0x0000000203027819 */ /* 0x040fe20000010e00 */
[----:B------:R-:W-:-:S03]  /*1220*/  IMAD.SHL.U32 R3, R3, 0x4, RZ ;  /* 0x0000000403037824 */ /* 0x000fc600078e00ff */
[----:B------:R-:W-:-:S04]  /*1230*/  SHF.R.S32.HI R4, RZ, 0x1f, R2 ;  /* 0x0000001fff047819 */ /* 0x000fc80000011402 */
[C---:B------:R-:W-:Y:S02]  /*1240*/  LOP3.LUT R8, R4.reuse, R3, RZ, 0x3c, !PT ;  /* 0x0000000304087212 */ /* 0x040fe400078e3cff */
[----:B------:R-:W-:Y:S02]  /*1250*/  LOP3.LUT R9, R4, R2, RZ, 0x3c, !PT ;  /* 0x0000000204097212 */ /* 0x000fe400078e3cff */
[----:B------:R-:W-:Y:S02]  /*1260*/  SHF.R.U32.HI R3, RZ, 0x1e, R0 ;  /* 0x0000001eff037819 */ /* 0x000fe40000011600 */
[C---:B------:R-:W-:Y:S02]  /*1270*/  LOP3.LUT R4, R2.reuse, R5, RZ, 0x3c, !PT ;  /* 0x0000000502047212 */ /* 0x040fe400078e3cff */
[----:B------:R-:W1:Y:S01]  /*1280*/  I2F.F64.S64 R8, R8 ;  /* 0x0000000800087312 */ /* 0x000e620000301c00 */
[----:B------:R-:W-:Y:S02]  /*1290*/  LEA.HI R0, R2, R3, RZ, 0x1 ;  /* 0x0000000302007211 */ /* 0x000fe400078f08ff */
[----:B------:R-:W-:-:S03]  /*12a0*/  ISETP.GE.AND P1, PT, R4, RZ, PT ;  /* 0x000000ff0400720c */ /* 0x000fc60003f26270 */
[----:B------:R-:W-:-:S05]  /*12b0*/  IMAD.MOV R2, RZ, RZ, -R0 ;  /* 0x000000ffff027224 */ /* 0x000fca00078e0a00 */
[----:B------:R-:W-:Y:S01]  /*12c0*/  @!P0 MOV R0, R2 ;  /* 0x0000000200008202 */ /* 0x000fe20000000f00 */
[----:B-1----:R-:W-:-:S10]  /*12d0*/  DMUL R12, R8, UR4 ;  /* 0x00000004080c7c28 */ /* 0x002fd40008000000 */
[----:B------:R-:W1:Y:S02]  /*12e0*/  F2F.F32.F64 R12, R12 ;  /* 0x0000000c000c7310 */ /* 0x000e640000301000 */
[----:B01----:R-:W-:-:S07]  /*12f0*/  FSEL R4, -R12, R12, !P1 ;  /* 0x0000000c0c047208 */ /* 0x003fce0004800100 */
.L_x_26:
[----:B------:R-:W-:Y:S05]  /*1300*/  BSYNC.RECONVERGENT B0 ;  /* 0x0000000000007941 */ /* 0x000fea0003800200 */
.L_x_25:
[----:B------:R-:W-:Y:S02]  /*1310*/  IMAD.MOV.U32 R11, RZ, RZ, 0x37cbac00 ;  /* 0x37cbac00ff0b7424 */ /* 0x000fe400078e00ff */
[----:B------:R-:W-:Y:S01]  /*1320*/  FMUL R2, R4, R4 ;  /* 0x0000000404027220 */ /* 0x000fe20000400000 */
[----:B------:R-:W-:Y:S01]  /*1330*/  LOP3.LUT R6, R0, 0x1, RZ, 0xc0, !PT ;  /* 0x0000000100067812 */ /* 0x000fe200078ec0ff */
[----:B------:R-:W-:Y:S02]  /*1340*/  HFMA2 R13, -RZ, RZ, 1.541015625, -0.052001953125 ;  /* 0x3e2aaaa8ff0d7431 */ /* 0x000fe400000001ff */
[----:B------:R-:W-:Y:S02]  /*1350*/  IMAD.MOV.U32 R12, RZ, RZ, 0x3c0885e4 ;  /* 0x3c0885e4ff0c7424 */ /* 0x000fe400078e00ff */
[----:B------:R-:W-:Y:S01]  /*1360*/  FFMA R3, R2, R11, -0.0013887860113754868507 ;  /* 0xbab607ed02037423 */ /* 0x000fe2000000000b */
[----:B------:R-:W-:Y:S01]  /*1370*/  ISETP.NE.U32.AND P0, PT, R6, 0x1, PT ;  /* 0x000000010600780c */ /* 0x000fe20003f05070 */
[----:B------:R-:W-:Y:S01]  /*1380*/  VIADD R0, R0, 0x1 ;  /* 0x0000000100007836 */ /* 0x000fe20000000000 */
[----:B------:R-:W-:Y:S02]  /*1390*/  BSSY.RECONVERGENT B0, `(.L_x_28) ;  /* 0x0000047000007945 */ /* 0x000fe40003800200 */
[----:B------:R-:W-:-:S02]  /*13a0*/  FSEL R3, R3, -0.00019574658654164522886, P0 ;  /* 0xb94d415303037808 */ /* 0x000fc40000000000 */
[----:B------:R-:W-:Y:S02]  /*13b0*/  FSEL R9, R12, 0.041666727513074874878, !P0 ;  /* 0x3d2aaabb0c097808 */ /* 0x000fe40004000000 */
[----:B------:R-:W-:Y:S02]  /*13c0*/  LOP3.LUT P1, RZ, R0, 0x2, RZ, 0xc0, !PT ;  /* 0x0000000200ff7812 */ /* 0x000fe4000782c0ff */
[----:B------:R-:W-:Y:S01]  /*13d0*/  FSEL R0, R4, 1, !P0 ;  /* 0x3f80000004007808 */ /* 0x000fe20004000000 */
[C---:B------:R-:W-:Y:S01]  /*13e0*/  FFMA R9, R2.reuse, R3, R9 ;  /* 0x0000000302097223 */ /* 0x040fe20000000009 */
[----:B------:R-:W-:Y:S02]  /*13f0*/  FSEL R4, -R13, -0.4999999701976776123, !P0 ;  /* 0xbeffffff0d047808 */ /* 0x000fe40004000100 */
[----:B------:R-:W-:Y:S01]  /*1400*/  FSETP.GE.AND P0, PT, |R5|, 105615, PT ;  /* 0x47ce47800500780b */ /* 0x000fe20003f06200 */
[C---:B------:R-:W-:Y:S02]  /*1410*/  FFMA R3, R2.reuse, R0, RZ ;  /* 0x0000000002037223 */ /* 0x040fe400000000ff */
[----:B------:R-:W-:Y:S01]  /*1420*/  FFMA R4, R2, R9, R4 ;  /* 0x0000000902047223 */ /* 0x000fe20000000004 */
[----:B------:R-:W-:-:S03]  /*1430*/  IMAD.MOV.U32 R2, RZ, RZ, R10 ;  /* 0x000000ffff027224 */ /* 0x000fc600078e000a */
[----:B------:R-:W-:-:S04]  /*1440*/  FFMA R0, R3, R4, R0 ;  /* 0x0000000403007223 */ /* 0x000fc80000000000 */
[----:B------:R-:W-:-:S04]  /*1450*/  @P1 FADD R0, RZ, -R0 ;  /* 0x80000000ff001221 */ /* 0x000fc80000000000 */
[----:B------:R-:W-:Y:S01]  /*1460*/  FMUL R14, R0, R19 ;  /* 0x00000013000e7220 */ /* 0x000fe20000400000 */
[----:B------:R-:W-:Y:S01]  /*1470*/  IMAD.MOV.U32 R0, RZ, RZ, R7 ;  /* 0x000000ffff007224 */ /* 0x000fe200078e0007 */
[----:B------:R-:W-:Y:S06]  /*1480*/  @!P0 BRA `(.L_x_29) ;  /* 0x0000000000dc8947 */ /* 0x000fec0003800000 */
[----:B------:R-:W-:-:S13]  /*1490*/  FSETP.NEU.AND P0, PT, |R5|, +INF , PT ;  /* 0x7f8000000500780b */ /* 0x000fda0003f0d200 */
[----:B------:R-:W-:Y:S01]  /*14a0*/  @!P0 FMUL R0, RZ, R5 ;  /* 0x00000005ff008220 */ /* 0x000fe20000400000 */
[----:B------:R-:W-:Y:S01]  /*14b0*/  @!P0 IMAD.MOV.U32 R2, RZ, RZ, RZ ;  /* 0x000000ffff028224 */ /* 0x000fe200078e00ff */
[----:B------:R-:W-:Y:S06]  /*14c0*/  @!P0 BRA `(.L_x_29) ;  /* 0x0000000000cc8947 */ /* 0x000fec0003800000 */
[----:B------:R-:W-:Y:S01]  /*14d0*/  SHF.L.U32 R2, R5, 0x8, RZ ;  /* 0x0000000805027819 */ /* 0x000fe200000006ff */
[----:B------:R-:W-:Y:S01]  /*14e0*/  IMAD.MOV.U32 R6, RZ, RZ, RZ ;  /* 0x000000ffff067224 */ /* 0x000fe200078e00ff */
[----:B------:R-:W0:Y:S01]  /*14f0*/  LDCU.64 UR8, c[0x4][0x8] ;  /* 0x01000100ff0877ac */ /* 0x000e220008000a00 */
[----:B------:R-:W-:Y:S01]  /*1500*/  IMAD.MOV.U32 R0, RZ, RZ, R1 ;  /* 0x000000ffff007224 */ /* 0x000fe200078e0001 */
[----:B------:R-:W-:Y:S01]  /*1510*/  LOP3.LUT R19, R2, 0x80000000, RZ, 0xfc, !PT ;  /* 0x8000000002137812 */ /* 0x000fe200078efcff */
[----:B------:R-:W-:Y:S01]  /*1520*/  UMOV UR5, URZ ;  /* 0x000000ff00057c82 */ /* 0x000fe20008000000 */
[----:B------:R-:W-:-:S05]  /*1530*/  UMOV UR4, URZ ;  /* 0x000000ff00047c82 */ /* 0x000fca0008000000 */
.L_x_30:
[----:B0-----:R-:W-:Y:S01]  /*1540*/  IMAD.U32 R8, RZ, RZ, UR8 ;  /* 0x00000008ff087e24 */ /* 0x001fe2000f8e00ff */
[----:B------:R-:W-:-:S05]  /*1550*/  MOV R9, UR9 ;  /* 0x0000000900097c02 */ /* 0x000fca0008000f00 */
        /* <DEDUP_REMOVED lines=9> */
[----:B0-----:R-:W-:Y:S01]  /*15f0*/  VIADD R0, R0, 0x4 ;  /* 0x0000000400007836 */ /* 0x001fe20000000000 */
        /* <DEDUP_REMOVED lines=13> */
[----:B------:R-:W-:Y:S01]  /*16d0*/  UMOV UR5, 0x3bf921fb ;  /* 0x3bf921fb00057882 */ /* 0x000fe20000000000 */
[----:B------:R-:W-:-:S02]  /*16e0*/  ISETP.GE.AND P1, PT, R5, RZ, PT ;  /* 0x000000ff0500720c */ /* 0x000fc40003f26270 */
[-C--:B--2---:R-:W-:Y:S02]  /*16f0*/  @P0 SHF.L.W.U32.HI R0, R3, R4.reuse, R0 ;  /* 0x0000000403000219 */ /* 0x084fe40000010e00 */
[----:B---3--:R-:W-:-:S04]  /*1700*/  @P0 SHF.L.W.U32.HI R3, R2, R4, R3 ;  /* 0x0000000402030219 */ /* 0x008fc80000010e03 */
        /* <DEDUP_REMOVED lines=9> */
[----:B------:R-:W-:-:S02]  /*17a0*/  ISETP.GE.AND P0, PT, R0, RZ, PT ;  /* 0x000000ff0000720c */ /* 0x000fc40003f06270 */
[----:B------:R-:W-:-:S05]  /*17b0*/  IADD3 R0, PT, PT, -R2, RZ, RZ ;  /* 0x000000ff02007210 */ /* 0x000fca0007ffe1ff */
[----:B------:R-:W-:Y:S01]  /*17c0*/  @!P1 IMAD.MOV.U32 R2, RZ, RZ, R0 ;  /* 0x000000ffff029224 */ /* 0x000fe200078e0000 */
[----:B-1----:R-:W-:-:S10]  /*17d0*/  DMUL R20, R8, UR4 ;  /* 0x0000000408147c28 */ /* 0x002fd40008000000 */
[----:B------:R-:W1:Y:S02]  /*17e0*/  F2F.F32.F64 R20, R20 ;  /* 0x0000001400147310 */ /* 0x000e640000301000 */
[----:B01----:R-:W-:-:S07]  /*17f0*/  FSEL R0, -R20, R20, !P0 ;  /* 0x0000001414007208 */ /* 0x003fce0004000100 */
.L_x_29:
[----:B------:R-:W-:Y:S05]  /*1800*/  BSYNC.RECONVERGENT B0 ;  /* 0x0000000000007941 */ /* 0x000fea0003800200 */
.L_x_28:
[----:B------:R-:W-:Y:S01]  /*1810*/  FMUL R3, R0, R0 ;  /* 0x0000000000037220 */ /* 0x000fe20000400000 */
[----:B------:R-:W-:Y:S01]  /*1820*/  LOP3.LUT R6, R2, 0x1, RZ, 0xc0, !PT ;  /* 0x0000000102067812 */ /* 0x000fe200078ec0ff */
[----:B------:R-:W-:Y:S02]  /*1830*/  BSSY.RECONVERGENT B0, `(.L_x_31) ;  /* 0x0000048000007945 */ /* 0x000fe40003800200 */
[----:B------:R-:W-:Y:S01]  /*1840*/  FFMA R4, R3, R11, -0.0013887860113754868507 ;  /* 0xbab607ed03047423 */ /* 0x000fe2000000000b */
[----:B------:R-:W-:Y:S01]  /*1850*/  ISETP.NE.U32.AND P0, PT, R6, 0x1, PT ;  /* 0x000000010600780c */ /* 0x000fe20003f05070 */
[----:B------:R-:W-:-:S03]  /*1860*/  VIADD R6, R2, 0x1 ;  /* 0x0000000102067836 */ /* 0x000fc60000000000 */
[----:B------:R-:W-:Y:S02]  /*1870*/  FSEL R4, R4, -0.00019574658654164522886, P0 ;  /* 0xb94d415304047808 */ /* 0x000fe40000000000 */
[----:B------:R-:W-:Y:S02]  /*1880*/  FSEL R2, R12, 0.041666727513074874878, !P0 ;  /* 0x3d2aaabb0c027808 */ /* 0x000fe40004000000 */
[----:B------:R-:W-:Y:S02]  /*1890*/  LOP3.LUT P1, RZ, R6, 0x2, RZ, 0xc0, !PT ;  /* 0x0000000206ff7812 */ /* 0x000fe4000782c0ff */
[----:B------:R-:W-:Y:S01]  /*18a0*/  FSEL R0, R0, 1, !P0 ;  /* 0x3f80000000007808 */ /* 0x000fe20004000000 */
[----:B------:R-:W-:Y:S01]  /*18b0*/  FFMA R2, R3, R4, R2 ;  /* 0x0000000403027223 */ /* 0x000fe20000000002 */
[----:B------:R-:W-:Y:S02]  /*18c0*/  FSEL R15, -R13, -0.4999999701976776123, !P0 ;  /* 0xbeffffff0d0f7808 */ /* 0x000fe40004000100 */
[----:B------:R-:W-:Y:S01]  /*18d0*/  FSETP.GE.AND P0, PT, |R5|, 105615, PT ;  /* 0x47ce47800500780b */ /* 0x000fe20003f06200 */
[----:B------:R-:W-:-:S02]  /*18e0*/  FFMA R9, R3, R0, RZ ;  /* 0x0000000003097223 */ /* 0x000fc400000000ff */
[----:B------:R-:W-:-:S04]  /*18f0*/  FFMA R2, R3, R2, R15 ;  /* 0x0000000203027223 */ /* 0x000fc8000000000f */
[----:B------:R-:W-:-:S04]  /*1900*/  FFMA R9, R9, R2, R0 ;  /* 0x0000000209097223 */ /* 0x000fc80000000000 */
[----:B------:R-:W-:-:S04]  /*1910*/  @P1 FADD R9, RZ, -R9 ;  /* 0x80000009ff091221 */ /* 0x000fc80000000000 */
[----:B------:R-:W-:Y:S01]  /*1920*/  FMUL R14, R14, R9 ;  /* 0x000000090e0e7220 */ /* 0x000fe20000400000 */
        /* <DEDUP_REMOVED lines=12> */
.L_x_33:
        /* <DEDUP_REMOVED lines=31> */
[----:B------:R-:W-:Y:S02]  /*1be0*/  SHF.R.S32.HI R4, RZ, 0x1f, R2 ;  /* 0x0000001fff047819 */ /* 0x000fe40000011402 */
[----:B------:R-:W-:Y:S02]  /*1bf0*/  LOP3.LUT R5, R2, R5, RZ, 0x3c, !PT ;  /* 0x0000000502057212 */ /* 0x000fe400078e3cff */
[C---:B------:R-:W-:Y:S02]  /*1c00*/  LOP3.LUT R8, R4.reuse, R3, RZ, 0x3c, !PT ;  /* 0x0000000304087212 */ /* 0x040fe400078e3cff */
[----:B------:R-:W-:Y:S02]  /*1c10*/  LOP3.LUT R9, R4, R2, RZ, 0x3c, !PT ;  /* 0x0000000204097212 */ /* 0x000fe400078e3cff */
[----:B------:R-:W-:Y:S02]  /*1c20*/  SHF.R.U32.HI R3, RZ, 0x1e, R0 ;  /* 0x0000001eff037819 */ /* 0x000fe40000011600 */
[----:B------:R-:W-:-:S02]  /*1c30*/  ISETP.GE.AND P0, PT, R5, RZ, PT ;  /* 0x000000ff0500720c */ /* 0x000fc40003f06270 */
[----:B------:R-:W1:Y:S01]  /*1c40*/  I2F.F64.S64 R8, R8 ;  /* 0x0000000800087312 */ /* 0x000e620000301c00 */
[----:B------:R-:W-:-:S04]  /*1c50*/  LEA.HI R10, R2, R3, RZ, 0x1 ;  /* 0x00000003020a7211 */ /* 0x000fc800078f08ff */
[----:B------:R-:W-:-:S05]  /*1c60*/  IADD3 R0, PT, PT, -R10, RZ, RZ ;  /* 0x000000ff0a007210 */ /* 0x000fca0007ffe1ff */
[----:B------:R-:W-:Y:S01]  /*1c70*/  @!P1 IMAD.MOV.U32 R10, RZ, RZ, R0 ;  /* 0x000000ffff0a9224 */ /* 0x000fe200078e0000 */
[----:B-1----:R-:W-:-:S10]  /*1c80*/  DMUL R20, R8, UR4 ;  /* 0x0000000408147c28 */ /* 0x002fd40008000000 */
[----:B------:R-:W1:Y:S02]  /*1c90*/  F2F.F32.F64 R20, R20 ;  /* 0x0000001400147310 */ /* 0x000e640000301000 */
[----:B01----:R-:W-:-:S07]  /*1ca0*/  FSEL R7, -R20, R20, !P0 ;  /* 0x0000001414077208 */ /* 0x003fce0004000100 */
.L_x_32:
[----:B------:R-:W-:Y:S05]  /*1cb0*/  BSYNC.RECONVERGENT B0 ;  /* 0x0000000000007941 */ /* 0x000fea0003800200 */
.L_x_31:
[----:B------:R-:W0:Y:S01]  /*1cc0*/  LDCU UR4, c[0x0][0x390] ;  /* 0x00007200ff0477ac */ /* 0x000e220008000800 */
[----:B------:R-:W1:Y:S01]  /*1cd0*/  LDC.64 R2, c[0x0][0x398] ;  /* 0x0000e600ff027b82 */ /* 0x000e620000000a00 */
[----:B------:R-:W2:Y:S01]  /*1ce0*/  LDCU UR5, c[0x0][0x388] ;  /* 0x00007100ff0577ac */ /* 0x000ea20008000800 */
[----:B0-----:R-:W-:-:S04]  /*1cf0*/  IMAD R17, R17, UR4, R22 ;  /* 0x0000000411117c24 */ /* 0x001fc8000f8e0216 */
[----:B--2---:R-:W-:-:S04]  /*1d00*/  IMAD R17, R17, UR5, R18 ;  /* 0x0000000511117c24 */ /* 0x004fc8000f8e0212 */
[----:B-1----:R-:W-:-:S05]  /*1d10*/  IMAD.WIDE R2, R17, 0x4, R2 ;  /* 0x0000000411027825 */ /* 0x002fca00078e0202 */
[----:B------:R-:W2:Y:S01]  /*1d20*/  LDG.E R9, desc[UR6][R2.64] ;  /* 0x0000000602097981 */ /* 0x000ea2000c1e1900 */
[----:B------:R-:W-:Y:S01]  /*1d30*/  FMUL R4, R7, R7 ;  /* 0x0000000707047220 */ /* 0x000fe20000400000 */
[C---:B------:R-:W-:Y:S01]  /*1d40*/  LOP3.LUT R0, R10.reuse, 0x1, RZ, 0xc0, !PT ;  /* 0x000000010a007812 */ /* 0x040fe200078ec0ff */
[----:B------:R-:W-:Y:S02]  /*1d50*/  VIADD R10, R10, 0x1 ;  /* 0x000000010a0a7836 */ /* 0x000fe40000000000 */
[----:B------:R-:W-:Y:S01]  /*1d60*/  FFMA R11, R4, R11, -0.0013887860113754868507 ;  /* 0xbab607ed040b7423 */ /* 0x000fe2000000000b */
[----:B------:R-:W-:Y:S02]  /*1d70*/  ISETP.NE.U32.AND P0, PT, R0, 0x1, PT ;  /* 0x000000010000780c */ /* 0x000fe40003f05070 */
[----:B------:R-:W-:Y:S02]  /*1d80*/  LOP3.LUT P1, RZ, R10, 0x2, RZ, 0xc0, !PT ;  /* 0x000000020aff7812 */ /* 0x000fe4000782c0ff */
[----:B------:R-:W-:-:S02]  /*1d90*/  FSEL R5, R12, 0.041666727513074874878, !P0 ;  /* 0x3d2aaabb0c057808 */ /* 0x000fc40004000000 */
[----:B------:R-:W-:Y:S02]  /*1da0*/  FSEL R11, R11, -0.00019574658654164522886, P0 ;  /* 0xb94d41530b0b7808 */ /* 0x000fe40000000000 */
[----:B------:R-:W-:Y:S02]  /*1db0*/  FSEL R6, -R13, -0.4999999701976776123, !P0 ;  /* 0xbeffffff0d067808 */ /* 0x000fe40004000100 */
[----:B------:R-:W-:Y:S01]  /*1dc0*/  FSEL R0, R7, 1, !P0 ;  /* 0x3f80000007007808 */ /* 0x000fe20004000000 */
[----:B------:R-:W-:-:S04]  /*1dd0*/  FFMA R5, R4, R11, R5 ;  /* 0x0000000b04057223 */ /* 0x000fc80000000005 */
[C---:B------:R-:W-:Y:S01]  /*1de0*/  FFMA R6, R4.reuse, R5, R6 ;  /* 0x0000000504067223 */ /* 0x040fe20000000006 */
[----:B------:R-:W-:-:S04]  /*1df0*/  FFMA R5, R4, R0, RZ ;  /* 0x0000000004057223 */ /* 0x000fc800000000ff */
[----:B------:R-:W-:-:S04]  /*1e00*/  FFMA R5, R5, R6, R0 ;  /* 0x0000000605057223 */ /* 0x000fc80000000000 */
[----:B------:R-:W-:-:S04]  /*1e10*/  @P1 FADD R5, RZ, -R5 ;  /* 0x80000005ff051221 */ /* 0x000fc80000000000 */
[----:B--2---:R-:W-:-:S05]  /*1e20*/  FFMA R9, R14, R5, R9 ;  /* 0x000000050e097223 */ /* 0x004fca0000000009 */
[----:B------:R-:W-:Y:S01]  /*1e30*/  STG.E desc[UR6][R2.64], R9 ;  /* 0x0000000902007986 */ /* 0x000fe2000c101906 */
[----:B------:R-:W-:Y:S05]  /*1e40*/  EXIT ;  /* 0x000000000000794d */ /* 0x000fea0003800000 */
        .weak           $__internal_1_$__cuda_sm20_div_rn_f64_full
        .type           $__internal_1_$__cuda_sm20_div_rn_f64_full,@function
        .size           $__internal_1_$__cuda_sm20_div_rn_f64_full,($__internal_2_$__cuda_sm20_sqrt_rn_f32_slowpath - $__internal_1_$__cuda_sm20_div_rn_f64_full)
$__internal_1_$__cuda_sm20_div_rn_f64_full:
[C---:B------:R-:W-:Y:S01]  /*1e50*/  FSETP.GEU.AND P0, PT, |R5|.reuse, 1.469367938527859385e-39, PT ;  /* 0x001000000500780b */ /* 0x040fe20003f0e200 */
[----:B------:R-:W-:Y:S01]  /*1e60*/  IMAD.MOV.U32 R7, RZ, RZ, R11 ;  /* 0x000000ffff077224 */ /* 0x000fe200078e000b */
[----:B------:R-:W-:Y:S01]  /*1e70*/  LOP3.LUT R2, R5, 0x800fffff, RZ, 0xc0, !PT ;  /* 0x800fffff05027812 */ /* 0x000fe200078ec0ff */
[----:B------:R-:W-:Y:S01]  /*1e80*/  IMAD.MOV.U32 R8, RZ, RZ, 0x1 ;  /* 0x00000001ff087424 */ /* 0x000fe200078e00ff */
[----:B------:R-:W-:Y:S01]  /*1e90*/  MOV R6, R0 ;  /* 0x0000000000067202 */ /* 0x000fe20000000f00 */
[----:B------:R-:W-:Y:S01]  /*1ea0*/  BSSY.RECONVERGENT B1, `(.L_x_34) ;  /* 0x0000054000017945 */ /* 0x000fe20003800200 */
[----:B------:R-:W-:Y:S01]  /*1eb0*/  LOP3.LUT R3, R2, 0x3ff00000, RZ, 0xfc, !PT ;  /* 0x3ff0000002037812 */ /* 0x000fe200078efcff */
[----:B------:R-:W-:Y:S01]  /*1ec0*/  IMAD.MOV.U32 R2, RZ, RZ, R4 ;  /* 0x000000ffff027224 */ /* 0x000fe200078e0004 */
[C---:B------:R-:W-:Y:S02]  /*1ed0*/  FSETP.GEU.AND P2, PT, |R7|.reuse, 1.469367938527859385e-39, PT ;  /* 0x001000000700780b */ /* 0x040fe40003f4e200 */
[----:B------:R-:W-:-:S02]  /*1ee0*/  LOP3.LUT R21, R7, 0x7ff00000, RZ, 0xc0, !PT ;  /* 0x7ff0000007157812 */ /* 0x000fc400078ec0ff */
[----:B------:R-:W-:Y:S01]  /*1ef0*/  LOP3.LUT R24, R5, 0x7ff00000, RZ, 0xc0, !PT ;  /* 0x7ff0000005187812 */ /* 0x000fe200078ec0ff */
[----:B------:R-:W-:Y:S02]  /*1f00*/  @!P0 DMUL R2, R4, 8.98846567431157953865e+307 ;  /* 0x7fe0000004028828 */ /* 0x000fe40000000000 */
[----:B------:R-:W-:Y:S01]  /*1f10*/  IMAD.MOV.U32 R23, RZ, RZ, R21 ;  /* 0x000000ffff177224 */ /* 0x000fe200078e0015 */
[----:B------:R-:W-:-:S03]  /*1f20*/  ISETP.GE.U32.AND P1, PT, R21, R24, PT ;  /* 0x000000181500720c */ /* 0x000fc60003f26070 */
[----:B------:R-:W0:Y:S02]  /*1f30*/  MUFU.RCP64H R9, R3 ;  /* 0x0000000300097308 */ /* 0x000e240000001800 */
[----:B------:R-:W-:Y:S02]  /*1f40*/  @!P2 LOP3.LUT R0, R5, 0x7ff00000, RZ, 0xc0, !PT ;  /* 0x7ff000000500a812 */ /* 0x000fe400078ec0ff */
[----:B------:R-:W-:Y:S02]  /*1f50*/  @!P0 LOP3.LUT R24, R3, 0x7ff00000, RZ, 0xc0, !PT ;  /* 0x7ff0000003188812 */ /* 0x000fe400078ec0ff */
[----:B------:R-:W-:Y:S01]  /*1f60*/  @!P2 ISETP.GE.U32.AND P3, PT, R21, R0, PT ;  /* 0x000000001500a20c */ /* 0x000fe20003f66070 */
[----:B------:R-:W-:-:S05]  /*1f70*/  IMAD.MOV.U32 R0, RZ, RZ, 0x1ca00000 ;  /* 0x1ca00000ff007424 */ /* 0x000fca00078e00ff */
[----:B------:R-:W-:-:S04]  /*1f80*/  @!P2 SEL R13, R0, 0x63400000, !P3 ;  /* 0x63400000000da807 */ /* 0x000fc80005800000 */
[----:B------:R-:W-:Y:S01]  /*1f90*/  @!P2 LOP3.LUT R14, R13, 0x80000000, R7, 0xf8, !PT ;  /* 0x800000000d0ea812 */ /* 0x000fe200078ef807 */
[----:B0-----:R-:W-:-:S03]  /*1fa0*/  DFMA R10, R8, -R2, 1 ;  /* 0x3ff00000080a742b */ /* 0x001fc60000000802 */
[----:B------:R-:W-:Y:S01]  /*1fb0*/  @!P2 LOP3.LUT R15, R14, 0x100000, RZ, 0xfc, !PT ;  /* 0x001000000e0fa812 */ /* 0x000fe200078efcff */
[----:B------:R-:W-:-:S04]  /*1fc0*/  @!P2 IMAD.MOV.U32 R14, RZ, RZ, RZ ;  /* 0x000000ffff0ea224 */ /* 0x000fc800078e00ff */
[----:B------:R-:W-:-:S08]  /*1fd0*/  DFMA R10, R10, R10, R10 ;  /* 0x0000000a0a0a722b */ /* 0x000fd0000000000a */
[----:B------:R-:W-:Y:S01]  /*1fe0*/  DFMA R10, R8, R10, R8 ;  /* 0x0000000a080a722b */ /* 0x000fe20000000008 */
[----:B------:R-:W-:Y:S02]  /*1ff0*/  SEL R9, R0, 0x63400000, !P1 ;  /* 0x6340000000097807 */ /* 0x000fe40004800000 */
[----:B------:R-:W-:Y:S02]  /*2000*/  MOV R8, R6 ;  /* 0x0000000600087202 */ /* 0x000fe40000000f00 */
[----:B------:R-:W-:-:S03]  /*2010*/  LOP3.LUT R9, R9, 0x800fffff, R7, 0xf8, !PT ;  /* 0x800fffff09097812 */ /* 0x000fc600078ef807 */
[----:B------:R-:W-:-:S03]  /*2020*/  DFMA R12, R10, -R2, 1 ;  /* 0x3ff000000a0c742b */ /* 0x000fc60000000802 */
[----:B------:R-:W-:-:S05]  /*2030*/  @!P2 DFMA R8, R8, 2, -R14 ;  /* 0x400000000808a82b */ /* 0x000fca000000080e */
[----:B------:R-:W-:-:S05]  /*2040*/  DFMA R12, R10, R12, R10 ;  /* 0x0000000c0a0c722b */ /* 0x000fca000000000a */
[----:B------:R-:W-:-:S03]  /*2050*/  @!P2 LOP3.LUT R23, R9, 0x7ff00000, RZ, 0xc0, !PT ;  /* 0x7ff000000917a812 */ /* 0x000fc600078ec0ff */
[----:B------:R-:W-:Y:S02]  /*2060*/  DMUL R10, R12, R8 ;  /* 0x000000080c0a7228 */ /* 0x000fe40000000000 */
[----:B------:R-:W-:-:S05]  /*2070*/  VIADD R25, R23, 0xffffffff ;  /* 0xffffffff17197836 */ /* 0x000fca0000000000 */
[----:B------:R-:W-:Y:S01]  /*2080*/  ISETP.GT.U32.AND P0, PT, R25, 0x7feffffe, PT ;  /* 0x7feffffe1900780c */ /* 0x000fe20003f04070 */
[----:B------:R-:W-:Y:S01]  /*2090*/  DFMA R14, R10, -R2, R8 ;  /* 0x800000020a0e722b */ /* 0x000fe20000000008 */
[----:B------:R-:W-:-:S04]  /*20a0*/  IADD3 R25, PT, PT, R24, -0x1, RZ ;  /* 0xffffffff18197810 */ /* 0x000fc80007ffe0ff */
[----:B------:R-:W-:-:S03]  /*20b0*/  ISETP.GT.U32.OR P0, PT, R25, 0x7feffffe, P0 ;  /* 0x7feffffe1900780c */ /* 0x000fc60000704470 */
[----:B------:R-:W-:-:S10]  /*20c0*/  DFMA R14, R12, R14, R10 ;  /* 0x0000000e0c0e722b */ /* 0x000fd4000000000a */
[----:B------:R-:W-:Y:S05]  /*20d0*/  @P0 BRA `(.L_x_35) ;  /* 0x00000000006c0947 */ /* 0x000fea0003800000 */
[----:B------:R-:W-:-:S04]  /*20e0*/  LOP3.LUT R10, R5, 0x7ff00000, RZ, 0xc0, !PT ;  /* 0x7ff00000050a7812 */ /* 0x000fc800078ec0ff */
[CC--:B------:R-:W-:Y:S02]  /*20f0*/  VIADDMNMX R6, R21.reuse, -R10.reuse, 0xb9600000, !PT ;  /* 0xb960000015067446 */ /* 0x0c0fe4000780090a */
[----:B------:R-:W-:Y:S02]  /*2100*/  ISETP.GE.U32.AND P0, PT, R21, R10, PT ;  /* 0x0000000a1500720c */ /* 0x000fe40003f06070 */
[----:B------:R-:W-:Y:S02]  /*2110*/  VIMNMX R6, PT, PT, R6, 0x46a00000, PT ;  /* 0x46a0000006067848 */ /* 0x000fe40003fe0100 */
[----:B------:R-:W-:-:S05]  /*2120*/  SEL R7, R0, 0x63400000, !P0 ;  /* 0x6340000000077807 */ /* 0x000fca0004000000 */
[----:B------:R-:W-:Y:S02]  /*2130*/  IMAD.IADD R0, R6, 0x1, -R7 ;  /* 0x0000000106007824 */ /* 0x000fe400078e0a07 */
[----:B------:R-:W-:Y:S02]  /*2140*/  IMAD.MOV.U32 R6, RZ, RZ, RZ ;  /* 0x000000ffff067224 */ /* 0x000fe400078e00ff */
[----:B------:R-:W-:-:S06]  /*2150*/  VIADD R7, R0, 0x7fe00000 ;  /* 0x7fe0000000077836 */ /* 0x000fcc0000000000 */
[----:B------:R-:W-:-:S10]  /*2160*/  DMUL R10, R14, R6 ;  /* 0x000000060e0a7228 */ /* 0x000fd40000000000 */
[----:B------:R-:W-:-:S13]  /*2170*/  FSETP.GTU.AND P0, PT, |R11|, 1.469367938527859385e-39, PT ;  /* 0x001000000b00780b */ /* 0x000fda0003f0c200 */
[----:B------:R-:W-:Y:S05]  /*2180*/  @P0 BRA `(.L_x_36) ;  /* 0x0000000000940947 */ /* 0x000fea0003800000 */
[----:B------:R-:W-:Y:S01]  /*2190*/  DFMA R2, R14, -R2, R8 ;  /* 0x800000020e02722b */ /* 0x000fe20000000008 */
[----:B------:R-:W-:-:S09]  /*21a0*/  MOV R6, RZ ;  /* 0x000000ff00067202 */ /* 0x000fd20000000f00 */
[C---:B------:R-:W-:Y:S02]  /*21b0*/  FSETP.NEU.AND P0, PT, R3.reuse, RZ, PT ;  /* 0x000000ff0300720b */ /* 0x040fe40003f0d000 */
[----:B------:R-:W-:-:S04]  /*21c0*/  LOP3.LUT R5, R3, 0x80000000, R5, 0x48, !PT ;  /* 0x8000000003057812 */ /* 0x000fc800078e4805 */
[----:B------:R-:W-:-:S07]  /*21d0*/  LOP3.LUT R7, R5, R7, RZ, 0xfc, !PT ;  /* 0x0000000705077212 */ /* 0x000fce00078efcff */
[----:B------:R-:W-:Y:S05]  /*21e0*/  @!P0 BRA `(.L_x_36) ;  /* 0x00000000007c8947 */ /* 0x000fea0003800000 */
[----:B------:R-:W-:Y:S01]  /*21f0*/  IMAD.MOV R3, RZ, RZ, -R0 ;  /* 0x000000ffff037224 */ /* 0x000fe200078e0a00 */
[----:B------:R-:W-:Y:S01]  /*2200*/  DMUL.RP R6, R14, R6 ;  /* 0x000000060e067228 */ /* 0x000fe20000008000 */
[----:B------:R-:W-:-:S06]  /*2210*/  IMAD.MOV.U32 R2, RZ, RZ, RZ ;  /* 0x000000ffff027224 */ /* 0x000fcc00078e00ff */
[----:B------:R-:W-:-:S03]  /*2220*/  DFMA R2, R10, -R2, R14 ;  /* 0x800000020a02722b */ /* 0x000fc6000000000e */
[----:B------:R-:W-:-:S03]  /*2230*/  LOP3.LUT R5, R7, R5, RZ, 0x3c, !PT ;  /* 0x0000000507057212 */ /* 0x000fc600078e3cff */
[----:B------:R-:W-:-:S04]  /*2240*/  IADD3 R2, PT, PT, -R0, -0x43300000, RZ ;  /* 0xbcd0000000027810 */ /* 0x000fc80007ffe1ff */
[----:B------:R-:W-:-:S04]  /*2250*/  FSETP.NEU.AND P0, PT, |R3|, R2, PT ;  /* 0x000000020300720b */ /* 0x000fc80003f0d200 */
[----:B------:R-:W-:Y:S02]  /*2260*/  FSEL R10, R6, R10, !P0 ;  /* 0x0000000a060a7208 */ /* 0x000fe40004000000 */
[----:B------:R-:W-:Y:S01]  /*2270*/  FSEL R11, R5, R11, !P0 ;  /* 0x0000000b050b7208 */ /* 0x000fe20004000000 */
[----:B------:R-:W-:Y:S06]  /*2280*/  BRA `(.L_x_36) ;  /* 0x0000000000547947 */ /* 0x000fec0003800000 */
.L_x_35:
[----:B------:R-:W-:-:S14]  /*2290*/  DSETP.NAN.AND P0, PT, R6, R6, PT ;  /* 0x000000060600722a */ /* 0x000fdc0003f08000 */
[----:B------:R-:W-:Y:S05]  /*22a0*/  @P0 BRA `(.L_x_37) ;  /* 0x0000000000440947 */ /* 0x000fea0003800000 */
[----:B------:R-:W-:-:S14]  /*22b0*/  DSETP.NAN.AND P0, PT, R4, R4, PT ;  /* 0x000000040400722a */ /* 0x000fdc0003f08000 */
[----:B------:R-:W-:Y:S05]  /*22c0*/  @P0 BRA `(.L_x_38) ;  /* 0x0000000000300947 */ /* 0x000fea0003800000 */
[----:B------:R-:W-:Y:S01]  /*22d0*/  ISETP.NE.AND P0, PT, R23, R24, PT ;  /* 0x000000181700720c */ /* 0x000fe20003f05270 */
[----:B------:R-:W-:Y:S01]  /*22e0*/  IMAD.MOV.U32 R10, RZ, RZ, 0x0 ;  /* 0x00000000ff0a7424 */ /* 0x000fe200078e00ff */
[----:B------:R-:W-:-:S11]  /*22f0*/  MOV R11, 0xfff80000 ;  /* 0xfff80000000b7802 */ /* 0x000fd60000000f00 */
[----:B------:R-:W-:Y:S05]  /*2300*/  @!P0 BRA `(.L_x_36) ;  /* 0x0000000000348947 */ /* 0x000fea0003800000 */
[----:B------:R-:W-:Y:S02]  /*2310*/  ISETP.NE.AND P0, PT, R23, 0x7ff00000, PT ;  /* 0x7ff000001700780c */ /* 0x000fe40003f05270 */
[----:B------:R-:W-:Y:S02]  /*2320*/  LOP3.LUT R11, R7, 0x80000000, R5, 0x48, !PT ;  /* 0x80000000070b7812 */ /* 0x000fe400078e4805 */
[----:B------:R-:W-:-:S13]  /*2330*/  ISETP.EQ.OR P0, PT, R24, RZ, !P0 ;  /* 0x000000ff1800720c */ /* 0x000fda0004702670 */
[----:B------:R-:W-:Y:S01]  /*2340*/  @P0 LOP3.LUT R0, R11, 0x7ff00000, RZ, 0xfc, !PT ;  /* 0x7ff000000b000812 */ /* 0x000fe200078efcff */
[----:B------:R-:W-:Y:S02]  /*2350*/  @!P0 IMAD.MOV.U32 R10, RZ, RZ, RZ ;  /* 0x000000ffff0a8224 */ /* 0x000fe400078e00ff */
[----:B------:R-:W-:Y:S02]  /*2360*/  @P0 IMAD.MOV.U32 R10, RZ, RZ, RZ ;  /* 0x000000ffff0a0224 */ /* 0x000fe400078e00ff */
[----:B------:R-:W-:Y:S01]  /*2370*/  @P0 IMAD.MOV.U32 R11, RZ, RZ, R0 ;  /* 0x000000ffff0b0224 */ /* 0x000fe200078e0000 */
[----:B------:R-:W-:Y:S06]  /*2380*/  BRA `(.L_x_36) ;  /* 0x0000000000147947 */ /* 0x000fec0003800000 */
.L_x_38:
[----:B------:R-:W-:Y:S02]  /*2390*/  LOP3.LUT R11, R5, 0x80000, RZ, 0xfc, !PT ;  /* 0x00080000050b7812 */ /* 0x000fe400078efcff */
[----:B------:R-:W-:Y:S01]  /*23a0*/  MOV R10, R4 ;  /* 0x00000004000a7202 */ /* 0x000fe20000000f00 */
[----:B------:R-:W-:Y:S06]  /*23b0*/  BRA `(.L_x_36) ;  /* 0x0000000000087947 */ /* 0x000fec0003800000 */
.L_x_37:
[----:B------:R-:W-:Y:S01]  /*23c0*/  LOP3.LUT R11, R7, 0x80000, RZ, 0xfc, !PT ;  /* 0x00080000070b7812 */ /* 0x000fe200078efcff */
[----:B------:R-:W-:-:S07]  /*23d0*/  IMAD.MOV.U32 R10, RZ, RZ, R6 ;  /* 0x000000ffff0a7224 */ /* 0x000fce00078e0006 */
.L_x_36:
[----:B------:R-:W-:Y:S05]  /*23e0*/  BSYNC.RECONVERGENT B1 ;  /* 0x0000000000017941 */ /* 0x000fea0003800200 */
.L_x_34:
[----:B------:R-:W-:Y:S02]  /*23f0*/  IMAD.MOV.U32 R2, RZ, RZ, R16 ;  /* 0x000000ffff027224 */ /* 0x000fe400078e0010 */
[----:B------:R-:W-:-:S04]  /*2400*/  IMAD.MOV.U32 R3, RZ, RZ, 0x0 ;  /* 0x00000000ff037424 */ /* 0x000fc800078e00ff */
[----:B------:R-:W-:Y:S05]  /*2410*/  RET.REL.NODEC R2 `(_Z15Poynting_AdcigsiiiiiiPfS_S_S_S_S_S_S_S_) ;  /* 0xffffffd802f87950 */ /* 0x000fea0003c3ffff */
        .weak           $__internal_2_$__cuda_sm20_sqrt_rn_f32_slowpath
        .type           $__internal_2_$__cuda_sm20_sqrt_rn_f32_slowpath,@function
        .size           $__internal_2_$__cuda_sm20_sqrt_rn_f32_slowpath,(.L_x_305 - $__internal_2_$__cuda_sm20_sqrt_rn_f32_slowpath)
$__internal_2_$__cuda_sm20_sqrt_rn_f32_slowpath:
[----:B------:R-:W-:-:S13]  /*2420*/  LOP3.LUT P0, RZ, R21, 0x7fffffff, RZ, 0xc0, !PT ;  /* 0x7fffffff15ff7812 */ /* 0x000fda000780c0ff */
[----:B------:R-:W-:Y:S01]  /*2430*/  @!P0 MOV R2, R21 ;  /* 0x0000001500028202 */ /* 0x000fe20000000f00 */
[----:B------:R-:W-:Y:S06]  /*2440*/  @!P0 BRA `(.L_x_39) ;  /* 0x0000000000448947 */ /* 0x000fec0003800000 */
[----:B------:R-:W-:Y:S01]  /*2450*/  FSETP.GEU.FTZ.AND P0, PT, R21, RZ, PT ;  /* 0x000000ff1500720b */ /* 0x000fe20003f1e000 */
[----:B------:R-:W-:-:S12]  /*2460*/  IMAD.MOV.U32 R0, RZ, RZ, R21 ;  /* 0x000000ffff007224 */ /* 0x000fd800078e0015 */
[----:B------:R-:W-:Y:S01]  /*2470*/  @!P0 IMAD.MOV.U32 R2, RZ, RZ, 0x7fffffff ;  /* 0x7fffffffff028424 */ /* 0x000fe200078e00ff */
[----:B------:R-:W-:Y:S06]  /*2480*/  @!P0 BRA `(.L_x_39) ;  /* 0x0000000000348947 */ /* 0x000fec0003800000 */
[----:B------:R-:W-:-:S13]  /*2490*/  FSETP.GTU.FTZ.AND P0, PT, |R0|, +INF , PT ;  /* 0x7f8000000000780b */ /* 0x000fda0003f1c200 */
[----:B------:R-:W-:Y:S01]  /*24a0*/  @P0 FADD.FTZ R2, R0, 1 ;  /* 0x3f80000000020421 */ /* 0x000fe20000010000 */
[----:B------:R-:W-:Y:S06]  /*24b0*/  @P0 BRA `(.L_x_39) ;  /* 0x0000000000280947 */ /* 0x000fec0003800000 */
[----:B------:R-:W-:-:S13]  /*24c0*/  FSETP.NEU.FTZ.AND P0, PT, |R0|, +INF , PT ;  /* 0x7f8000000000780b */ /* 0x000fda0003f1d200 */
[----:B------:R-:W-:-:S04]  /*24d0*/  @P0 FFMA R3, R0, 1.84467440737095516160e+19, RZ ;  /* 0x5f80000000030823 */ /* 0x000fc800000000ff */
[----:B------:R-:W0:Y:S02]  /*24e0*/  @P0 MUFU.RSQ R2, R3 ;  /* 0x0000000300020308 */ /* 0x000e240000001400 */
[----:B0-----:R-:W-:Y:S01]  /*24f0*/  @P0 FMUL.FTZ R6, R3, R2 ;  /* 0x0000000203060220 */ /* 0x001fe20000410000 */
[----:B------:R-:W-:Y:S01]  /*2500*/  @P0 FMUL.FTZ R8, R2, 0.5 ;  /* 0x3f00000002080820 */ /* 0x000fe20000410000 */
[----:B------:R-:W-:Y:S02]  /*2510*/  @!P0 IMAD.MOV.U32 R2, RZ, RZ, R0 ;  /* 0x000000ffff028224 */ /* 0x000fe400078e0000 */
[----:B------:R-:W-:-:S04]  /*2520*/  @P0 FADD.FTZ R7, -R6, -RZ ;  /* 0x800000ff06070221 */ /* 0x000fc80000010100 */
[----:B------:R-:W-:-:S04]  /*2530*/  @P0 FFMA R7, R6, R7, R3 ;  /* 0x0000000706070223 */ /* 0x000fc80000000003 */
[----:B------:R-:W-:-:S04]  /*2540*/  @P0 FFMA R7, R7, R8, R6 ;  /* 0x0000000807070223 */ /* 0x000fc80000000006 */
[----:B------:R-:W-:-:S07]  /*2550*/  @P0 FMUL.FTZ R2, R7, 2.3283064365386962891e-10 ;  /* 0x2f80000007020820 */ /* 0x000fce0000410000 */
.L_x_39:
[----:B------:R-:W-:Y:S01]  /*2560*/  MOV R0, R2 ;  /* 0x0000000200007202 */ /* 0x000fe20000000f00 */
[----:B------:R-:W-:Y:S02]  /*2570*/  IMAD.MOV.U32 R2, RZ, RZ, R9 ;  /* 0x000000ffff027224 */ /* 0x000fe400078e0009 */
[----:B------:R-:W-:-:S04]  /*2580*/  IMAD.MOV.U32 R3, RZ, RZ, 0x0 ;  /* 0x00000000ff037424 */ /* 0x000fc800078e00ff */
[----:B------:R-:W-:Y:S05]  /*2590*/  RET.REL.NODEC R2 `(_Z15Poynting_AdcigsiiiiiiPfS_S_S_S_S_S_S_S_) ;  /* 0xffffffd802987950 */ /* 0x000fea0003c3ffff */
.L_x_40:
        /* <DEDUP_REMOVED lines=14> */
.L_x_305:


//--------------------- .text._Z15migration_illumiiiPfS_ --------------------------
	.section	.text._Z15migration_illumiiiPfS_,"ax",@progbits
	.align	128
        .global         _Z15migration_illumiiiPfS_
        .type           _Z15migration_illumiiiPfS_,@function
        .size           _Z15migration_illumiiiPfS_,(.L_x_306 - _Z15migration_illumiiiPfS_)
        .other          _Z15migration_illumiiiPfS_,@"STO_CUDA_ENTRY STV_DEFAULT"
_Z15migration_illumiiiPfS_:
.text._Z15migration_illumiiiPfS_:
[----:B------:R-:W-:Y:S01]  /*0000*/  LDC R1, c[0x0][0x37c] ;  /* 0x0000df00ff017b82 */ /* 0x000fe20000000800 */
[----:B------:R-:W0:Y:S01]  /*0010*/  S2R R7, SR_TID.X ;  /* 0x0000000000077919 */ /* 0x000e220000002100 */
[----:B------:R-:W1:Y:S01]  /*0020*/  LDCU.64 UR4, c[0x0][0x380] ;  /* 0x00007000ff0477ac */ /* 0x000e620008000a00 */
[----:B------:R-:W0:Y:S01]  /*0030*/  S2R R0, SR_CTAID.X ;  /* 0x0000000000007919 */ /* 0x000e220000002500 */
[----:B------:R-:W0:Y:S01]  /*0040*/  LDCU UR6, c[0x0][0x360] ;  /* 0x00006c00ff0677ac */ /* 0x000e220008000800 */
[----:B-1----:R-:W-:Y:S01]  /*0050*/  UIMAD UR4, UR5, UR4, URZ ;  /* 0x00000004050472a4 */ /* 0x002fe2000f8e02ff */
[----:B0-----:R-:W-:-:S05]  /*0060*/  IMAD R7, R0, UR6, R7 ;  /* 0x0000000600077c24 */ /* 0x001fca000f8e0207 */
[----:B------:R-:W-:-:S13]  /*0070*/  ISETP.GE.AND P0, PT, R7, UR4, PT ;  /* 0x0000000407007c0c */ /* 0x000fda000bf06270 */
[----:B------:R-:W-:Y:S05]  /*0080*/  @P0 EXIT ;  /* 0x000000000000094d */ /* 0x000fea0003800000 */
[----:B------:R-:W0:Y:S01]  /*0090*/  LDC.64 R2, c[0x0][0x398] ;  /* 0x0000e600ff027b82 */ /* 0x000e220000000a00 */
[----:B------:R-:W1:Y:S07]  /*00a0*/  LDCU.64 UR4, c[0x0][0x358] ;  /* 0x00006b00ff0477ac */ /* 0x000e6e0008000a00 */
[----:B------:R-:W2:Y:S01]  /*00b0*/  LDC.64 R4, c[0x0][0x390] ;  /* 0x0000e400ff047b82 */ /* 0x000ea20000000a00 */
[----:B0-----:R-:W-:-:S06]  /*00c0*/  IMAD.WIDE R2, R7, 0x4, R2 ;  /* 0x0000000407027825 */ /* 0x001fcc00078e0202 */
[----:B-1----:R-:W3:Y:S01]  /*00d0*/  LDG.E R3, desc[UR4][R2.64] ;  /* 0x0000000402037981 */ /* 0x002ee2000c1e1900 */
        /* <DEDUP_REMOVED lines=12> */
[----:B------:R-:W-:Y:S05]  /*01a0*/  CALL.REL.NOINC `($__internal_3_$__cuda_sm3x_div_rn_noftz_f32_slowpath) ;  /* 0x0000000000107944 */ /* 0x000fea0003c00000 */
[----:B------:R-:W-:-:S07]  /*01b0*/  IMAD.MOV.U32 R7, RZ, RZ, R0 ;  /* 0x000000ffff077224 */ /* 0x000fce00078e0000 */
.L_x_42:
[----:B------:R-:W-:Y:S05]  /*01c0*/  BSYNC.RECONVERGENT B0 ;  /* 0x0000000000007941 */ /* 0x000fea0003800200 */
.L_x_41:
[----:B------:R-:W-:Y:S01]  /*01d0*/  STG.E desc[UR4][R4.64], R7 ;  /* 0x0000000704007986 */ /* 0x000fe2000c101904 */
[----:B------:R-:W-:Y:S05]  /*01e0*/  EXIT ;  /* 0x000000000000794d */ /* 0x000fea0003800000 */
        .weak           $__internal_3_$__cuda_sm3x_div_rn_noftz_f32_slowpath
        .type           $__internal_3_$__cuda_sm3x_div_rn_noftz_f32_slowpath,@function
        .size           $__internal_3_$__cuda_sm3x_div_rn_noftz_f32_slowpath,(.L_x_306 - $__internal_3_$__cuda_sm3x_div_rn_noftz_f32_slowpath)
$__internal_3_$__cuda_sm3x_div_rn_noftz_f32_slowpath:
        /* <DEDUP_REMOVED lines=13> */
[----:B------:R-:W-:Y:S02]  /*02c0*/  FSETP.GTU.FTZ.AND P0, PT, |R0|, +INF , PT ;  /* 0x7f8000000000780b */ /* 0x000fe40003f1c200 */
        /* <DEDUP_REMOVED lines=17> */
[----:B------:R-:W-:Y:S02]  /*03e0*/  @P0 IMAD.MOV.U32 R10, RZ, RZ, RZ ;  /* 0x000000ffff0a0224 */ /* 0x000fe400078e00ff */
[----:B------:R-:W-:Y:S01]  /*03f0*/  @!P0 FFMA R8, R0, 1.84467440737095516160e+19, RZ ;  /* 0x5f80000000088823 */ /* 0x000fe200000000ff */
[----:B------:R-:W-:Y:S02]  /*0400*/  @!P0 IMAD.MOV.U32 R10, RZ, RZ, -0x40 ;  /* 0xffffffc0ff0a8424 */ /* 0x000fe400078e00ff */
[----:B------:R-:W-:Y:S02]  /*0410*/  @!P1 FFMA R9, R3, 1.84467440737095516160e+19, RZ ;  /* 0x5f80000003099823 */ /* 0x000fe400000000ff */
[----:B------:R-:W-:-:S07]  /*0420*/  @!P1 VIADD R10, R10, 0x40 ;  /* 0x000000400a0a9836 */ /* 0x000fce0000000000 */
.L_x_44:
[----:B------:R-:W-:Y:S01]  /*0430*/  LEA R0, R7, 0xc0800000, 0x17 ;  /* 0xc080000007007811 */ /* 0x000fe200078eb8ff */
[----:B------:R-:W-:Y:S01]  /*0440*/  VIADD R6, R6, 0xffffff81 ;  /* 0xffffff8106067836 */ /* 0x000fe20000000000 */
[----:B------:R-:W-:Y:S03]  /*0450*/  BSSY.RECONVERGENT B2, `(.L_x_49) ;  /* 0x0000035000027945 */ /* 0x000fe60003800200 */
[----:B------:R-:W-:Y:S01]  /*0460*/  IMAD.IADD R9, R9, 0x1, -R0 ;  /* 0x0000000109097824 */ /* 0x000fe200078e0a00 */
[C---:B------:R-:W-:Y:S01]  /*0470*/  IADD3 R7, PT, PT, R6.reuse, 0x7f, -R7 ;  /* 0x0000007f06077810 */ /* 0x040fe20007ffe807 */
[----:B------:R-:W-:Y:S02]  /*0480*/  IMAD R0, R6, -0x800000, R8 ;  /* 0xff80000006007824 */ /* 0x000fe400078e0208 */
[----:B------:R-:W0:Y:S01]  /*0490*/  MUFU.RCP R3, R9 ;  /* 0x0000000900037308 */ /* 0x000e220000001000 */
[----:B------:R-:W-:Y:S01]  /*04a0*/  FADD.FTZ R11, -R9, -RZ ;  /* 0x800000ff090b7221 */ /* 0x000fe20000010100 */
[----:B------:R-:W-:-:S03]  /*04b0*/  IMAD.IADD R7, R7, 0x1, R10 ;  /* 0x0000000107077824 */ /* 0x000fc600078e020a */
        /* <DEDUP_REMOVED lines=9> */
[----:B------:R-:W-:-:S04]  /*0550*/  IMAD.IADD R9, R3, 0x1, R7 ;  /* 0x0000000103097824 */ /* 0x000fc800078e0207 */
[----:B------:R-:W-:-:S05]  /*0560*/  VIADD R3, R9, 0xffffffff ;  /* 0xffffffff09037836 */ /* 0x000fca0000000000 */
        /* <DEDUP_REMOVED lines=31> */
.L_x_51:
[----:B------:R-:W-:-:S04]  /*0760*/  LOP3.LUT R0, R0, 0x80000000, RZ, 0xc0, !PT ;  /* 0x8000000000007812 */ /* 0x000fc800078ec0ff */
[----:B------:R-:W-:Y:S01]  /*0770*/  LOP3.LUT R0, R0, 0x7f800000, RZ, 0xfc, !PT ;  /* 0x7f80000000007812 */ /* 0x000fe200078efcff */
[----:B------:R-:W-:Y:S06]  /*0780*/  BRA `(.L_x_52) ;  /* 0x0000000000047947 */ /* 0x000fec0003800000 */
.L_x_50:
[----:B------:R-:W-:-:S07]  /*0790*/  IMAD R0, R7, 0x800000, R0 ;  /* 0x0080000007007824 */ /* 0x000fce00078e0200 */
.L_x_52:
[----:B------:R-:W-:Y:S05]  /*07a0*/  BSYNC.RECONVERGENT B2 ;  /* 0x0000000000027941 */ /* 0x000fea0003800200 */
.L_x_49:
[----:B------:R-:W-:Y:S05]  /*07b0*/  BRA `(.L_x_53) ;  /* 0x0000000000207947 */ /* 0x000fea0003800000 */
.L_x_48:
[----:B------:R-:W-:-:S04]  /*07c0*/  LOP3.LUT R0, R9, 0x80000000, R8, 0x48, !PT ;  /* 0x8000000009007812 */ /* 0x000fc800078e4808 */
[----:B------:R-:W-:Y:S01]  /*07d0*/  LOP3.LUT R0, R0, 0x7f800000, RZ, 0xfc, !PT ;  /* 0x7f80000000007812 */ /* 0x000fe200078efcff */
[----:B------:R-:W-:Y:S06]  /*07e0*/  BRA `(.L_x_53) ;  /* 0x0000000000147947 */ /* 0x000fec0003800000 */
.L_x_47:
[----:B------:R-:W-:Y:S01]  /*07f0*/  LOP3.LUT R0, R9, 0x80000000, R8, 0x48, !PT ;  /* 0x8000000009007812 */ /* 0x000fe200078e4808 */
[----:B------:R-:W-:Y:S06]  /*0800*/  BRA `(.L_x_53) ;  /* 0x00000000000c7947 */ /* 0x000fec0003800000 */
.L_x_46:
[----:B------:R-:W0:Y:S01]  /*0810*/  MUFU.RSQ R0, -QNAN ;  /* 0xffc0000000007908 */ /* 0x000e220000001400 */
[----:B------:R-:W-:Y:S05]  /*0820*/  BRA `(.L_x_53) ;  /* 0x0000000000047947 */ /* 0x000fea0003800000 */
.L_x_45:
[----:B------:R-:W-:-:S07]  /*0830*/  FADD.FTZ R0, R0, R3 ;  /* 0x0000000300007221 */ /* 0x000fce0000010000 */
.L_x_53:
[----:B------:R-:W-:Y:S05]  /*0840*/  BSYNC.RECONVERGENT B1 ;  /* 0x0000000000017941 */ /* 0x000fea0003800200 */
.L_x_43:
[----:B------:R-:W-:-:S04]  /*0850*/  IMAD.MOV.U32 R3, RZ, RZ, 0x0 ;  /* 0x00000000ff037424 */ /* 0x000fc800078e00ff */
[----:B0-----:R-:W-:Y:S05]  /*0860*/  RET.REL.NODEC R2 `(_Z15migration_illumiiiPfS_) ;  /* 0xfffffff402e47950 */ /* 0x001fea0003c3ffff */
.L_x_54:
        /* <DEDUP_REMOVED lines=9> */
.L_x_306:


//--------------------- .text._Z13cal_migrationiiiiPfS_S_ --------------------------
	.section	.text._Z13cal_migrationiiiiPfS_S_,"ax",@progbits
	.align	128
        .global         _Z13cal_migrationiiiiPfS_S_
        .type           _Z13cal_migrationiiiiPfS_S_,@function
        .size           _Z13cal_migrationiiiiPfS_S_,(.L_x_325 - _Z13cal_migrationiiiiPfS_S_)
        .other          _Z13cal_migrationiiiiPfS_S_,@"STO_CUDA_ENTRY STV_DEFAULT"
_Z13cal_migrationiiiiPfS_S_:
.text._Z13cal_migrationiiiiPfS_S_:
        /* <DEDUP_REMOVED lines=9> */
[----:B------:R-:W0:Y:S01]  /*0090*/  LDC R9, c[0x0][0x388] ;  /* 0x0000e200ff097b82 */ /* 0x000e220000000800 */
[----:B------:R-:W1:Y:S01]  /*00a0*/  LDCU UR4, c[0x0][0x38c] ;  /* 0x00007180ff0477ac */ /* 0x000e620008000800 */
[----:B------:R-:W2:Y:S01]  /*00b0*/  LDCU.64 UR6, c[0x0][0x358] ;  /* 0x00006b00ff0677ac */ /* 0x000ea20008000a00 */
[----:B0-----:R-:W-:-:S04]  /*00c0*/  IABS R5, R9 ;  /* 0x0000000900057213 */ /* 0x001fc80000000000 */
[----:B------:R-:W0:Y:S08]  /*00d0*/  I2F.RP R4, R5 ;  /* 0x0000000500047306 */ /* 0x000e300000209400 */
[----:B0-----:R-:W0:Y:S02]  /*00e0*/  MUFU.RCP R4, R4 ;  /* 0x0000000400047308 */ /* 0x001e240000001000 */
[----:B0-----:R-:W-:-:S06]  /*00f0*/  IADD3 R2, PT, PT, R4, 0xffffffe, RZ ;  /* 0x0ffffffe04027810 */ /* 0x001fcc0007ffe0ff */
[----:B------:R0:W3:Y:S02]  /*0100*/  F2I.FTZ.U32.TRUNC.NTZ R3, R2 ;  /* 0x0000000200037305 */ /* 0x0000e4000021f000 */
[----:B0-----:R-:W-:Y:S02]  /*0110*/  HFMA2 R2, -RZ, RZ, 0, 0 ;  /* 0x00000000ff027431 */ /* 0x001fe400000001ff */
[----:B---3--:R-:W-:-:S04]  /*0120*/  IMAD.MOV R6, RZ, RZ, -R3 ;  /* 0x000000ffff067224 */ /* 0x008fc800078e0a03 */
[----:B------:R-:W-:Y:S01]  /*0130*/  IMAD R7, R6, R5, RZ ;  /* 0x0000000506077224 */ /* 0x000fe200078e02ff */
[----:B------:R-:W-:-:S03]  /*0140*/  IABS R6, R0 ;  /* 0x0000000000067213 */ /* 0x000fc60000000000 */
[----:B------:R-:W-:Y:S01]  /*0150*/  IMAD.HI.U32 R3, R3, R7, R2 ;  /* 0x0000000703037227 */ /* 0x000fe200078e0002 */
[----:B------:R-:W-:-:S04]  /*0160*/  LOP3.LUT R2, R0, R9, RZ, 0x3c, !PT ;  /* 0x0000000900027212 */ /* 0x000fc800078e3cff */
[----:B------:R-:W-:Y:S01]  /*0170*/  ISETP.GE.AND P1, PT, R2, RZ, PT ;  /* 0x000000ff0200720c */ /* 0x000fe20003f26270 */
[----:B------:R-:W-:-:S04]  /*0180*/  IMAD.HI.U32 R3, R3, R6, RZ ;  /* 0x0000000603037227 */ /* 0x000fc800078e00ff */
[----:B------:R-:W-:-:S04]  /*0190*/  IMAD.MOV R4, RZ, RZ, -R3 ;  /* 0x000000ffff047224 */ /* 0x000fc800078e0a03 */
[C---:B------:R-:W-:Y:S02]  /*01a0*/  IMAD R4, R5.reuse, R4, R6 ;  /* 0x0000000405047224 */ /* 0x040fe400078e0206 */
[----:B------:R-:W0:Y:S03]  /*01b0*/  LDC.64 R6, c[0x0][0x390] ;  /* 0x0000e400ff067b82 */ /* 0x000e260000000a00 */
[----:B------:R-:W-:-:S13]  /*01c0*/  ISETP.GT.U32.AND P2, PT, R5, R4, PT ;  /* 0x000000040500720c */ /* 0x000fda0003f44070 */
[-C--:B------:R-:W-:Y:S01]  /*01d0*/  @!P2 IADD3 R4, PT, PT, R4, -R5.reuse, RZ ;  /* 0x800000050404a210 */ /* 0x080fe20007ffe0ff */
[----:B------:R-:W-:Y:S01]  /*01e0*/  @!P2 VIADD R3, R3, 0x1 ;  /* 0x000000010303a836 */ /* 0x000fe20000000000 */
[----:B------:R-:W-:Y:S02]  /*01f0*/  ISETP.NE.AND P2, PT, R9, RZ, PT ;  /* 0x000000ff0900720c */ /* 0x000fe40003f45270 */
[----:B------:R-:W-:Y:S02]  /*0200*/  ISETP.GE.U32.AND P0, PT, R4, R5, PT ;  /* 0x000000050400720c */ /* 0x000fe40003f06070 */
[----:B------:R-:W3:Y:S01]  /*0210*/  LDC.64 R4, c[0x0][0x3a0] ;  /* 0x0000e800ff047b82 */ /* 0x000ee20000000a00 */
[----:B0-----:R-:W-:-:S10]  /*0220*/  IMAD.WIDE R6, R0, 0x4, R6 ;  /* 0x0000000400067825 */ /* 0x001fd400078e0206 */
[----:B------:R-:W-:-:S05]  /*0230*/  @P0 IADD3 R3, PT, PT, R3, 0x1, RZ ;  /* 0x0000000103030810 */ /* 0x000fca0007ffe0ff */
[----:B------:R-:W-:Y:S02]  /*0240*/  IMAD.MOV.U32 R8, RZ, RZ, R3 ;  /* 0x000000ffff087224 */ /* 0x000fe400078e0003 */
[----:B------:R-:W0:Y:S03]  /*0250*/  LDC.64 R2, c[0x0][0x398] ;  /* 0x0000e600ff027b82 */ /* 0x000e260000000a00 */
[----:B------:R-:W-:Y:S02]  /*0260*/  @!P1 IADD3 R8, PT, PT, -R8, RZ, RZ ;  /* 0x000000ff08089210 */ /* 0x000fe40007ffe1ff */
[----:B------:R-:W-:-:S05]  /*0270*/  @!P2 LOP3.LUT R8, RZ, R9, RZ, 0x33, !PT ;  /* 0x00000009ff08a212 */ /* 0x000fca00078e33ff */
[----:B------:R-:W-:Y:S01]  /*0280*/  IMAD.MOV R10, RZ, RZ, -R8 ;  /* 0x000000ffff0a7224 */ /* 0x000fe200078e0a08 */
[----:B-1----:R-:W-:-:S03]  /*0290*/  IADD3 R8, PT, PT, R8, UR4, RZ ;  /* 0x0000000408087c10 */ /* 0x002fc6000fffe0ff */
[----:B------:R-:W-:-:S05]  /*02a0*/  IMAD R9, R9, R10, R0 ;  /* 0x0000000a09097224 */ /* 0x000fca00078e0200 */
[----:B------:R-:W-:-:S05]  /*02b0*/  IADD3 R9, PT, PT, R9, UR4, RZ ;  /* 0x0000000409097c10 */ /* 0x000fca000fffe0ff */
[----:B------:R-:W-:-:S04]  /*02c0*/  IMAD R9, R8, UR5, R9 ;  /* 0x0000000508097c24 */ /* 0x000fc8000f8e0209 */
[----:B0-----:R-:W-:-:S04]  /*02d0*/  IMAD.WIDE R2, R9, 0x4, R2 ;  /* 0x0000000409027825 */ /* 0x001fc800078e0202 */
[----:B---3--:R-:W-:Y:S02]  /*02e0*/  IMAD.WIDE R4, R9, 0x4, R4 ;  /* 0x0000000409047825 */ /* 0x008fe400078e0204 */
[----:B--2---:R-:W2:Y:S04]  /*02f0*/  LDG.E R9, desc[UR6][R6.64] ;  /* 0x0000000606097981 */ /* 0x004ea8000c1e1900 */
[----:B------:R-:W2:Y:S04]  /*0300*/  LDG.E R2, desc[UR6][R2.64] ;  /* 0x0000000602027981 */ /* 0x000ea8000c1e1900 */
[----:B------:R-:W2:Y:S02]  /*0310*/  LDG.E R5, desc[UR6][R4.64] ;  /* 0x0000000604057981 */ /* 0x000ea4000c1e1900 */
[----:B--2---:R-:W-:-:S05]  /*0320*/  FFMA R9, R2, R5, R9 ;  /* 0x0000000502097223 */ /* 0x004fca0000000009 */
[----:B------:R-:W-:Y:S01]  /*0330*/  STG.E desc[UR6][R6.64], R9 ;  /* 0x0000000906007986 */ /* 0x000fe2000c101906 */
[----:B------:R-:W-:Y:S05]  /*0340*/  EXIT ;  /* 0x000000000000794d */ /* 0x000fea0003800000 */
.L_x_55:
        /* <DEDUP_REMOVED lines=11> */
.L_x_325:


//--------------------- .text._Z16cal_illuminationiiiiPfS_S_ --------------------------
	.section	.text._Z16cal_illuminationiiiiPfS_S_,"ax",@progbits
	.align	128
        .global         _Z16cal_illuminationiiiiPfS_S_
        .type           _Z16cal_illuminationiiiiPfS_S_,@function
        .size           _Z16cal_illuminationiiiiPfS_S_,(.L_x_326 - _Z16cal_illuminationiiiiPfS_S_)
        .other          _Z16cal_illuminationiiiiPfS_S_,@"STO_CUDA_ENTRY STV_DEFAULT"
_Z16cal_illuminationiiiiPfS_S_:
.text._Z16cal_illuminationiiiiPfS_S_:
        /* <DEDUP_REMOVED lines=33> */
[----:B------:R-:W3:Y:S11]  /*0210*/  LDC.64 R4, c[0x0][0x3a0] ;  /* 0x0000e800ff047b82 */ /* 0x000ef60000000a00 */
[----:B------:R-:W-:-:S05]  /*0220*/  @P0 IADD3 R3, PT, PT, R3, 0x1, RZ ;  /* 0x0000000103030810 */ /* 0x000fca0007ffe0ff */
[----:B------:R-:W-:Y:S02]  /*0230*/  IMAD.MOV.U32 R8, RZ, RZ, R3 ;  /* 0x000000ffff087224 */ /* 0x000fe400078e0003 */
[----:B------:R-:W4:Y:S03]  /*0240*/  LDC.64 R2, c[0x0][0x398] ;  /* 0x0000e600ff027b82 */ /* 0x000f260000000a00 */
[----:B------:R-:W-:Y:S02]  /*0250*/  @!P1 IADD3 R8, PT, PT, -R8, RZ, RZ ;  /* 0x000000ff08089210 */ /* 0x000fe40007ffe1ff */
[----:B------:R-:W-:-:S04]  /*0260*/  @!P2 LOP3.LUT R8, RZ, R9, RZ, 0x33, !PT ;  /* 0x00000009ff08a212 */ /* 0x000fc800078e33ff */
[C---:B------:R-:W-:Y:S01]  /*0270*/  IADD3 R10, PT, PT, -R8.reuse, RZ, RZ ;  /* 0x000000ff080a7210 */ /* 0x040fe20007ffe1ff */
[----:B-1----:R-:W-:-:S04]  /*0280*/  VIADD R8, R8, UR4 ;  /* 0x0000000408087c36 */ /* 0x002fc80008000000 */
[----:B------:R-:W-:-:S05]  /*0290*/  IMAD R9, R9, R10, R0 ;  /* 0x0000000a09097224 */ /* 0x000fca00078e0200 */
[----:B------:R-:W-:-:S05]  /*02a0*/  IADD3 R9, PT, PT, R9, UR4, RZ ;  /* 0x0000000409097c10 */ /* 0x000fca000fffe0ff */
[----:B------:R-:W-:-:S04]  /*02b0*/  IMAD R9, R8, UR5, R9 ;  /* 0x0000000508097c24 */ /* 0x000fc8000f8e0209 */
[----:B---3--:R-:W-:-:S04]  /*02c0*/  IMAD.WIDE R4, R9, 0x4, R4 ;  /* 0x0000000409047825 */ /* 0x008fc800078e0204 */
[----:B----4-:R-:W-:Y:S02]  /*02d0*/  IMAD.WIDE R2, R9, 0x4, R2 ;  /* 0x0000000409027825 */ /* 0x010fe400078e0202 */
[----:B--2---:R-:W2:Y:S02]  /*02e0*/  LDG.E R4, desc[UR6][R4.64] ;  /* 0x0000000604047981 */ /* 0x004ea4000c1e1900 */
[----:B0-----:R-:W-:Y:S02]  /*02f0*/  IMAD.WIDE R6, R0, 0x4, R6 ;  /* 0x0000000400067825 */ /* 0x001fe400078e0206 */
[----:B------:R-:W3:Y:S04]  /*0300*/  LDG.E R2, desc[UR6][R2.64] ;  /* 0x0000000602027981 */ /* 0x000ee8000c1e1900 */
[----:B------:R-:W4:Y:S01]  /*0310*/  LDG.E R0, desc[UR6][R6.64] ;  /* 0x0000000606007981 */ /* 0x000f22000c1e1900 */
[----:B--2---:R-:W-:-:S04]  /*0320*/  FMUL R9, R4, R4 ;  /* 0x0000000404097220 */ /* 0x004fc80000400000 */
[----:B---3--:R-:W-:-:S04]  /*0330*/  FFMA R9, R2, R2, R9 ;  /* 0x0000000202097223 */ /* 0x008fc80000000009 */
[----:B----4-:R-:W-:-:S05]  /*0340*/  FADD R9, R9, R0 ;  /* 0x0000000009097221 */ /* 0x010fca0000000000 */
[----:B------:R-:W-:Y:S01]  /*0350*/  FSETP.GTU.AND P0, PT, R9, RZ, PT ;  /* 0x000000ff0900720b */ /* 0x000fe20003f0c000 */
[----:B------:R0:W-:-:S12]  /*0360*/  STG.E desc[UR6][R6.64], R9 ;  /* 0x0000000906007986 */ /* 0x0001d8000c101906 */
[----:B0-----:R-:W-:Y:S05]  /*0370*/  @P0 EXIT ;  /* 0x000000000000094d */ /* 0x001fea0003800000 */
[----:B------:R-:W-:-:S05]  /*0380*/  MOV R3, 0x3f800000 ;  /* 0x3f80000000037802 */ /* 0x000fca0000000f00 */
[----:B------:R-:W-:Y:S01]  /*0390*/  STG.E desc[UR6][R6.64], R3 ;  /* 0x0000000306007986 */ /* 0x000fe2000c101906 */
[----:B------:R-:W-:Y:S05]  /*03a0*/  EXIT ;  /* 0x000000000000794d */ /* 0x000fea0003800000 */
.L_x_56:
        /* <DEDUP_REMOVED lines=13> */
.L_x_326:


//--------------------- .text._Z15mute_directwaveiiffffiiiiPfS_S_i --------------------------
	.section	.text._Z15mute_directwaveiiffffiiiiPfS_S_i,"ax",@progbits
	.align	128
        .global         _Z15mute_directwaveiiffffiiiiPfS_S_i
        .type           _Z15mute_directwaveiiffffiiiiPfS_S_i,@function
        .size           _Z15mute_directwaveiiffffiiiiPfS_S_i,(.L_x_310 - _Z15mute_directwaveiiffffiiiiPfS_S_i)
        .other          _Z15mute_directwaveiiffffiiiiPfS_S_i,@"STO_CUDA_ENTRY STV_DEFAULT"
_Z15mute_directwaveiiffffiiiiPfS_S_i:
.text._Z15mute_directwaveiiffffiiiiPfS_S_i:
[----:B------:R-:W-:Y:S08]  /*0000*/  LDC R1, c[0x0][0x37c] ;  /* 0x0000df00ff017b82 */ /* 0x000ff00000000800 */
[----:B------:R-:W0:Y:S08]  /*0010*/  LDC R0, c[0x0][0x380] ;  /* 0x0000e000ff007b82 */ /* 0x000e300000000800 */
[----:B------:R-:W1:Y:S01]  /*0020*/  S2UR UR4, SR_CTAID.X ;  /* 0x00000000000479c3 */ /* 0x000e620000002500 */
[----:B0-----:R-:W-:-:S13]  /*0030*/  ISETP.GE.AND P0, PT, R0, 0x1, PT ;  /* 0x000000010000780c */ /* 0x001fda0003f06270 */
[----:B-1----:R-:W-:Y:S05]  /*0040*/  @!P0 EXIT ;  /* 0x000000000000894d */ /* 0x002fea0003800000 */
[----:B------:R-:W0:Y:S01]  /*0050*/  LDCU UR5, c[0x0][0x3a0] ;  /* 0x00007400ff0577ac */ /* 0x000e220008000800 */
[----:B------:R-:W1:Y:S01]  /*0060*/  S2R R8, SR_TID.X ;  /* 0x0000000000087919 */ /* 0x000e620000002100 */
[----:B------:R-:W-:Y:S01]  /*0070*/  MOV R0, 0x110 ;  /* 0x0000011000007802 */ /* 0x000fe20000000f00 */
[----:B------:R-:W2:Y:S01]  /*0080*/  LDCU UR6, c[0x0][0x394] ;  /* 0x00007280ff0677ac */ /* 0x000ea20008000800 */
[----:B0-----:R-:W-:Y:S01]  /*0090*/  I2FP.F32.S32 R3, UR5 ;  /* 0x0000000500037c45 */ /* 0x001fe20008201400 */
[----:B------:R-:W0:Y:S04]  /*00a0*/  LDCU UR5, c[0x0][0x360] ;  /* 0x00006c00ff0577ac */ /* 0x000e280008000800 */
[----:B--2---:R-:W-:-:S04]  /*00b0*/  FMUL R3, R3, UR6 ;  /* 0x0000000603037c20 */ /* 0x004fc80008400000 */
[----:B------:R-:W2:Y:S01]  /*00c0*/  F2F.F64.F32 R4, R3 ;  /* 0x0000000300047310 */ /* 0x000ea20000201800 */
[----:B0-----:R-:W-:Y:S01]  /*00d0*/  UIMAD UR5, UR5, UR4, URZ ;  /* 0x00000004050572a4 */ /* 0x001fe2000f8e02ff */
[----:B--2---:R-:W-:-:S05]  /*00e0*/  DADD R32, -RZ, |R4| ;  /* 0x00000000ff207229 */ /* 0x004fca0000000504 */
[----:B-1----:R-:W-:-:S07]  /*00f0*/  VIADD R2, R8, UR5 ;  /* 0x0000000508027c36 */ /* 0x002fce0008000000 */
[----:B------:R-:W-:Y:S05]  /*0100*/  CALL.REL.NOINC `($_Z15mute_directwaveiiffffiiiiPfS_S_i$__internal_accurate_pow) ;  /* 0x0000006000807944 */ /* 0x000fea0003c00000 */
[----:B------:R-:W0:Y:S01]  /*0110*/  LDC.64 R10, c[0x0][0x388] ;  /* 0x0000e200ff0a7b82 */ /* 0x000e220000000a00 */
[----:B------:R-:W-:Y:S01]  /*0120*/  IMAD.MOV.U32 R4, RZ, RZ, 0x1 ;  /* 0x00000001ff047424 */ /* 0x000fe200078e00ff */
[----:B------:R-:W-:Y:S01]  /*0130*/  FSETP.NAN.AND P1, PT, R3, R3, PT ;  /* 0x000000030300720b */ /* 0x000fe20003f28000 */
[----:B------:R-:W-:Y:S02]  /*0140*/  IMAD.MOV.U32 R3, RZ, RZ, R15 ;  /* 0x000000ffff037224 */ /* 0x000fe400078e000f */
[----:B0-----:R-:W-:-:S06]  /*0150*/  FMUL R10, R10, R11 ;  /* 0x0000000b0a0a7220 */ /* 0x001fcc0000400000 */
[----:B------:R-:W0:Y:S08]  /*0160*/  F2F.F64.F32 R10, R10 ;  /* 0x0000000a000a7310 */ /* 0x000e300000201800 */
[----:B0-----:R-:W0:Y:S02]  /*0170*/  MUFU.RCP64H R5, R11 ;  /* 0x0000000b00057308 */ /* 0x001e240000001800 */
[----:B0-----:R-:W-:-:S08]  /*0180*/  DFMA R6, -R10, R4, 1 ;  /* 0x3ff000000a06742b */ /* 0x001fd00000000104 */
[----:B------:R-:W-:-:S08]  /*0190*/  DFMA R6, R6, R6, R6 ;  /* 0x000000060606722b */ /* 0x000fd00000000006 */
[----:B------:R-:W-:-:S08]  /*01a0*/  DFMA R6, R4, R6, R4 ;  /* 0x000000060406722b */ /* 0x000fd00000000004 */
[----:B------:R-:W-:-:S08]  /*01b0*/  DFMA R4, -R10, R6, 1 ;  /* 0x3ff000000a04742b */ /* 0x000fd00000000106 */
[----:B------:R-:W-:-:S08]  /*01c0*/  DFMA R4, R6, R4, R6 ;  /* 0x000000040604722b */ /* 0x000fd00000000006 */
[----:B------:R-:W-:-:S08]  /*01d0*/  DMUL R6, R4, 2 ;  /* 0x4000000004067828 */ /* 0x000fd00000000000 */
[----:B------:R-:W-:-:S08]  /*01e0*/  DFMA R12, -R10, R6, 2 ;  /* 0x400000000a0c742b */ /* 0x000fd00000000106 */
[----:B------:R-:W-:Y:S01]  /*01f0*/  DFMA R6, R4, R12, R6 ;  /* 0x0000000c0406722b */ /* 0x000fe20000000006 */
[----:B------:R-:W-:-:S09]  /*0200*/  IMAD.MOV.U32 R4, RZ, RZ, R14 ;  /* 0x000000ffff047224 */ /* 0x000fd200078e000e */
[----:B------:R-:W-:-:S05]  /*0210*/  FFMA R0, RZ, R11, R7 ;  /* 0x0000000bff007223 */ /* 0x000fca0000000007 */
[----:B------:R-:W-:-:S13]  /*0220*/  FSETP.GT.AND P0, PT, |R0|, 1.469367938527859385e-39, PT ;  /* 0x001000000000780b */ /* 0x000fda0003f04200 */
[----:B------:R-:W-:Y:S05]  /*0230*/  @P0 BRA `(.L_x_57) ;  /* 0x0000000000100947 */ /* 0x000fea0003800000 */
[----:B------:R-:W-:-:S07]  /*0240*/  MOV R0, 0x260 ;  /* 0x0000026000007802 */ /* 0x000fce0000000f00 */
[----:B------:R-:W-:Y:S05]  /*0250*/  CALL.REL.NOINC `($__internal_4_$__cuda_sm20_div_rn_f64_full) ;  /* 0x0000005400187944 */ /* 0x000fea0003c00000 */
[----:B------:R-:W-:Y:S01]  /*0260*/  MOV R6, R16 ;  /* 0x0000001000067202 */ /* 0x000fe20000000f00 */
[----:B------:R-:W-:-:S07]  /*0270*/  IMAD.MOV.U32 R7, RZ, RZ, R17 ;  /* 0x000000ffff077224 */ /* 0x000fce00078e0011 */
.L_x_57:
[----:B------:R-:W0:Y:S01]  /*0280*/  LDCU.64 UR6, c[0x0][0x3a0] ;  /* 0x00007400ff0677ac */ /* 0x000e220008000a00 */
[----:B------:R-:W1:Y:S01]  /*0290*/  F2I.F64.TRUNC R6, R6 ;  /* 0x0000000600067311 */ /* 0x000e62000030d100 */
[----:B------:R-:W2:Y:S01]  /*02a0*/  LDCU UR4, c[0x0][0x394] ;  /* 0x00007280ff0477ac */ /* 0x000ea20008000800 */
[----:B------:R-:W3:Y:S01]  /*02b0*/  LDCU.64 UR8, c[0x0][0x398] ;  /* 0x00007300ff0877ac */ /* 0x000ee20008000a00 */
[----:B------:R-:W4:Y:S01]  /*02c0*/  LDCU.64 UR12, c[0x0][0x358] ;  /* 0x00006b00ff0c77ac */ /* 0x000f220008000a00 */
[----:B0-----:R-:W-:Y:S01]  /*02d0*/  I2FP.F32.S32 R0, UR6 ;  /* 0x0000000600007c45 */ /* 0x001fe20008201400 */
[----:B------:R-:W-:Y:S01]  /*02e0*/  UIADD3 UR7, UPT, UPT, -UR7, 0x1, URZ ;  /* 0x0000000107077890 */ /* 0x000fe2000fffe1ff */
[----:B-1----:R-:W-:-:S03]  /*02f0*/  R2UR UR6, R6 ;  /* 0x00000000060672ca */ /* 0x002fc600000e0000 */
[----:B--2---:R-:W-:Y:S01]  /*0300*/  FMUL R0, R0, UR4 ;  /* 0x0000000400007c20 */ /* 0x004fe20008400000 */
[----:B------:R-:W0:Y:S04]  /*0310*/  LDCU UR4, c[0x0][0x3c0] ;  /* 0x00007800ff0477ac */ /* 0x000e280008000800 */
[----:B------:R-:W-:Y:S01]  /*0320*/  R2UR UR14, R0 ;  /* 0x00000000000e72ca */ /* 0x000fe200000e0000 */
[----:B---3--:R-:W-:-:S12]  /*0330*/  UIMAD UR7, UR7, UR9, -UR8 ;  /* 0x00000009070772a4 */ /* 0x008fd8000f8e0a08 */
[----:B------:R-:W1:Y:S01]  /*0340*/  F2F.F64.F32 R10, UR14 ;  /* 0x0000000e000a7d10 */ /* 0x000e620008201800 */
[----:B0-----:R-:W-:Y:S01]  /*0350*/  UIADD3 UR6, UPT, UPT, UR6, UR4, URZ ;  /* 0x0000000406067290 */ /* 0x001fe2000fffe0ff */
[----:B-1----:R-:W-:-:S10]  /*0360*/  DADD R12, R10, 2 ;  /* 0x400000000a0c7429 */ /* 0x002fd40000000000 */
[----:B------:R-:W-:Y:S01]  /*0370*/  LOP3.LUT R5, R13, 0x7ff00000, RZ, 0xc0, !PT ;  /* 0x7ff000000d057812 */ /* 0x000fe200078ec0ff */
[----:B----4-:R-:W-:Y:S06]  /*0380*/  @!P1 BRA `(.L_x_58) ;  /* 0x0000002800589947 */ /* 0x010fec0003800000 */
[----:B------:R-:W-:-:S13]  /*0390*/  FSETP.NEU.AND P0, PT, RZ, UR14, PT ;  /* 0x0000000eff007c0b */ /* 0x000fda000bf0d000 */
[----:B------:R-:W-:Y:S05]  /*03a0*/  @P0 BRA `(.L_x_59) ;  /* 0x0000001400240947 */ /* 0x000fea0003800000 */
[----:B------:R-:W0:Y:S01]  /*03b0*/  LDCU UR4, c[0x0][0x380] ;  /* 0x00007000ff0477ac */ /* 0x000e220008000800 */
[----:B------:R-:W-:Y:S02]  /*03c0*/  IMAD.MOV.U32 R3, RZ, RZ, RZ ;  /* 0x000000ffff037224 */ /* 0x000fe400078e00ff */
[----:B0-----:R-:W-:-:S05]  /*03d0*/  IMAD.U32 R0, RZ, RZ, UR4 ;  /* 0x00000004ff007e24 */ /* 0x001fca000f8e00ff */
[----:B------:R-:W-:-:S13]  /*03e0*/  ISETP.NE.AND P0, PT, R0, 0x1, PT ;  /* 0x000000010000780c */ /* 0x000fda0003f05270 */
[----:B------:R-:W-:Y:S05]  /*03f0*/  @!P0 BRA `(.L_x_60) ;  /* 0x0000000c00588947 */ /* 0x000fea0003800000 */
[----:B------:R-:W0:Y:S01]  /*0400*/  LDC R9, c[0x0][0x384] ;  /* 0x0000e100ff097b82 */ /* 0x000e220000000800 */
[----:B------:R-:W-:Y:S01]  /*0410*/  LOP3.LUT R10, R0, 0x7ffffffe, RZ, 0xc0, !PT ;  /* 0x7ffffffe000a7812 */ /* 0x000fe200078ec0ff */
[----:B------:R-:W1:Y:S01]  /*0420*/  LDCU UR8, c[0x0][0x3c0] ;  /* 0x00007800ff0877ac */ /* 0x000e620008000800 */
[----:B------:R-:W-:-:S03]  /*0430*/  MOV R4, R2 ;  /* 0x0000000200047202 */ /* 0x000fc60000000f00 */
[----:B------:R-:W-:Y:S01]  /*0440*/  IMAD.MOV R10, RZ, RZ, -R10 ;  /* 0x000000ffff0a7224 */ /* 0x000fe200078e0a0a */
[----:B------:R-:W2:Y:S01]  /*0450*/  LDCU UR4, c[0x0][0x390] ;  /* 0x00007200ff0477ac */ /* 0x000ea20008000800 */
[----:B------:R-:W3:Y:S08]  /*0460*/  LDC R3, c[0x0][0x388] ;  /* 0x0000e200ff037b82 */ /* 0x000ef00000000800 */
[----:B------:R-:W4:Y:S01]  /*0470*/  LDC.64 R6, c[0x0][0x380] ;  /* 0x0000e000ff067b82 */ /* 0x000f220000000a00 */
[----:B0-----:R-:W-:Y:S01]  /*0480*/  IADD3 R8, PT, PT, R9, UR5, R8 ;  /* 0x0000000509087c10 */ /* 0x001fe2000fffe008 */
[----:B-12---:R-:W-:-:S07]  /*0490*/  IMAD.U32 R9, RZ, RZ, UR7 ;  /* 0x00000007ff097e24 */ /* 0x006fce000f8e00ff */
.L_x_77:
[----:B------:R-:W-:Y:S02]  /*04a0*/  IABS R11, R9 ;  /* 0x00000009000b7213 */ /* 0x000fe40000000000 */
[----:B------:R-:W-:Y:S02]  /*04b0*/  MOV R0, 0x510 ;  /* 0x0000051000007802 */ /* 0x000fe40000000f00 */
[----:B------:R-:W-:-:S05]  /*04c0*/  I2FP.F32.S32 R11, R11 ;  /* 0x0000000b000b7245 */ /* 0x000fca0000201400 */
[----:B------:R-:W-:-:S04]  /*04d0*/  FMUL R11, R11, UR4 ;  /* 0x000000040b0b7c20 */ /* 0x000fc80008400000 */
[----:B------:R-:W0:Y:S02]  /*04e0*/  F2F.F64.F32 R12, R11 ;  /* 0x0000000b000c7310 */ /* 0x000e240000201800 */
[----:B0-----:R-:W-:-:S11]  /*04f0*/  DADD R32, -RZ, |R12| ;  /* 0x00000000ff207229 */ /* 0x001fd6000000050c */
[----:B---34-:R-:W-:Y:S05]  /*0500*/  CALL.REL.NOINC `($_Z15mute_directwaveiiffffiiiiPfS_S_i$__internal_accurate_pow) ;  /* 0x0000005c00807944 */ /* 0x018fea0003c00000 */
[----:B------:R-:W-:Y:S01]  /*0510*/  DADD R16, R12, 2 ;  /* 0x400000000c107429 */ /* 0x000fe20000000000 */
[----:B------:R-:W-:-:S09]  /*0520*/  FSETP.NEU.AND P0, PT, R11, RZ, PT ;  /* 0x000000ff0b00720b */ /* 0x000fd20003f0d000 */
[----:B------:R-:W-:Y:S02]  /*0530*/  LOP3.LUT R16, R17, 0x7ff00000, RZ, 0xc0, !PT ;  /* 0x7ff0000011107812 */ /* 0x000fe400078ec0ff */
[----:B------:R-:W-:Y:S02]  /*0540*/  FSEL R17, R14, RZ, P0 ;  /* 0x000000ff0e117208 */ /* 0x000fe40000000000 */
[----:B------:R-:W-:Y:S02]  /*0550*/  ISETP.NE.AND P1, PT, R16, 0x7ff00000, PT ;  /* 0x7ff000001000780c */ /* 0x000fe40003f25270 */
[----:B------:R-:W-:-:S11]  /*0560*/  FSEL R16, R15, RZ, P0 ;  /* 0x000000ff0f107208 */ /* 0x000fd60000000000 */
[----:B------:R-:W-:Y:S05]  /*0570*/  @P1 BRA `(.L_x_61) ;  /* 0x0000000000201947 */ /* 0x000fea0003800000 */
[----:B------:R-:W-:-:S13]  /*0580*/  FSETP.NAN.AND P0, PT, R11, R11, PT ;  /* 0x0000000b0b00720b */ /* 0x000fda0003f08000 */
[----:B------:R-:W-:Y:S05]  /*0590*/  @P0 BRA `(.L_x_62) ;  /* 0x0000000000140947 */ /* 0x000fea0003800000 */
[----:B------:R-:W-:-:S14]  /*05a0*/  DSETP.NEU.AND P0, PT, |R12|, +INF , PT ;  /* 0x7ff000000c00742a */ /* 0x000fdc0003f0d200 */
[----:B------:R-:W-:Y:S05]  /*05b0*/  @P0 BRA `(.L_x_61) ;  /* 0x0000000000100947 */ /* 0x000fea0003800000 */
[----:B------:R-:W-:Y:S01]  /*05c0*/  IMAD.MOV.U32 R16, RZ, RZ, 0x0 ;  /* 0x00000000ff107424 */ /* 0x000fe200078e00ff */
[----:B------:R-:W-:Y:S01]  /*05d0*/  MOV R17, 0x7ff00000 ;  /* 0x7ff0000000117802 */ /* 0x000fe20000000f00 */
[----:B------:R-:W-:Y:S06]  /*05e0*/  BRA `(.L_x_61) ;  /* 0x0000000000047947 */ /* 0x000fec0003800000 */
.L_x_62:
[----:B------:R-:W-:-:S11]  /*05f0*/  DADD R16, R12, 2 ;  /* 0x400000000c107429 */ /* 0x000fd60000000000 */
.L_x_61:
[----:B------:R-:W0:Y:S01]  /*0600*/  F2F.F64.F32 R12, UR14 ;  /* 0x0000000e000c7d10 */ /* 0x000e220008201800 */
[----:B------:R-:W-:Y:S01]  /*0610*/  IMAD.U32 R0, RZ, RZ, UR14 ;  /* 0x0000000eff007e24 */ /* 0x000fe2000f8e00ff */
[----:B------:R-:W-:Y:S02]  /*0620*/  ISETP.NE.AND P2, PT, R5, 0x7ff00000, PT ;  /* 0x7ff000000500780c */ /* 0x000fe40003f45270 */
[----:B------:R-:W-:Y:S02]  /*0630*/  FSETP.NEU.AND P0, PT, R11, 1, PT ;  /* 0x3f8000000b00780b */ /* 0x000fe40003f0d000 */
[----:B------:R-:W-:Y:S01]  /*0640*/  FSETP.NEU.AND P3, PT, R0, 1, PT ;  /* 0x3f8000000000780b */ /* 0x000fe20003f6d000 */
[----:B0-----:R-:W-:-:S10]  /*0650*/  DADD R12, R12, 2 ;  /* 0x400000000c0c7429 */ /* 0x001fd40000000000 */
[----:B------:R-:W-:Y:S02]  /*0660*/  FSEL R14, R12, RZ, !P2 ;  /* 0x000000ff0c0e7208 */ /* 0x000fe40005000000 */
[----:B------:R-:W-:Y:S02]  /*0670*/  FSEL R0, R13, RZ, !P2 ;  /* 0x000000ff0d007208 */ /* 0x000fe40005000000 */
[----:B------:R-:W-:Y:S02]  /*0680*/  FSEL R12, R16, RZ, P0 ;  /* 0x000000ff100c7208 */ /* 0x000fe40000000000 */
[----:B------:R-:W-:Y:S02]  /*0690*/  FSEL R13, R17, 1.875, P0 ;  /* 0x3ff00000110d7808 */ /* 0x000fe40000000000 */
[----:B------:R-:W-:Y:S02]  /*06a0*/  FSEL R14, R14, RZ, P3 ;  /* 0x000000ff0e0e7208 */ /* 0x000fe40001800000 */
[----:B------:R-:W-:-:S06]  /*06b0*/  FSEL R15, R0, 1.875, P3 ;  /* 0x3ff00000000f7808 */ /* 0x000fcc0001800000 */
[----:B------:R-:W-:-:S06]  /*06c0*/  DADD R12, R12, R14 ;  /* 0x000000000c0c7229 */ /* 0x000fcc000000000e */
[----:B------:R-:W0:Y:S02]  /*06d0*/  F2F.F32.F64 R14, R12 ;  /* 0x0000000c000e7310 */ /* 0x000e240000301000 */
[----:B0-----:R-:W-:-:S06]  /*06e0*/  VIADD R0, R14, 0xf3000000 ;  /* 0xf30000000e007836 */ /* 0x001fcc0000000000 */
[----:B------:R0:W1:Y:S01]  /*06f0*/  MUFU.RSQ R15, R14 ;  /* 0x0000000e000f7308 */ /* 0x0000620000001400 */
[----:B------:R-:W-:-:S13]  /*0700*/  ISETP.GT.U32.AND P0, PT, R0, 0x727fffff, PT ;  /* 0x727fffff0000780c */ /* 0x000fda0003f04070 */
[----:B0-----:R-:W-:Y:S05]  /*0710*/  @!P0 BRA `(.L_x_63) ;  /* 0x0000000000148947 */ /* 0x001fea0003800000 */
[----:B------:R-:W-:Y:S01]  /*0720*/  IMAD.MOV.U32 R0, RZ, RZ, R14 ;  /* 0x000000ffff007224 */ /* 0x000fe200078e000e */
[----:B------:R-:W-:-:S07]  /*0730*/  MOV R14, 0x750 ;  /* 0x00000750000e7802 */ /* 0x000fce0000000f00 */
[----:B-1----:R-:W-:Y:S05]  /*0740*/  CALL.REL.NOINC `($__internal_5_$__cuda_sm20_sqrt_rn_f32_slowpath) ;  /* 0x00000054000c7944 */ /* 0x002fea0003c00000 */
[----:B------:R-:W-:Y:S01]  /*0750*/  MOV R11, R0 ;  /* 0x00000000000b7202 */ /* 0x000fe20000000f00 */
[----:B------:R-:W-:Y:S06]  /*0760*/  BRA `(.L_x_64) ;  /* 0x0000000000107947 */ /* 0x000fec0003800000 */
.L_x_63:
[----:B-1----:R-:W-:Y:S01]  /*0770*/  FMUL.FTZ R11, R14, R15 ;  /* 0x0000000f0e0b7220 */ /* 0x002fe20000410000 */
[----:B------:R-:W-:-:S03]  /*0780*/  FMUL.FTZ R12, R15, 0.5 ;  /* 0x3f0000000f0c7820 */ /* 0x000fc60000410000 */
[----:B------:R-:W-:-:S04]  /*0790*/  FFMA R0, -R11, R11, R14 ;  /* 0x0000000b0b007223 */ /* 0x000fc8000000010e */
[----:B------:R-:W-:-:S07]  /*07a0*/  FFMA R11, R0, R12, R11 ;  /* 0x0000000c000b7223 */ /* 0x000fce000000000b */
.L_x_64:
[----:B------:R-:W0:Y:S08]  /*07b0*/  LDC.64 R14, c[0x0][0x3b0] ;  /* 0x0000ec00ff0e7b82 */ /* 0x000e300000000a00 */
[----:B------:R-:W1:Y:S01]  /*07c0*/  LDC.64 R12, c[0x0][0x3a8] ;  /* 0x0000ea00ff0c7b82 */ /* 0x000e620000000a00 */
[----:B0-----:R-:W2:Y:S04]  /*07d0*/  LDG.E R14, desc[UR12][R14.64+0x4] ;  /* 0x0000040c0e0e7981 */ /* 0x001ea8000c1e1900 */
[----:B-1----:R0:W5:Y:S01]  /*07e0*/  LDG.E R12, desc[UR12][R12.64+0x4] ;  /* 0x0000040c0c0c7981 */ /* 0x002162000c1e1900 */
[----:B------:R-:W-:-:S04]  /*07f0*/  IMAD.MOV.U32 R17, RZ, RZ, 0x40000000 ;  /* 0x40000000ff117424 */ /* 0x000fc800078e00ff */
[----:B--2---:R-:W-:-:S04]  /*0800*/  FFMA R0, R14, R17, 1 ;  /* 0x3f8000000e007423 */ /* 0x004fc80000000011 */
[----:B------:R-:W-:Y:S01]  /*0810*/  VIADD R16, R0, 0xf3000000 ;  /* 0xf300000000107836 */ /* 0x000fe20000000000 */
[----:B------:R0:W1:Y:S04]  /*0820*/  MUFU.RSQ R17, R0 ;  /* 0x0000000000117308 */ /* 0x0000680000001400 */
[----:B------:R-:W-:-:S13]  /*0830*/  ISETP.GT.U32.AND P0, PT, R16, 0x727fffff, PT ;  /* 0x727fffff1000780c */ /* 0x000fda0003f04070 */
[----:B01----:R-:W-:Y:S05]  /*0840*/  @!P0 BRA `(.L_x_65) ;  /* 0x00000000000c8947 */ /* 0x003fea0003800000 */
[----:B------:R-:W-:-:S07]  /*0850*/  MOV R14, 0x870 ;  /* 0x00000870000e7802 */ /* 0x000fce0000000f00 */
[----:B-----5:R-:W-:Y:S05]  /*0860*/  CALL.REL.NOINC `($__internal_5_$__cuda_sm20_sqrt_rn_f32_slowpath) ;  /* 0x0000005000c47944 */ /* 0x020fea0003c00000 */
[----:B------:R-:W-:Y:S05]  /*0870*/  BRA `(.L_x_66) ;  /* 0x0000000000107947 */ /* 0x000fea0003800000 */
.L_x_65:
[----:B------:R-:W-:Y:S01]  /*0880*/  FMUL.FTZ R13, R0, R17 ;  /* 0x00000011000d7220 */ /* 0x000fe20000410000 */
[----:B------:R-:W-:-:S03]  /*0890*/  FMUL.FTZ R17, R17, 0.5 ;  /* 0x3f00000011117820 */ /* 0x000fc60000410000 */
[----:B------:R-:W-:-:S04]  /*08a0*/  FFMA R0, -R13, R13, R0 ;  /* 0x0000000d0d007223 */ /* 0x000fc80000000100 */
[----:B------:R-:W-:-:S07]  /*08b0*/  FFMA R0, R0, R17, R13 ;  /* 0x0000001100007223 */ /* 0x000fce000000000d */
.L_x_66:
[----:B-----5:R-:W-:-:S04]  /*08c0*/  FMUL R15, R12, R0 ;  /* 0x000000000c0f7220 */ /* 0x020fc80000400000 */
[----:B------:R-:W0:Y:S08]  /*08d0*/  MUFU.RCP R0, R15 ;  /* 0x0000000f00007308 */ /* 0x000e300000001000 */
[----:B------:R-:W1:Y:S01]  /*08e0*/  FCHK P0, R11, R15 ;  /* 0x0000000f0b007302 */ /* 0x000e620000000000 */
[----:B0-----:R-:W-:-:S04]  /*08f0*/  FFMA R13, -R15, R0, 1 ;  /* 0x3f8000000f0d7423 */ /* 0x001fc80000000100 */
[----:B------:R-:W-:-:S04]  /*0900*/  FFMA R0, R0, R13, R0 ;  /* 0x0000000d00007223 */ /* 0x000fc80000000000 */
[----:B------:R-:W-:-:S04]  /*0910*/  FFMA R12, R0, R11, RZ ;  /* 0x0000000b000c7223 */ /* 0x000fc800000000ff */
[----:B------:R-:W-:-:S04]  /*0920*/  FFMA R13, -R15, R12, R11 ;  /* 0x0000000c0f0d7223 */ /* 0x000fc8000000010b */
[----:B------:R-:W-:Y:S01]  /*0930*/  FFMA R12, R0, R13, R12 ;  /* 0x0000000d000c7223 */ /* 0x000fe2000000000c */
[----:B-1----:R-:W-:Y:S06]  /*0940*/  @!P0 BRA `(.L_x_67) ;  /* 0x0000000000108947 */ /* 0x002fec0003800000 */
[----:B------:R-:W-:Y:S01]  /*0950*/  IMAD.MOV.U32 R0, RZ, RZ, R11 ;  /* 0x000000ffff007224 */ /* 0x000fe200078e000b */
[----:B------:R-:W-:-:S07]  /*0960*/  MOV R16, 0x980 ;  /* 0x0000098000107802 */ /* 0x000fce0000000f00 */
[----:B------:R-:W-:Y:S05]  /*0970*/  CALL.REL.NOINC `($__internal_6_$__cuda_sm3x_div_rn_noftz_f32_slowpath) ;  /* 0x0000005000dc7944 */ /* 0x000fea0003c00000 */
[----:B------:R-:W-:-:S07]  /*0980*/  MOV R12, R0 ;  /* 0x00000000000c7202 */ /* 0x000fce0000000f00 */
.L_x_67:
[----:B------:R-:W0:Y:S08]  /*0990*/  MUFU.RCP R0, R3 ;  /* 0x0000000300007308 */ /* 0x000e300000001000 */
[----:B------:R-:W1:Y:S01]  /*09a0*/  FCHK P0, R12, R3 ;  /* 0x000000030c007302 */ /* 0x000e620000000000 */
[----:B0-----:R-:W-:-:S04]  /*09b0*/  FFMA R11, R0, -R3, 1 ;  /* 0x3f800000000b7423 */ /* 0x001fc80000000803 */
[----:B------:R-:W-:-:S04]  /*09c0*/  FFMA R0, R0, R11, R0 ;  /* 0x0000000b00007223 */ /* 0x000fc80000000000 */
[----:B------:R-:W-:-:S04]  /*09d0*/  FFMA R11, R0, R12, RZ ;  /* 0x0000000c000b7223 */ /* 0x000fc800000000ff */
[----:B------:R-:W-:-:S04]  /*09e0*/  FFMA R14, R11, -R3, R12 ;  /* 0x800000030b0e7223 */ /* 0x000fc8000000000c */
[----:B------:R-:W-:Y:S01]  /*09f0*/  FFMA R0, R0, R14, R11 ;  /* 0x0000000e00007223 */ /* 0x000fe2000000000b */
[----:B-1----:R-:W-:Y:S06]  /*0a00*/  @!P0 BRA `(.L_x_68) ;  /* 0x0000000000108947 */ /* 0x002fec0003800000 */
[----:B------:R-:W0:Y:S01]  /*0a10*/  LDC R15, c[0x0][0x388] ;  /* 0x0000e200ff0f7b82 */ /* 0x000e220000000800 */
[----:B------:R-:W-:Y:S01]  /*0a20*/  IMAD.MOV.U32 R0, RZ, RZ, R12 ;  /* 0x000000ffff007224 */ /* 0x000fe200078e000c */
[----:B------:R-:W-:-:S07]  /*0a30*/  MOV R16, 0xa50 ;  /* 0x00000a5000107802 */ /* 0x000fce0000000f00 */
[----:B0-----:R-:W-:Y:S05]  /*0a40*/  CALL.REL.NOINC `($__internal_6_$__cuda_sm3x_div_rn_noftz_f32_slowpath) ;  /* 0x0000005000a87944 */ /* 0x001fea0003c00000 */
.L_x_68:
[----:B------:R-:W0:Y:S02]  /*0a50*/  F2I.TRUNC.NTZ R0, R0 ;  /* 0x0000000000007305 */ /* 0x000e24000020f100 */
[C---:B0-----:R-:W-:Y:S02]  /*0a60*/  VIADD R11, R0.reuse, UR6 ;  /* 0x00000006000b7c36 */ /* 0x041fe40008000000 */
[----:B------:R-:W-:Y:S01]  /*0a70*/  VIADD R13, R0, -UR8 ;  /* 0x80000008000d7c36 */ /* 0x000fe20008000000 */
[----:B------:R-:W-:Y:S02]  /*0a80*/  MOV R0, 0xb50 ;  /* 0x00000b5000007802 */ /* 0x000fe40000000f00 */
[C---:B------:R-:W-:Y:S02]  /*0a90*/  ISETP.GE.AND P0, PT, R2.reuse, R11, PT ;  /* 0x0000000b0200720c */ /* 0x040fe40003f06270 */
[----:B------:R-:W-:Y:S02]  /*0aa0*/  IADD3 R11, PT, PT, R9, 0x1, RZ ;  /* 0x00000001090b7810 */ /* 0x000fe40007ffe0ff */
[----:B------:R-:W-:-:S02]  /*0ab0*/  ISETP.LE.OR P0, PT, R2, R13, P0 ;  /* 0x0000000d0200720c */ /* 0x000fc40000703670 */
[----:B------:R-:W-:-:S04]  /*0ac0*/  IABS R11, R11 ;  /* 0x0000000b000b7213 */ /* 0x000fc80000000000 */
[----:B------:R-:W-:-:S05]  /*0ad0*/  I2FP.F32.S32 R11, R11 ;  /* 0x0000000b000b7245 */ /* 0x000fca0000201400 */
[----:B------:R-:W-:Y:S02]  /*0ae0*/  FMUL R11, R11, UR4 ;  /* 0x000000040b0b7c20 */ /* 0x000fe40008400000 */
[----:B------:R-:W0:Y:S02]  /*0af0*/  @!P0 LDC.64 R14, c[0x0][0x3b8] ;  /* 0x0000ee00ff0e8b82 */ /* 0x000e240000000a00 */
[----:B------:R-:W1:Y:S02]  /*0b00*/  F2F.F64.F32 R12, R11 ;  /* 0x0000000b000c7310 */ /* 0x000e640000201800 */
[----:B-1----:R-:W-:Y:S01]  /*0b10*/  DADD R32, -RZ, |R12| ;  /* 0x00000000ff207229 */ /* 0x002fe2000000050c */
[----:B0-----:R-:W-:-:S05]  /*0b20*/  @!P0 IMAD.WIDE R14, R4, 0x4, R14 ;  /* 0x00000004040e8825 */ /* 0x001fca00078e020e */
[----:B------:R0:W-:Y:S05]  /*0b30*/  @!P0 STG.E desc[UR12][R14.64], RZ ;  /* 0x000000ff0e008986 */ /* 0x0001ea000c10190c */
[----:B0-----:R-:W-:Y:S05]  /*0b40*/  CALL.REL.NOINC `($_Z15mute_directwaveiiffffiiiiPfS_S_i$__internal_accurate_pow) ;  /* 0x0000005400f07944 */ /* 0x001fea0003c00000 */
        /* <DEDUP_REMOVED lines=11> */
[----:B------:R-:W-:Y:S02]  /*0c00*/  IMAD.MOV.U32 R16, RZ, RZ, 0x0 ;  /* 0x00000000ff107424 */ /* 0x000fe400078e00ff */
[----:B------:R-:W-:Y:S01]  /*0c10*/  IMAD.MOV.U32 R17, RZ, RZ, 0x7ff00000 ;  /* 0x7ff00000ff117424 */ /* 0x000fe200078e00ff */
[----:B------:R-:W-:Y:S06]  /*0c20*/  BRA `(.L_x_69) ;  /* 0x0000000000047947 */ /* 0x000fec0003800000 */
.L_x_70:
[----:B------:R-:W-:-:S11]  /*0c30*/  DADD R16, R12, 2 ;  /* 0x400000000c107429 */ /* 0x000fd60000000000 */
.L_x_69:
[----:B------:R-:W0:Y:S01]  /*0c40*/  F2F.F64.F32 R12, UR14 ;  /* 0x0000000e000c7d10 */ /* 0x000e220008201800 */
        /* <DEDUP_REMOVED lines=14> */
[----:B------:R-:W-:Y:S02]  /*0d30*/  MOV R0, R14 ;  /* 0x0000000e00007202 */ /* 0x000fe40000000f00 */
[----:B------:R-:W-:-:S07]  /*0d40*/  MOV R14, 0xd60 ;  /* 0x00000d60000e7802 */ /* 0x000fce0000000f00 */
[----:B-1----:R-:W-:Y:S05]  /*0d50*/  CALL.REL.NOINC `($__internal_5_$__cuda_sm20_sqrt_rn_f32_slowpath) ;  /* 0x0000004c00887944 */ /* 0x002fea0003c00000 */
[----:B------:R-:W-:Y:S01]  /*0d60*/  IMAD.MOV.U32 R11, RZ, RZ, R0 ;  /* 0x000000ffff0b7224 */ /* 0x000fe200078e0000 */
[----:B------:R-:W-:Y:S06]  /*0d70*/  BRA `(.L_x_72) ;  /* 0x0000000000107947 */ /* 0x000fec0003800000 */
.L_x_71:
[----:B-1----:R-:W-:Y:S01]  /*0d80*/  FMUL.FTZ R11, R14, R15 ;  /* 0x0000000f0e0b7220 */ /* 0x002fe20000410000 */
[----:B------:R-:W-:-:S03]  /*0d90*/  FMUL.FTZ R12, R15, 0.5 ;  /* 0x3f0000000f0c7820 */ /* 0x000fc60000410000 */
[----:B------:R-:W-:-:S04]  /*0da0*/  FFMA R0, -R11, R11, R14 ;  /* 0x0000000b0b007223 */ /* 0x000fc8000000010e */
[----:B------:R-:W-:-:S07]  /*0db0*/  FFMA R11, R0, R12, R11 ;  /* 0x0000000c000b7223 */ /* 0x000fce000000000b */
.L_x_72:
        /* <DEDUP_REMOVED lines=13> */
.L_x_73:
[----:B------:R-:W-:Y:S01]  /*0e90*/  FMUL.FTZ R13, R0, R17 ;  /* 0x00000011000d7220 */ /* 0x000fe20000410000 */
[----:B------:R-:W-:-:S03]  /*0ea0*/  FMUL.FTZ R17, R17, 0.5 ;  /* 0x3f00000011117820 */ /* 0x000fc60000410000 */
[----:B------:R-:W-:-:S04]  /*0eb0*/  FFMA R0, -R13, R13, R0 ;  /* 0x0000000d0d007223 */ /* 0x000fc80000000100 */
[----:B------:R-:W-:-:S07]  /*0ec0*/  FFMA R0, R0, R17, R13 ;  /* 0x0000001100007223 */ /* 0x000fce000000000d */
.L_x_74:
        /* <DEDUP_REMOVED lines=9> */
[----:B------:R-:W-:Y:S02]  /*0f60*/  MOV R0, R11 ;  /* 0x0000000b00007202 */ /* 0x000fe40000000f00 */
[----:B------:R-:W-:-:S07]  /*0f70*/  MOV R16, 0xf90 ;  /* 0x00000f9000107802 */ /* 0x000fce0000000f00 */
[----:B------:R-:W-:Y:S05]  /*0f80*/  CALL.REL.NOINC `($__internal_6_$__cuda_sm3x_div_rn_noftz_f32_slowpath) ;  /* 0x0000004c00587944 */ /* 0x000fea0003c00000 */
[----:B------:R-:W-:-:S07]  /*0f90*/  IMAD.MOV.U32 R12, RZ, RZ, R0 ;  /* 0x000000ffff0c7224 */ /* 0x000fce00078e0000 */
.L_x_75:
        /* <DEDUP_REMOVED lines=12> */
.L_x_76:
[----:B------:R-:W0:Y:S01]  /*1060*/  F2I.TRUNC.NTZ R0, R0 ;  /* 0x0000000000007305 */ /* 0x000e22000020f100 */
[----:B------:R-:W-:Y:S02]  /*1070*/  VIADD R10, R10, 0x2 ;  /* 0x000000020a0a7836 */ /* 0x000fe40000000000 */
[----:B------:R-:W-:Y:S02]  /*1080*/  VIADD R9, R9, 0x2 ;  /* 0x0000000209097836 */ /* 0x000fe40000000000 */
[----:B------:R-:W-:Y:S02]  /*1090*/  IMAD R4, R7, 0x2, R4 ;  /* 0x0000000207047824 */ /* 0x000fe400078e0204 */
[C---:B0-----:R-:W-:Y:S01]  /*10a0*/  VIADD R11, R0.reuse, UR6 ;  /* 0x00000006000b7c36 */ /* 0x041fe20008000000 */
[----:B------:R-:W-:-:S04]  /*10b0*/  IADD3 R13, PT, PT, R0, -UR8, RZ ;  /* 0x80000008000d7c10 */ /* 0x000fc8000fffe0ff */
[----:B------:R-:W-:-:S04]  /*10c0*/  ISETP.GE.AND P0, PT, R2, R11, PT ;  /* 0x0000000b0200720c */ /* 0x000fc80003f06270 */
[----:B------:R-:W-:-:S13]  /*10d0*/  ISETP.LE.OR P0, PT, R2, R13, P0 ;  /* 0x0000000d0200720c */ /* 0x000fda0000703670 */
[----:B------:R-:W0:Y:S02]  /*10e0*/  @!P0 LDC.64 R12, c[0x0][0x3b8] ;  /* 0x0000ee00ff0c8b82 */ /* 0x000e240000000a00 */
[----:B0-----:R-:W-:Y:S01]  /*10f0*/  @!P0 IMAD.WIDE R12, R8, 0x4, R12 ;  /* 0x00000004080c8825 */ /* 0x001fe200078e020c */
[----:B------:R-:W-:-:S04]  /*1100*/  LEA R8, R7, R8, 0x1 ;  /* 0x0000000807087211 */ /* 0x000fc800078e08ff */
[----:B------:R0:W-:Y:S01]  /*1110*/  @!P0 STG.E desc[UR12][R12.64], RZ ;  /* 0x000000ff0c008986 */ /* 0x0001e2000c10190c */
[----:B------:R-:W-:-:S13]  /*1120*/  ISETP.NE.AND P0, PT, R10, RZ, PT ;  /* 0x000000ff0a00720c */ /* 0x000fda0003f05270 */
[----:B0-----:R-:W-:Y:S05]  /*1130*/  @P0 BRA `(.L_x_77) ;  /* 0xfffffff000d80947 */ /* 0x001fea000383ffff */
[----:B------:R-:W-:-:S05]  /*1140*/  IMAD.MOV.U32 R0, RZ, RZ, R6 ;  /* 0x000000ffff007224 */ /* 0x000fca00078e0006 */
[----:B------:R-:W-:-:S07]  /*1150*/  LOP3.LUT R3, R0, 0x7ffffffe, RZ, 0xc0, !PT ;  /* 0x7ffffffe00037812 */ /* 0x000fce00078ec0ff */
.L_x_60:
[----:B------:R-:W-:-:S04]  /*1160*/  LOP3.LUT R0, R0, 0x1, RZ, 0xc0, !PT ;  /* 0x0000000100007812 */ /* 0x000fc800078ec0ff */
[----:B------:R-:W-:-:S13]  /*1170*/  ISETP.NE.U32.AND P0, PT, R0, 0x1, PT ;  /* 0x000000010000780c */ /* 0x000fda0003f05070 */
[----:B------:R-:W-:Y:S05]  /*1180*/  @P0 EXIT ;  /* 0x000000000000094d */ /* 0x000fea0003800000 */
[----:B------:R-:W0:Y:S01]  /*1190*/  LDCU UR4, c[0x0][0x390] ;  /* 0x00007200ff0477ac */ /* 0x000e220008000800 */
[----:B------:R-:W-:-:S05]  /*11a0*/  VIADD R0, R3, UR7 ;  /* 0x0000000703007c36 */ /* 0x000fca0008000000 */
[----:B------:R-:W-:Y:S02]  /*11b0*/  IABS R4, R0 ;  /* 0x0000000000047213 */ /* 0x000fe40000000000 */
[----:B------:R-:W-:Y:S02]  /*11c0*/  MOV R0, 0x1220 ;  /* 0x0000122000007802 */ /* 0x000fe40000000f00 */
[----:B------:R-:W-:-:S05]  /*11d0*/  I2FP.F32.S32 R4, R4 ;  /* 0x0000000400047245 */ /* 0x000fca0000201400 */
[----:B0-----:R-:W-:-:S04]  /*11e0*/  FMUL R4, R4, UR4 ;  /* 0x0000000404047c20 */ /* 0x001fc80008400000 */
[----:B------:R-:W0:Y:S02]  /*11f0*/  F2F.F64.F32 R6, R4 ;  /* 0x0000000400067310 */ /* 0x000e240000201800 */
[----:B0-----:R-:W-:-:S11]  /*1200*/  DADD R32, -RZ, |R6| ;  /* 0x00000000ff207229 */ /* 0x001fd60000000506 */
[----:B------:R-:W-:Y:S05]  /*1210*/  CALL.REL.NOINC `($_Z15mute_directwaveiiffffiiiiPfS_S_i$__internal_accurate_pow) ;  /* 0x00000050003c7944 */ /* 0x000fea0003c00000 */
        /* <DEDUP_REMOVED lines=14> */
.L_x_79:
[----:B------:R-:W-:-:S11]  /*1300*/  DADD R8, R6, 2 ;  /* 0x4000000006087429 */ /* 0x000fd60000000000 */
.L_x_78:
[----:B------:R-:W0:Y:S01]  /*1310*/  F2F.F64.F32 R6, UR14 ;  /* 0x0000000e00067d10 */ /* 0x000e220008201800 */
[----:B------:R-:W-:Y:S01]  /*1320*/  IMAD.U32 R0, RZ, RZ, UR14 ;  /* 0x0000000eff007e24 */ /* 0x000fe2000f8e00ff */
[----:B------:R-:W-:Y:S02]  /*1330*/  ISETP.NE.AND P2, PT, R5, 0x7ff00000, PT ;  /* 0x7ff000000500780c */ /* 0x000fe40003f45270 */
[----:B------:R-:W-:Y:S02]  /*1340*/  FSETP.NEU.AND P0, PT, R4, 1, PT ;  /* 0x3f8000000400780b */ /* 0x000fe40003f0d000 */
[----:B------:R-:W-:Y:S02]  /*1350*/  FSETP.NEU.AND P1, PT, R0, 1, PT ;  /* 0x3f8000000000780b */ /* 0x000fe40003f2d000 */
[----:B------:R-:W-:Y:S02]  /*1360*/  FSEL R4, R8, RZ, P0 ;  /* 0x000000ff08047208 */ /* 0x000fe40000000000 */
[----:B------:R-:W-:Y:S01]  /*1370*/  FSEL R5, R9, 1.875, P0 ;  /* 0x3ff0000009057808 */ /* 0x000fe20000000000 */
[----:B0-----:R-:W-:-:S10]  /*1380*/  DADD R6, R6, 2 ;  /* 0x4000000006067429 */ /* 0x001fd40000000000 */
[----:B------:R-:W-:Y:S02]  /*1390*/  FSEL R6, R6, RZ, !P2 ;  /* 0x000000ff06067208 */ /* 0x000fe40005000000 */
[----:B------:R-:W-:Y:S02]  /*13a0*/  FSEL R7, R7, RZ, !P2 ;  /* 0x000000ff07077208 */ /* 0x000fe40005000000 */
        /* <DEDUP_REMOVED lines=13> */
.L_x_80:
[----:B-1----:R-:W-:Y:S01]  /*1480*/  FMUL.FTZ R9, R6, R7 ;  /* 0x0000000706097220 */ /* 0x002fe20000410000 */
[----:B------:R-:W-:-:S03]  /*1490*/  FMUL.FTZ R4, R7, 0.5 ;  /* 0x3f00000007047820 */ /* 0x000fc60000410000 */
[----:B------:R-:W-:-:S04]  /*14a0*/  FFMA R0, -R9, R9, R6 ;  /* 0x0000000909007223 */ /* 0x000fc80000000106 */
[----:B------:R-:W-:-:S07]  /*14b0*/  FFMA R9, R0, R4, R9 ;  /* 0x0000000400097223 */ /* 0x000fce0000000009 */
.L_x_81:
        /* <DEDUP_REMOVED lines=13> */
.L_x_82:
[----:B------:R-:W-:Y:S01]  /*1590*/  FMUL.FTZ R5, R0, R11 ;  /* 0x0000000b00057220 */ /* 0x000fe20000410000 */
[----:B------:R-:W-:-:S03]  /*15a0*/  FMUL.FTZ R11, R11, 0.5 ;  /* 0x3f0000000b0b7820 */ /* 0x000fc60000410000 */
[----:B------:R-:W-:-:S04]  /*15b0*/  FFMA R0, -R5, R5, R0 ;  /* 0x0000000505007223 */ /* 0x000fc80000000100 */
[----:B------:R-:W-:-:S07]  /*15c0*/  FFMA R0, R0, R11, R5 ;  /* 0x0000000b00007223 */ /* 0x000fce0000000005 */
.L_x_83:
        /* <DEDUP_REMOVED lines=13> */
.L_x_84:
[----:B------:R-:W0:Y:S02]  /*16a0*/  LDC R6, c[0x0][0x388] ;  /* 0x0000e200ff067b82 */ /* 0x000e240000000800 */
[----:B0-----:R-:W0:Y:S08]  /*16b0*/  MUFU.RCP R7, R6 ;  /* 0x0000000600077308 */ /* 0x001e300000001000 */
        /* <DEDUP_REMOVED lines=11> */
.L_x_85:
[----:B------:R-:W0:Y:S01]  /*1770*/  F2I.TRUNC.NTZ R0, R0 ;  /* 0x0000000000007305 */ /* 0x000e22000020f100 */
[----:B------:R-:W1:Y:S01]  /*1780*/  LDCU UR4, c[0x0][0x3c0] ;  /* 0x00007800ff0477ac */ /* 0x000e620008000800 */
[C---:B0-----:R-:W-:Y:S02]  /*1790*/  VIADD R5, R0.reuse, UR6 ;  /* 0x0000000600057c36 */ /* 0x041fe40008000000 */
[----:B-1----:R-:W-:-:S03]  /*17a0*/  VIADD R7, R0, -UR4 ;  /* 0x8000000400077c36 */ /* 0x002fc60008000000 */
[----:B------:R-:W-:-:S04]  /*17b0*/  ISETP.GE.AND P0, PT, R2, R5, PT ;  /* 0x000000050200720c */ /* 0x000fc80003f06270 */
[----:B------:R-:W-:-:S13]  /*17c0*/  ISETP.LE.OR P0, PT, R2, R7, P0 ;  /* 0x000000070200720c */ /* 0x000fda0000703670 */
[----:B------:R-:W-:Y:S05]  /*17d0*/  @P0 EXIT ;  /* 0x000000000000094d */ /* 0x000fea0003800000 */
[----:B------:R-:W0:Y:S01]  /*17e0*/  LDC.64 R4, c[0x0][0x3b8] ;  /* 0x0000ee00ff047b82 */ /* 0x000e220000000a00 */
[----:B------:R-:W1:Y:S02]  /*17f0*/  LDCU UR4, c[0x0][0x384] ;  /* 0x00007080ff0477ac */ /* 0x000e640008000800 */
[----:B-1----:R-:W-:-:S04]  /*1800*/  IMAD R3, R3, UR4, R2 ;  /* 0x0000000403037c24 */ /* 0x002fc8000f8e0202 */
[----:B0-----:R-:W-:-:S05]  /*1810*/  IMAD.WIDE R2, R3, 0x4, R4 ;  /* 0x0000000403027825 */ /* 0x001fca00078e0204 */
[----:B------:R-:W-:Y:S01]  /*1820*/  STG.E desc[UR12][R2.64], RZ ;  /* 0x000000ff02007986 */ /* 0x000fe2000c10190c */
[----:B------:R-:W-:Y:S05]  /*1830*/  EXIT ;  /* 0x000000000000794d */ /* 0x000fea0003800000 */
.L_x_59:
[----:B------:R-:W0:Y:S01]  /*1840*/  LDCU UR4, c[0x0][0x380] ;  /* 0x00007000ff0477ac */ /* 0x000e220008000800 */
[----:B------:R-:W-:Y:S01]  /*1850*/  IMAD.MOV.U32 R7, RZ, RZ, RZ ;  /* 0x000000ffff077224 */ /* 0x000fe200078e00ff */
[----:B0-----:R-:W-:-:S04]  /*1860*/  MOV R0, UR4 ;  /* 0x0000000400007c02 */ /* 0x001fc80008000f00 */
[----:B------:R-:W-:-:S13]  /*1870*/  ISETP.NE.AND P0, PT, R0, 0x1, PT ;  /* 0x000000010000780c */ /* 0x000fda0003f05270 */
[----:B------:R-:W-:Y:S05]  /*1880*/  @!P0 BRA `(.L_x_86) ;  /* 0x0000000c00608947 */ /* 0x000fea0003800000 */
[----:B------:R-:W0:Y:S01]  /*1890*/  LDC R7, c[0x0][0x384] ;  /* 0x0000e100ff077b82 */ /* 0x000e220000000800 */
[----:B------:R-:W-:Y:S01]  /*18a0*/  LOP3.LUT R9, R0, 0x7ffffffe, RZ, 0xc0, !PT ;  /* 0x7ffffffe00097812 */ /* 0x000fe200078ec0ff */
[----:B------:R-:W-:Y:S01]  /*18b0*/  IMAD.MOV.U32 R10, RZ, RZ, R2 ;  /* 0x000000ffff0a7224 */ /* 0x000fe200078e0002 */
[----:B------:R-:W1:Y:S02]  /*18c0*/  LDCU UR8, c[0x0][0x3c0] ;  /* 0x00007800ff0877ac */ /* 0x000e640008000800 */
[----:B------:R-:W-:Y:S01]  /*18d0*/  IADD3 R9, PT, PT, -R9, RZ, RZ ;  /* 0x000000ff09097210 */ /* 0x000fe20007ffe1ff */
[----:B------:R-:W2:Y:S02]  /*18e0*/  LDCU UR4, c[0x0][0x390] ;  /* 0x00007200ff0477ac */ /* 0x000ea40008000800 */
[----:B------:R-:W3:Y:S08]  /*18f0*/  LDC R6, c[0x0][0x388] ;  /* 0x0000e200ff067b82 */ /* 0x000ef00000000800 */
[----:B------:R-:W4:Y:S01]  /*1900*/  LDC.64 R12, c[0x0][0x380] ;  /* 0x0000e000ff0c7b82 */ /* 0x000f220000000a00 */
[----:B0-----:R-:W-:Y:S01]  /*1910*/  IADD3 R8, PT, PT, R7, UR5, R8 ;  /* 0x0000000507087c10 */ /* 0x001fe2000fffe008 */
[----:B-12---:R-:W-:-:S07]  /*1920*/  IMAD.U32 R7, RZ, RZ, UR7 ;  /* 0x00000007ff077e24 */ /* 0x006fce000f8e00ff */
.L_x_103:
        /* <DEDUP_REMOVED lines=21> */
.L_x_88:
[----:B------:R-:W-:-:S11]  /*1a80*/  DADD R16, R34, 2 ;  /* 0x4000000022107429 */ /* 0x000fd60000000000 */
.L_x_87:
[----:B------:R-:W0:Y:S01]  /*1a90*/  F2F.F64.F32 R14, UR14 ;  /* 0x0000000e000e7d10 */ /* 0x000e220008201800 */
[----:B------:R-:W-:Y:S01]  /*1aa0*/  IMAD.U32 R0, RZ, RZ, UR14 ;  /* 0x0000000eff007e24 */ /* 0x000fe2000f8e00ff */
[----:B------:R-:W-:Y:S02]  /*1ab0*/  ISETP.NE.AND P2, PT, R5, 0x7ff00000, PT ;  /* 0x7ff000000500780c */ /* 0x000fe40003f45270 */
[----:B------:R-:W-:Y:S02]  /*1ac0*/  FSETP.NEU.AND P0, PT, R11, 1, PT ;  /* 0x3f8000000b00780b */ /* 0x000fe40003f0d000 */
[----:B------:R-:W-:Y:S01]  /*1ad0*/  FSETP.NEU.AND P3, PT, R0, 1, PT ;  /* 0x3f8000000000780b */ /* 0x000fe20003f6d000 */
[----:B0-----:R-:W-:-:S10]  /*1ae0*/  DADD R14, R14, 2 ;  /* 0x400000000e0e7429 */ /* 0x001fd40000000000 */
[----:B------:R-:W-:Y:S02]  /*1af0*/  FSEL R0, R3, R14, P2 ;  /* 0x0000000e03007208 */ /* 0x000fe40001000000 */
[----:B------:R-:W-:Y:S02]  /*1b00*/  FSEL R11, R4, R15, P2 ;  /* 0x0000000f040b7208 */ /* 0x000fe40001000000 */
[----:B------:R-:W-:Y:S02]  /*1b10*/  FSEL R14, R16, RZ, P0 ;  /* 0x000000ff100e7208 */ /* 0x000fe40000000000 */
[----:B------:R-:W-:Y:S02]  /*1b20*/  FSEL R15, R17, 1.875, P0 ;  /* 0x3ff00000110f7808 */ /* 0x000fe40000000000 */
[----:B------:R-:W-:Y:S02]  /*1b30*/  FSEL R16, R0, RZ, P3 ;  /* 0x000000ff00107208 */ /* 0x000fe40001800000 */
[----:B------:R-:W-:-:S06]  /*1b40*/  FSEL R17, R11, 1.875, P3 ;  /* 0x3ff000000b117808 */ /* 0x000fcc0001800000 */
[----:B------:R-:W-:-:S06]  /*1b50*/  DADD R14, R14, R16 ;  /* 0x000000000e0e7229 */ /* 0x000fcc0000000010 */
[----:B------:R-:W0:Y:S02]  /*1b60*/  F2F.F32.F64 R16, R14 ;  /* 0x0000000e00107310 */ /* 0x000e240000301000 */
[----:B0-----:R-:W-:-:S06]  /*1b70*/  IADD3 R0, PT, PT, R16, -0xd000000, RZ ;  /* 0xf300000010007810 */ /* 0x001fcc0007ffe0ff */
[----:B------:R0:W1:Y:S01]  /*1b80*/  MUFU.RSQ R17, R16 ;  /* 0x0000001000117308 */ /* 0x0000620000001400 */
[----:B------:R-:W-:-:S13]  /*1b90*/  ISETP.GT.U32.AND P0, PT, R0, 0x727fffff, PT ;  /* 0x727fffff0000780c */ /* 0x000fda0003f04070 */
[----:B0-----:R-:W-:Y:S05]  /*1ba0*/  @!P0 BRA `(.L_x_89) ;  /* 0x0000000000148947 */ /* 0x001fea0003800000 */
[----:B------:R-:W-:Y:S01]  /*1bb0*/  IMAD.MOV.U32 R0, RZ, RZ, R16 ;  /* 0x000000ffff007224 */ /* 0x000fe200078e0010 */
[----:B------:R-:W-:-:S07]  /*1bc0*/  MOV R14, 0x1be0 ;  /* 0x00001be0000e7802 */ /* 0x000fce0000000f00 */
[----:B-1----:R-:W-:Y:S05]  /*1bd0*/  CALL.REL.NOINC `($__internal_5_$__cuda_sm20_sqrt_rn_f32_slowpath) ;  /* 0x0000003c00e87944 */ /* 0x002fea0003c00000 */
[----:B------:R-:W-:Y:S01]  /*1be0*/  IMAD.MOV.U32 R11, RZ, RZ, R0 ;  /* 0x000000ffff0b7224 */ /* 0x000fe200078e0000 */
[----:B------:R-:W-:Y:S06]  /*1bf0*/  BRA `(.L_x_90) ;  /* 0x0000000000107947 */ /* 0x000fec0003800000 */
.L_x_89:
[----:B-1----:R-:W-:Y:S01]  /*1c00*/  FMUL.FTZ R11, R16, R17 ;  /* 0x00000011100b7220 */ /* 0x002fe20000410000 */
[----:B------:R-:W-:-:S03]  /*1c10*/  FMUL.FTZ R14, R17, 0.5 ;  /* 0x3f000000110e7820 */ /* 0x000fc60000410000 */
[----:B------:R-:W-:-:S04]  /*1c20*/  FFMA R0, -R11, R11, R16 ;  /* 0x0000000b0b007223 */ /* 0x000fc80000000110 */
[----:B------:R-:W-:-:S07]  /*1c30*/  FFMA R11, R0, R14, R11 ;  /* 0x0000000e000b7223 */ /* 0x000fce000000000b */
.L_x_90:
[----:B------:R-:W0:Y:S08]  /*1c40*/  LDC.64 R16, c[0x0][0x3b0] ;  /* 0x0000ec00ff107b82 */ /* 0x000e300000000a00 */
[----:B------:R-:W1:Y:S01]  /*1c50*/  LDC.64 R14, c[0x0][0x3a8] ;  /* 0x0000ea00ff0e7b82 */ /* 0x000e620000000a00 */
[----:B0-----:R-:W2:Y:S04]  /*1c60*/  LDG.E R16, desc[UR12][R16.64+0x4] ;  /* 0x0000040c10107981 */ /* 0x001ea8000c1e1900 */
[----:B-1----:R0:W5:Y:S01]  /*1c70*/  LDG.E R20, desc[UR12][R14.64+0x4] ;  /* 0x0000040c0e147981 */ /* 0x002162000c1e1900 */
[----:B------:R-:W-:-:S04]  /*1c80*/  IMAD.MOV.U32 R19, RZ, RZ, 0x40000000 ;  /* 0x40000000ff137424 */ /* 0x000fc800078e00ff */
[----:B--2---:R-:W-:-:S04]  /*1c90*/  FFMA R0, R16, R19, 1 ;  /* 0x3f80000010007423 */ /* 0x004fc80000000013 */
[----:B------:R0:W1:Y:S01]  /*1ca0*/  MUFU.RSQ R19, R0 ;  /* 0x0000000000137308 */ /* 0x0000620000001400 */
[----:B------:R-:W-:-:S04]  /*1cb0*/  IADD3 R18, PT, PT, R0, -0xd000000, RZ ;  /* 0xf300000000127810 */ /* 0x000fc80007ffe0ff */
[----:B------:R-:W-:-:S13]  /*1cc0*/  ISETP.GT.U32.AND P0, PT, R18, 0x727fffff, PT ;  /* 0x727fffff1200780c */ /* 0x000fda0003f04070 */
[----:B01----:R-:W-:Y:S05]  /*1cd0*/  @!P0 BRA `(.L_x_91) ;  /* 0x00000000000c8947 */ /* 0x003fea0003800000 */
[----:B------:R-:W-:-:S07]  /*1ce0*/  MOV R14, 0x1d00 ;  /* 0x00001d00000e7802 */ /* 0x000fce0000000f00 */
[----:B-----5:R-:W-:Y:S05]  /*1cf0*/  CALL.REL.NOINC `($__internal_5_$__cuda_sm20_sqrt_rn_f32_slowpath) ;  /* 0x0000003c00a07944 */ /* 0x020fea0003c00000 */
[----:B------:R-:W-:Y:S05]  /*1d00*/  BRA `(.L_x_92) ;  /* 0x0000000000107947 */ /* 0x000fea0003800000 */
.L_x_91:
[----:B------:R-:W-:Y:S01]  /*1d10*/  FMUL.FTZ R15, R0, R19 ;  /* 0x00000013000f7220 */ /* 0x000fe20000410000 */
[----:B------:R-:W-:-:S03]  /*1d20*/  FMUL.FTZ R19, R19, 0.5 ;  /* 0x3f00000013137820 */ /* 0x000fc60000410000 */
[----:B------:R-:W-:-:S04]  /*1d30*/  FFMA R0, -R15, R15, R0 ;  /* 0x0000000f0f007223 */ /* 0x000fc80000000100 */
[----:B------:R-:W-:-:S07]  /*1d40*/  FFMA R0, R0, R19, R15 ;  /* 0x0000001300007223 */ /* 0x000fce000000000f */
.L_x_92:
        /* <DEDUP_REMOVED lines=10> */
[----:B------:R-:W-:Y:S01]  /*1df0*/  MOV R16, 0x1e20 ;  /* 0x00001e2000107802 */ /* 0x000fe20000000f00 */
[----:B------:R-:W-:-:S07]  /*1e00*/  IMAD.MOV.U32 R15, RZ, RZ, R20 ;  /* 0x000000ffff0f7224 */ /* 0x000fce00078e0014 */
[----:B------:R-:W-:Y:S05]  /*1e10*/  CALL.REL.NOINC `($__internal_6_$__cuda_sm3x_div_rn_noftz_f32_slowpath) ;  /* 0x0000003c00b47944 */ /* 0x000fea0003c00000 */
[----:B------:R-:W-:-:S07]  /*1e20*/  IMAD.MOV.U32 R17, RZ, RZ, R0 ;  /* 0x000000ffff117224 */ /* 0x000fce00078e0000 */
.L_x_93:
        /* <DEDUP_REMOVED lines=9> */
[----:B------:R-:W-:Y:S02]  /*1ec0*/  MOV R0, R17 ;  /* 0x0000001100007202 */ /* 0x000fe40000000f00 */
[----:B------:R-:W-:-:S07]  /*1ed0*/  MOV R16, 0x1ef0 ;  /* 0x00001ef000107802 */ /* 0x000fce0000000f00 */
[----:B0-----:R-:W-:Y:S05]  /*1ee0*/  CALL.REL.NOINC `($__internal_6_$__cuda_sm3x_div_rn_noftz_f32_slowpath) ;  /* 0x0000003c00807944 */ /* 0x001fea0003c00000 */
.L_x_94:
[----:B------:R-:W0:Y:S02]  /*1ef0*/  F2I.TRUNC.NTZ R0, R0 ;  /* 0x0000000000007305 */ /* 0x000e24000020f100 */
[C---:B0-----:R-:W-:Y:S02]  /*1f00*/  VIADD R11, R0.reuse, UR6 ;  /* 0x00000006000b7c36 */ /* 0x041fe40008000000 */
[----:B------:R-:W-:Y:S01]  /*1f10*/  VIADD R15, R0, -UR8 ;  /* 0x80000008000f7c36 */ /* 0x000fe20008000000 */
[----:B------:R-:W-:Y:S02]  /*1f20*/  MOV R0, 0x1ff0 ;  /* 0x00001ff000007802 */ /* 0x000fe40000000f00 */
[----:B------:R-:W-:Y:S01]  /*1f30*/  ISETP.GE.AND P0, PT, R2, R11, PT ;  /* 0x0000000b0200720c */ /* 0x000fe20003f06270 */
[----:B------:R-:W-:-:S03]  /*1f40*/  VIADD R11, R7, 0x1 ;  /* 0x00000001070b7836 */ /* 0x000fc60000000000 */
[----:B------:R-:W-:Y:S02]  /*1f50*/  ISETP.LE.OR P0, PT, R2, R15, P0 ;  /* 0x0000000f0200720c */ /* 0x000fe40000703670 */
        /* <DEDUP_REMOVED lines=20> */
[----:B------:R-:W-:Y:S01]  /*20a0*/  MOV R16, 0x0 ;  /* 0x0000000000107802 */ /* 0x000fe20000000f00 */
[----:B------:R-:W-:Y:S01]  /*20b0*/  IMAD.MOV.U32 R17, RZ, RZ, 0x7ff00000 ;  /* 0x7ff00000ff117424 */ /* 0x000fe200078e00ff */
[----:B------:R-:W-:Y:S06]  /*20c0*/  BRA `(.L_x_95) ;  /* 0x0000000000047947 */ /* 0x000fec0003800000 */
.L_x_96:
[----:B------:R-:W-:-:S11]  /*20d0*/  DADD R16, R34, 2 ;  /* 0x4000000022107429 */ /* 0x000fd60000000000 */
.L_x_95:
[----:B------:R-:W0:Y:S01]  /*20e0*/  F2F.F64.F32 R14, UR14 ;  /* 0x0000000e000e7d10 */ /* 0x000e220008201800 */
        /* <DEDUP_REMOVED lines=19> */
.L_x_97:
[----:B-1----:R-:W-:Y:S01]  /*2220*/  FMUL.FTZ R11, R16, R17 ;  /* 0x00000011100b7220 */ /* 0x002fe20000410000 */
[----:B------:R-:W-:-:S03]  /*2230*/  FMUL.FTZ R14, R17, 0.5 ;  /* 0x3f000000110e7820 */ /* 0x000fc60000410000 */
[----:B------:R-:W-:-:S04]  /*2240*/  FFMA R0, -R11, R11, R16 ;  /* 0x0000000b0b007223 */ /* 0x000fc80000000110 */
[----:B------:R-:W-:-:S07]  /*2250*/  FFMA R11, R0, R14, R11 ;  /* 0x0000000e000b7223 */ /* 0x000fce000000000b */
.L_x_98:
        /* <DEDUP_REMOVED lines=13> */
.L_x_99:
[----:B------:R-:W-:Y:S01]  /*2330*/  FMUL.FTZ R15, R0, R19 ;  /* 0x00000013000f7220 */ /* 0x000fe20000410000 */
[----:B------:R-:W-:-:S03]  /*2340*/  FMUL.FTZ R19, R19, 0.5 ;  /* 0x3f00000013137820 */ /* 0x000fc60000410000 */
[----:B------:R-:W-:-:S04]  /*2350*/  FFMA R0, -R15, R15, R0 ;  /* 0x0000000f0f007223 */ /* 0x000fc80000000100 */
[----:B------:R-:W-:-:S07]  /*2360*/  FFMA R0, R0, R19, R15 ;  /* 0x0000001300007223 */ /* 0x000fce000000000f */
.L_x_100:
        /* <DEDUP_REMOVED lines=10> */
[----:B------:R-:W-:Y:S02]  /*2410*/  MOV R15, R20 ;  /* 0x00000014000f7202 */ /* 0x000fe40000000f00 */
[----:B------:R-:W-:-:S07]  /*2420*/  MOV R16, 0x2440 ;  /* 0x0000244000107802 */ /* 0x000fce0000000f00 */
[----:B------:R-:W-:Y:S05]  /*2430*/  CALL.REL.NOINC `($__internal_6_$__cuda_sm3x_div_rn_noftz_f32_slowpath) ;  /* 0x00000038002c7944 */ /* 0x000fea0003c00000 */
[----:B------:R-:W-:-:S07]  /*2440*/  IMAD.MOV.U32 R17, RZ, RZ, R0 ;  /* 0x000000ffff117224 */ /* 0x000fce00078e0000 */
.L_x_101:
        /* <DEDUP_REMOVED lines=12> */
.L_x_102:
        /* <DEDUP_REMOVED lines=16> */
.L_x_86:
        /* <DEDUP_REMOVED lines=26> */
.L_x_105:
[----:B------:R-:W-:-:S11]  /*27b0*/  DADD R10, R8, 2 ;  /* 0x40000000080a7429 */ /* 0x000fd60000000000 */
.L_x_104:
[----:B------:R-:W0:Y:S01]  /*27c0*/  F2F.F64.F32 R8, UR14 ;  /* 0x0000000e00087d10 */ /* 0x000e220008201800 */
[----:B------:R-:W-:Y:S01]  /*27d0*/  IMAD.U32 R0, RZ, RZ, UR14 ;  /* 0x0000000eff007e24 */ /* 0x000fe2000f8e00ff */
[----:B------:R-:W-:Y:S02]  /*27e0*/  ISETP.NE.AND P2, PT, R5, 0x7ff00000, PT ;  /* 0x7ff000000500780c */ /* 0x000fe40003f45270 */
[----:B------:R-:W-:Y:S02]  /*27f0*/  FSETP.NEU.AND P0, PT, R6, 1, PT ;  /* 0x3f8000000600780b */ /* 0x000fe40003f0d000 */
[----:B------:R-:W-:Y:S02]  /*2800*/  FSETP.NEU.AND P1, PT, R0, 1, PT ;  /* 0x3f8000000000780b */ /* 0x000fe40003f2d000 */
[----:B------:R-:W-:Y:S01]  /*2810*/  FSEL R5, R11, 1.875, P0 ;  /* 0x3ff000000b057808 */ /* 0x000fe20000000000 */
[----:B0-----:R-:W-:-:S10]  /*2820*/  DADD R8, R8, 2 ;  /* 0x4000000008087429 */ /* 0x001fd40000000000 */
[----:B------:R-:W-:Y:S02]  /*2830*/  FSEL R3, R3, R8, P2 ;  /* 0x0000000803037208 */ /* 0x000fe40001000000 */
[----:B------:R-:W-:Y:S02]  /*2840*/  FSEL R9, R4, R9, P2 ;  /* 0x0000000904097208 */ /* 0x000fe40001000000 */
[----:B------:R-:W-:Y:S02]  /*2850*/  FSEL R4, R10, RZ, P0 ;  /* 0x000000ff0a047208 */ /* 0x000fe40000000000 */
        /* <DEDUP_REMOVED lines=13> */
.L_x_106:
[----:B-1----:R-:W-:Y:S01]  /*2930*/  FMUL.FTZ R3, R6, R9 ;  /* 0x0000000906037220 */ /* 0x002fe20000410000 */
[----:B------:R-:W-:-:S03]  /*2940*/  FMUL.FTZ R4, R9, 0.5 ;  /* 0x3f00000009047820 */ /* 0x000fc60000410000 */
[----:B------:R-:W-:-:S04]  /*2950*/  FFMA R0, -R3, R3, R6 ;  /* 0x0000000303007223 */ /* 0x000fc80000000106 */
[----:B------:R-:W-:-:S07]  /*2960*/  FFMA R3, R0, R4, R3 ;  /* 0x0000000400037223 */ /* 0x000fce0000000003 */
.L_x_107:
        /* <DEDUP_REMOVED lines=13> */
.L_x_108:
[----:B------:R-:W-:Y:S01]  /*2a40*/  FMUL.FTZ R5, R0, R11 ;  /* 0x0000000b00057220 */ /* 0x000fe20000410000 */
[----:B------:R-:W-:-:S03]  /*2a50*/  FMUL.FTZ R11, R11, 0.5 ;  /* 0x3f0000000b0b7820 */ /* 0x000fc60000410000 */
[----:B------:R-:W-:-:S04]  /*2a60*/  FFMA R0, -R5, R5, R0 ;  /* 0x0000000505007223 */ /* 0x000fc80000000100 */
[----:B------:R-:W-:-:S07]  /*2a70*/  FFMA R0, R0, R11, R5 ;  /* 0x0000000b00007223 */ /* 0x000fce0000000005 */
.L_x_109:
        /* <DEDUP_REMOVED lines=13> */
.L_x_110:
        /* <DEDUP_REMOVED lines=13> */
.L_x_111:
        /* <DEDUP_REMOVED lines=13> */
.L_x_58:
[----:B------:R-:W-:-:S13]  /*2cf0*/  FSETP.NEU.AND P0, PT, RZ, UR14, PT ;  /* 0x0000000eff007c0b */ /* 0x000fda000bf0d000 */
[----:B------:R-:W-:Y:S05]  /*2d00*/  @P0 BRA `(.L_x_112) ;  /* 0x00000014002c0947 */ /* 0x000fea0003800000 */
[----:B------:R-:W0:Y:S01]  /*2d10*/  LDCU UR8, c[0x0][0x380] ;  /* 0x00007000ff0877ac */ /* 0x000e220008000800 */
[----:B------:R-:W-:Y:S01]  /*2d20*/  UMOV UR4, URZ ;  /* 0x000000ff00047c82 */ /* 0x000fe20008000000 */
[----:B0-----:R-:W-:-:S09]  /*2d30*/  UISETP.NE.AND UP0, UPT, UR8, 0x1, UPT ;  /* 0x000000010800788c */ /* 0x001fd2000bf05270 */
[----:B------:R-:W-:Y:S05]  /*2d40*/  BRA.U !UP0, `(.L_x_113) ;  /* 0x0000000d085c7547 */ /* 0x000fea000b800000 */
[----:B------:R-:W0:Y:S01]  /*2d50*/  LDC R7, c[0x0][0x384] ;  /* 0x0000e100ff077b82 */ /* 0x000e220000000800 */
[----:B------:R-:W-:Y:S01]  /*2d60*/  ULOP3.LUT UR4, UR8, 0x7ffffffe, URZ, 0xc0, !UPT ;  /* 0x7ffffffe08047892 */ /* 0x000fe2000f8ec0ff */
[----:B------:R-:W-:Y:S01]  /*2d70*/  IMAD.U32 R6, RZ, RZ, UR7 ;  /* 0x00000007ff067e24 */ /* 0x000fe2000f8e00ff */
[----:B------:R-:W1:Y:S01]  /*2d80*/  LDCU UR9, c[0x0][0x3c0] ;  /* 0x00007800ff0977ac */ /* 0x000e620008000800 */
[----:B------:R-:W2:Y:S04]  /*2d90*/  LDCU UR15, c[0x0][0x390] ;  /* 0x00007200ff0f77ac */ /* 0x000ea80008000800 */
[----:B------:R-:W3:Y:S01]  /*2da0*/  LDC R3, c[0x0][0x388] ;  /* 0x0000e200ff037b82 */ /* 0x000ee20000000800 */
[----:B------:R-:W4:Y:S01]  /*2db0*/  LDCU.64 UR10, c[0x0][0x380] ;  /* 0x00007000ff0a77ac */ /* 0x000f220008000a00 */
[----:B------:R-:W-:Y:S01]  /*2dc0*/  UIADD3 UR4, UPT, UPT, -UR4, URZ, URZ ;  /* 0x000000ff04047290 */ /* 0x000fe2000fffe1ff */
[----:B0-----:R-:W-:-:S02]  /*2dd0*/  IADD3 R8, PT, PT, R7, UR5, R8 ;  /* 0x0000000507087c10 */ /* 0x001fc4000fffe008 */
[----:B-12-4-:R-:W-:-:S09]  /*2de0*/  MOV R7, R2 ;  /* 0x0000000200077202 */ /* 0x016fd20000000f00 */
.L_x_130:
[----:B------:R-:W-:Y:S02]  /*2df0*/  IABS R4, R6 ;  /* 0x0000000600047213 */ /* 0x000fe40000000000 */
[----:B------:R-:W-:Y:S02]  /*2e00*/  MOV R0, 0x2e60 ;  /* 0x00002e6000007802 */ /* 0x000fe40000000f00 */
[----:B------:R-:W-:-:S05]  /*2e10*/  I2FP.F32.S32 R4, R4 ;  /* 0x0000000400047245 */ /* 0x000fca0000201400 */
[----:B------:R-:W-:-:S04]  /*2e20*/  FMUL R4, R4, UR15 ;  /* 0x0000000f04047c20 */ /* 0x000fc80008400000 */
[----:B0-----:R-:W0:Y:S02]  /*2e30*/  F2F.F64.F32 R12, R4 ;  /* 0x00000004000c7310 */ /* 0x001e240000201800 */
[----:B0-----:R-:W-:-:S11]  /*2e40*/  DADD R32, -RZ, |R12| ;  /* 0x00000000ff207229 */ /* 0x001fd6000000050c */
[----:B---3--:R-:W-:Y:S05]  /*2e50*/  CALL.REL.NOINC `($_Z15mute_directwaveiiffffiiiiPfS_S_i$__internal_accurate_pow) ;  /* 0x00000034002c7944 */ /* 0x008fea0003c00000 */
        /* <DEDUP_REMOVED lines=14> */
.L_x_115:
[----:B------:R-:W0:Y:S02]  /*2f40*/  F2F.F64.F32 R16, R4 ;  /* 0x0000000400107310 */ /* 0x000e240000201800 */
[----:B0-----:R-:W-:-:S11]  /*2f50*/  DADD R16, R16, 2 ;  /* 0x4000000010107429 */ /* 0x001fd60000000000 */
.L_x_114:
[----:B------:R-:W-:Y:S01]  /*2f60*/  DSETP.NEU.AND P0, PT, |R10|, +INF , PT ;  /* 0x7ff000000a00742a */ /* 0x000fe20003f0d200 */
[----:B------:R-:W-:Y:S02]  /*2f70*/  ISETP.NE.AND P2, PT, R5, 0x7ff00000, PT ;  /* 0x7ff000000500780c */ /* 0x000fe40003f45270 */
[----:B------:R-:W-:-:S03]  /*2f80*/  MOV R0, UR14 ;  /* 0x0000000e00007c02 */ /* 0x000fc60008000f00 */
[----:B------:R-:W-:Y:S02]  /*2f90*/  FSEL R14, RZ, +QNAN , P0 ;  /* 0x7ff00000ff0e7808 */ /* 0x000fe40000000000 */
[----:B------:R-:W-:Y:S02]  /*2fa0*/  FSETP.NEU.AND P3, PT, R0, 1, PT ;  /* 0x3f8000000000780b */ /* 0x000fe40003f6d000 */
[----:B------:R-:W-:Y:S02]  /*2fb0*/  FSEL R14, R14, RZ, !P2 ;  /* 0x000000ff0e0e7208 */ /* 0x000fe40005000000 */
[----:B------:R-:W-:Y:S02]  /*2fc0*/  FSETP.NEU.AND P0, PT, R4, 1, PT ;  /* 0x3f8000000400780b */ /* 0x000fe40003f0d000 */
[----:B------:R-:W-:Y:S01]  /*2fd0*/  FSEL R15, R14, 1.875, P3 ;  /* 0x3ff000000e0f7808 */ /* 0x000fe20001800000 */
[----:B------:R-:W-:Y:S01]  /*2fe0*/  IMAD.MOV.U32 R14, RZ, RZ, RZ ;  /* 0x000000ffff0e7224 */ /* 0x000fe200078e00ff */
[----:B------:R-:W-:-:S02]  /*2ff0*/  FSEL R12, R16, RZ, P0 ;  /* 0x000000ff100c7208 */ /* 0x000fc40000000000 */
[----:B------:R-:W-:-:S06]  /*3000*/  FSEL R13, R17, 1.875, P0 ;  /* 0x3ff00000110d7808 */ /* 0x000fcc0000000000 */
[----:B------:R-:W-:-:S10]  /*3010*/  DADD R12, R12, R14 ;  /* 0x000000000c0c7229 */ /* 0x000fd4000000000e */
        /* <DEDUP_REMOVED lines=10> */
.L_x_116:
[----:B-1----:R-:W-:Y:S01]  /*30c0*/  FMUL.FTZ R9, R12, R15 ;  /* 0x0000000f0c097220 */ /* 0x002fe20000410000 */
[----:B------:R-:W-:-:S03]  /*30d0*/  FMUL.FTZ R4, R15, 0.5 ;  /* 0x3f0000000f047820 */ /* 0x000fc60000410000 */
[----:B------:R-:W-:-:S04]  /*30e0*/  FFMA R0, -R9, R9, R12 ;  /* 0x0000000909007223 */ /* 0x000fc8000000010c */
[----:B------:R-:W-:-:S07]  /*30f0*/  FFMA R9, R0, R4, R9 ;  /* 0x0000000400097223 */ /* 0x000fce0000000009 */
.L_x_117:
        /* <DEDUP_REMOVED lines=13> */
.L_x_118:
[----:B------:R-:W-:Y:S01]  /*31d0*/  FMUL.FTZ R13, R0, R17 ;  /* 0x00000011000d7220 */ /* 0x000fe20000410000 */
[----:B------:R-:W-:-:S03]  /*31e0*/  FMUL.FTZ R17, R17, 0.5 ;  /* 0x3f00000011117820 */ /* 0x000fc60000410000 */
[----:B------:R-:W-:-:S04]  /*31f0*/  FFMA R0, -R13, R13, R0 ;  /* 0x0000000d0d007223 */ /* 0x000fc80000000100 */
[----:B------:R-:W-:-:S07]  /*3200*/  FFMA R0, R0, R17, R13 ;  /* 0x0000001100007223 */ /* 0x000fce000000000d */
.L_x_119:
        /* <DEDUP_REMOVED lines=13> */
.L_x_120:
        /* <DEDUP_REMOVED lines=12> */
.L_x_121:
[----:B------:R-:W0:Y:S01]  /*33a0*/  F2I.TRUNC.NTZ R0, R0 ;  /* 0x0000000000007305 */ /* 0x000e22000020f100 */
[----:B------:R-:W-:-:S04]  /*33b0*/  IADD3 R4, PT, PT, R6, 0x1, RZ ;  /* 0x0000000106047810 */ /* 0x000fc80007ffe0ff */
[----:B------:R-:W-:-:S04]  /*33c0*/  IABS R4, R4 ;  /* 0x0000000400047213 */ /* 0x000fc80000000000 */
[----:B------:R-:W-:-:S05]  /*33d0*/  I2FP.F32.S32 R4, R4 ;  /* 0x0000000400047245 */ /* 0x000fca0000201400 */
[----:B------:R-:W-:Y:S01]  /*33e0*/  FMUL R4, R4, UR15 ;  /* 0x0000000f04047c20 */ /* 0x000fe20008400000 */
[C---:B0-----:R-:W-:Y:S02]  /*33f0*/  VIADD R9, R0.reuse, UR6 ;  /* 0x0000000600097c36 */ /* 0x041fe40008000000 */
[----:B------:R-:W-:Y:S01]  /*3400*/  VIADD R13, R0, -UR9 ;  /* 0x80000009000d7c36 */ /* 0x000fe20008000000 */
[----:B------:R-:W-:Y:S02]  /*3410*/  MOV R0, 0x34a0 ;  /* 0x000034a000007802 */ /* 0x000fe40000000f00 */
[----:B------:R-:W-:-:S04]  /*3420*/  ISETP.GE.AND P0, PT, R2, R9, PT ;  /* 0x000000090200720c */ /* 0x000fc80003f06270 */
[----:B------:R-:W-:Y:S02]  /*3430*/  ISETP.LE.OR P0, PT, R2, R13, P0 ;  /* 0x0000000d0200720c */ /* 0x000fe40000703670 */
[----:B------:R-:W0:Y:S11]  /*3440*/  F2F.F64.F32 R12, R4 ;  /* 0x00000004000c7310 */ /* 0x000e360000201800 */
[----:B------:R-:W1:Y:S01]  /*3450*/  @!P0 LDC.64 R14, c[0x0][0x3b8] ;  /* 0x0000ee00ff0e8b82 */ /* 0x000e620000000a00 */
[----:B0-----:R-:W-:Y:S01]  /*3460*/  DADD R32, -RZ, |R12| ;  /* 0x00000000ff207229 */ /* 0x001fe2000000050c */
[----:B-1----:R-:W-:-:S05]  /*3470*/  @!P0 IMAD.WIDE R14, R7, 0x4, R14 ;  /* 0x00000004070e8825 */ /* 0x002fca00078e020e */
        /* <DEDUP_REMOVED lines=16> */
.L_x_123:
[----:B------:R-:W0:Y:S02]  /*3580*/  F2F.F64.F32 R16, R4 ;  /* 0x0000000400107310 */ /* 0x000e240000201800 */
[----:B0-----:R-:W-:-:S11]  /*3590*/  DADD R16, R16, 2 ;  /* 0x4000000010107429 */ /* 0x001fd60000000000 */
.L_x_122:
[----:B------:R-:W-:Y:S01]  /*35a0*/  DSETP.NEU.AND P0, PT, |R10|, +INF , PT ;  /* 0x7ff000000a00742a */ /* 0x000fe20003f0d200 */
[----:B------:R-:W-:-:S05]  /*35b0*/  IMAD.MOV.U32 R14, RZ, RZ, RZ ;  /* 0x000000ffff0e7224 */ /* 0x000fca00078e00ff */
[----:B------:R-:W-:Y:S02]  /*35c0*/  FSEL R0, RZ, +QNAN , P0 ;  /* 0x7ff00000ff007808 */ /* 0x000fe40000000000 */
[----:B------:R-:W-:Y:S02]  /*35d0*/  FSETP.NEU.AND P0, PT, R4, 1, PT ;  /* 0x3f8000000400780b */ /* 0x000fe40003f0d000 */
[----:B------:R-:W-:Y:S02]  /*35e0*/  FSEL R0, R0, RZ, !P2 ;  /* 0x000000ff00007208 */ /* 0x000fe40005000000 */
[----:B------:R-:W-:Y:S02]  /*35f0*/  FSEL R12, R16, RZ, P0 ;  /* 0x000000ff100c7208 */ /* 0x000fe40000000000 */
[----:B------:R-:W-:Y:S02]  /*3600*/  FSEL R13, R17, 1.875, P0 ;  /* 0x3ff00000110d7808 */ /* 0x000fe40000000000 */
[----:B------:R-:W-:-:S06]  /*3610*/  FSEL R15, R0, 1.875, P3 ;  /* 0x3ff00000000f7808 */ /* 0x000fcc0001800000 */
[----:B------:R-:W-:-:S10]  /*3620*/  DADD R12, R14, R12 ;  /* 0x000000000e0c7229 */ /* 0x000fd4000000000c */
        /* <DEDUP_REMOVED lines=10> */
.L_x_124:
[----:B-1----:R-:W-:Y:S01]  /*36d0*/  FMUL.FTZ R9, R12, R15 ;  /* 0x0000000f0c097220 */ /* 0x002fe20000410000 */
[----:B------:R-:W-:-:S03]  /*36e0*/  FMUL.FTZ R4, R15, 0.5 ;  /* 0x3f0000000f047820 */ /* 0x000fc60000410000 */
[----:B------:R-:W-:-:S04]  /*36f0*/  FFMA R0, -R9, R9, R12 ;  /* 0x0000000909007223 */ /* 0x000fc8000000010c */
[----:B------:R-:W-:-:S07]  /*3700*/  FFMA R9, R0, R4, R9 ;  /* 0x0000000400097223 */ /* 0x000fce0000000009 */
.L_x_125:
        /* <DEDUP_REMOVED lines=13> */
.L_x_126:
[----:B------:R-:W-:Y:S01]  /*37e0*/  FMUL.FTZ R13, R0, R17 ;  /* 0x00000011000d7220 */ /* 0x000fe20000410000 */
[----:B------:R-:W-:-:S03]  /*37f0*/  FMUL.FTZ R17, R17, 0.5 ;  /* 0x3f00000011117820 */ /* 0x000fc60000410000 */
[----:B------:R-:W-:-:S04]  /*3800*/  FFMA R0, -R13, R13, R0 ;  /* 0x0000000d0d007223 */ /* 0x000fc80000000100 */
[----:B------:R-:W-:-:S07]  /*3810*/  FFMA R0, R0, R17, R13 ;  /* 0x0000001100007223 */ /* 0x000fce000000000d */
.L_x_127:
        /* <DEDUP_REMOVED lines=12> */
[----:B------:R-:W-:-:S07]  /*38e0*/  IMAD.MOV.U32 R4, RZ, RZ, R0 ;  /* 0x000000ffff047224 */ /* 0x000fce00078e0000 */
.L_x_128:
        /* <DEDUP_REMOVED lines=12> */
.L_x_129:
[----:B------:R-:W0:Y:S01]  /*39b0*/  F2I.TRUNC.NTZ R0, R0 ;  /* 0x0000000000007305 */ /* 0x000e22000020f100 */
[----:B------:R-:W-:Y:S01]  /*39c0*/  UIADD3 UR4, UPT, UPT, UR4, 0x2, URZ ;  /* 0x0000000204047890 */ /* 0x000fe2000fffe0ff */
[----:B------:R-:W-:Y:S02]  /*39d0*/  IMAD.U32 R4, RZ, RZ, UR11 ;  /* 0x0000000bff047e24 */ /* 0x000fe4000f8e00ff */
[----:B------:R-:W-:Y:S01]  /*39e0*/  VIADD R6, R6, 0x2 ;  /* 0x0000000206067836 */ /* 0x000fe20000000000 */
[----:B------:R-:W-:Y:S01]  /*39f0*/  UISETP.NE.AND UP0, UPT, UR4, URZ, UPT ;  /* 0x000000ff0400728c */ /* 0x000fe2000bf05270 */
[----:B------:R-:W-:Y:S01]  /*3a00*/  IMAD R7, R4, 0x2, R7 ;  /* 0x0000000204077824 */ /* 0x000fe200078e0207 */
[C---:B0-----:R-:W-:Y:S01]  /*3a10*/  IADD3 R9, PT, PT, R0.reuse, UR6, RZ ;  /* 0x0000000600097c10 */ /* 0x041fe2000fffe0ff */
[----:B------:R-:W-:-:S03]  /*3a20*/  VIADD R13, R0, -UR9 ;  /* 0x80000009000d7c36 */ /* 0x000fc60008000000 */
[----:B------:R-:W-:-:S04]  /*3a30*/  ISETP.GE.AND P0, PT, R2, R9, PT ;  /* 0x000000090200720c */ /* 0x000fc80003f06270 */
[----:B------:R-:W-:-:S13]  /*3a40*/  ISETP.LE.OR P0, PT, R2, R13, P0 ;  /* 0x0000000d0200720c */ /* 0x000fda0000703670 */
[----:B------:R-:W0:Y:S02]  /*3a50*/  @!P0 LDC.64 R12, c[0x0][0x3b8] ;  /* 0x0000ee00ff0c8b82 */ /* 0x000e240000000a00 */
[----:B0-----:R-:W-:Y:S01]  /*3a60*/  @!P0 IMAD.WIDE R12, R8, 0x4, R12 ;  /* 0x00000004080c8825 */ /* 0x001fe200078e020c */
[----:B------:R-:W-:-:S04]  /*3a70*/  LEA R8, R4, R8, 0x1 ;  /* 0x0000000804087211 */ /* 0x000fc800078e08ff */
[----:B------:R0:W-:Y:S01]  /*3a80*/  @!P0 STG.E desc[UR12][R12.64], RZ ;  /* 0x000000ff0c008986 */ /* 0x0001e2000c10190c */
[----:B------:R-:W-:Y:S05]  /*3a90*/  BRA.U UP0, `(.L_x_130) ;  /* 0xfffffff100d47547 */ /* 0x000fea000b83ffff */
[----:B------:R-:W-:Y:S02]  /*3aa0*/  UMOV UR8, UR10 ;  /* 0x0000000a00087c82 */ /* 0x000fe40008000000 */
[----:B------:R-:W-:-:S12]  /*3ab0*/  ULOP3.LUT UR4, UR8, 0x7ffffffe, URZ, 0xc0, !UPT ;  /* 0x7ffffffe08047892 */ /* 0x000fd8000f8ec0ff */
.L_x_113:
[----:B------:R-:W-:-:S04]  /*3ac0*/  ULOP3.LUT UR9, UR8, 0x1, URZ, 0xc0, !UPT ;  /* 0x0000000108097892 */ /* 0x000fc8000f8ec0ff */
[----:B------:R-:W-:-:S06]  /*3ad0*/  UISETP.NE.U32.AND UP0, UPT, UR9, 0x1, UPT ;  /* 0x000000010900788c */ /* 0x000fcc000bf05070 */
[----:B------:R-:W-:-:S13]  /*3ae0*/  PLOP3.LUT P0, PT, PT, PT, UP0, 0x80, 0x8 ;  /* 0x000000000008781c */ /* 0x000fda0003f0f008 */
[----:B------:R-:W-:Y:S05]  /*3af0*/  @P0 EXIT ;  /* 0x000000000000094d */ /* 0x000fea0003800000 */
[----:B------:R-:W-:Y:S01]  /*3b00*/  UIADD3 UR5, UPT, UPT, UR4, UR7, URZ ;  /* 0x0000000704057290 */ /* 0x000fe2000fffe0ff */
[----:B------:R-:W1:Y:S05]  /*3b10*/  LDCU UR8, c[0x0][0x390] ;  /* 0x00007200ff0877ac */ /* 0x000e6a0008000800 */
[----:B------:R-:W-:-:S05]  /*3b20*/  IMAD.U32 R0, RZ, RZ, UR5 ;  /* 0x00000005ff007e24 */ /* 0x000fca000f8e00ff */
[----:B------:R-:W-:Y:S02]  /*3b30*/  IABS R3, R0 ;  /* 0x0000000000037213 */ /* 0x000fe40000000000 */
[----:B------:R-:W-:Y:S02]  /*3b40*/  MOV R0, 0x3ba0 ;  /* 0x00003ba000007802 */ /* 0x000fe40000000f00 */
[----:B------:R-:W-:-:S05]  /*3b50*/  I2FP.F32.S32 R3, R3 ;  /* 0x0000000300037245 */ /* 0x000fca0000201400 */
[----:B-1----:R-:W-:-:S04]  /*3b60*/  FMUL R3, R3, UR8 ;  /* 0x0000000803037c20 */ /* 0x002fc80008400000 */
[----:B------:R-:W1:Y:S02]  /*3b70*/  F2F.F64.F32 R6, R3 ;  /* 0x0000000300067310 */ /* 0x000e640000201800 */
[----:B-1----:R-:W-:-:S11]  /*3b80*/  DADD R32, -RZ, |R6| ;  /* 0x00000000ff207229 */ /* 0x002fd60000000506 */
        /* <DEDUP_REMOVED lines=15> */
.L_x_132:
[----:B------:R-:W-:-:S11]  /*3c80*/  DADD R8, R6, 2 ;  /* 0x4000000006087429 */ /* 0x000fd60000000000 */
.L_x_131:
[----:B------:R-:W-:Y:S01]  /*3c90*/  DSETP.NEU.AND P0, PT, |R10|, +INF , PT ;  /* 0x7ff000000a00742a */ /* 0x000fe20003f0d200 */
[----:B------:R-:W-:Y:S01]  /*3ca0*/  IMAD.U32 R4, RZ, RZ, UR14 ;  /* 0x0000000eff047e24 */ /* 0x000fe2000f8e00ff */
[----:B------:R-:W-:Y:S01]  /*3cb0*/  ISETP.NE.AND P2, PT, R5, 0x7ff00000, PT ;  /* 0x7ff000000500780c */ /* 0x000fe20003f45270 */
[----:B------:R-:W-:-:S03]  /*3cc0*/  IMAD.MOV.U32 R6, RZ, RZ, RZ ;  /* 0x000000ffff067224 */ /* 0x000fc600078e00ff */
[----:B------:R-:W-:Y:S02]  /*3cd0*/  FSEL R0, RZ, +QNAN , P0 ;  /* 0x7ff00000ff007808 */ /* 0x000fe40000000000 */
[----:B------:R-:W-:Y:S02]  /*3ce0*/  FSETP.NEU.AND P0, PT, R3, 1, PT ;  /* 0x3f8000000300780b */ /* 0x000fe40003f0d000 */
[----:B------:R-:W-:Y:S02]  /*3cf0*/  FSETP.NEU.AND P1, PT, R4, 1, PT ;  /* 0x3f8000000400780b */ /* 0x000fe40003f2d000 */
[----:B------:R-:W-:Y:S02]  /*3d00*/  FSEL R0, R0, RZ, !P2 ;  /* 0x000000ff00007208 */ /* 0x000fe40005000000 */
[----:B------:R-:W-:Y:S02]  /*3d10*/  FSEL R4, R8, RZ, P0 ;  /* 0x000000ff08047208 */ /* 0x000fe40000000000 */
[----:B------:R-:W-:-:S02]  /*3d20*/  FSEL R5, R9, 1.875, P0 ;  /* 0x3ff0000009057808 */ /* 0x000fc40000000000 */
        /* <DEDUP_REMOVED lines=12> */
.L_x_133:
[----:B-1----:R-:W-:Y:S01]  /*3df0*/  FMUL.FTZ R3, R6, R7 ;  /* 0x0000000706037220 */ /* 0x002fe20000410000 */
[----:B------:R-:W-:-:S03]  /*3e00*/  FMUL.FTZ R4, R7, 0.5 ;  /* 0x3f00000007047820 */ /* 0x000fc60000410000 */
[----:B------:R-:W-:-:S04]  /*3e10*/  FFMA R0, -R3, R3, R6 ;  /* 0x0000000303007223 */ /* 0x000fc80000000106 */
[----:B------:R-:W-:-:S07]  /*3e20*/  FFMA R3, R0, R4, R3 ;  /* 0x0000000400037223 */ /* 0x000fce0000000003 */
.L_x_134:
        /* <DEDUP_REMOVED lines=13> */
.L_x_135:
[----:B------:R-:W-:Y:S01]  /*3f00*/  FMUL.FTZ R5, R0, R9 ;  /* 0x0000000900057220 */ /* 0x000fe20000410000 */
[----:B------:R-:W-:-:S03]  /*3f10*/  FMUL.FTZ R9, R9, 0.5 ;  /* 0x3f00000009097820 */ /* 0x000fc60000410000 */
[----:B------:R-:W-:-:S04]  /*3f20*/  FFMA R0, -R5, R5, R0 ;  /* 0x0000000505007223 */ /* 0x000fc80000000100 */
[----:B------:R-:W-:-:S07]  /*3f30*/  FFMA R0, R0, R9, R5 ;  /* 0x0000000900007223 */ /* 0x000fce0000000005 */
.L_x_136:
        /* <DEDUP_REMOVED lines=13> */
.L_x_137:
        /* <DEDUP_REMOVED lines=13> */
.L_x_138:
[----:B------:R-:W0:Y:S01]  /*40e0*/  F2I.TRUNC.NTZ R0, R0 ;  /* 0x0000000000007305 */ /* 0x000e22000020f100 */
[----:B------:R-:W1:Y:S01]  /*40f0*/  LDCU UR5, c[0x0][0x3c0] ;  /* 0x00007800ff0577ac */ /* 0x000e620008000800 */
[C---:B0-----:R-:W-:Y:S01]  /*4100*/  VIADD R3, R0.reuse, UR6 ;  /* 0x0000000600037c36 */ /* 0x041fe20008000000 */
[----:B-1----:R-:W-:-:S04]  /*4110*/  IADD3 R5, PT, PT, R0, -UR5, RZ ;  /* 0x8000000500057c10 */ /* 0x002fc8000fffe0ff */
[----:B------:R-:W-:-:S04]  /*4120*/  ISETP.GE.AND P0, PT, R2, R3, PT ;  /* 0x000000030200720c */ /* 0x000fc80003f06270 */
[----:B------:R-:W-:-:S13]  /*4130*/  ISETP.LE.OR P0, PT, R2, R5, P0 ;  /* 0x000000050200720c */ /* 0x000fda0000703670 */
[----:B------:R-:W-:Y:S05]  /*4140*/  @P0 EXIT ;  /* 0x000000000000094d */ /* 0x000fea0003800000 */
[----:B------:R-:W0:Y:S01]  /*4150*/  LDCU UR5, c[0x0][0x384] ;  /* 0x00007080ff0577ac */ /* 0x000e220008000800 */
[----:B------:R-:W1:Y:S01]  /*4160*/  LDC.64 R4, c[0x0][0x3b8] ;  /* 0x0000ee00ff047b82 */ /* 0x000e620000000a00 */
[----:B0-----:R-:W-:-:S04]  /*4170*/  IMAD.U32 R3, RZ, RZ, UR5 ;  /* 0x00000005ff037e24 */ /* 0x001fc8000f8e00ff */
[----:B------:R-:W-:-:S04]  /*4180*/  IMAD R3, R3, UR4, R2 ;  /* 0x0000000403037c24 */ /* 0x000fc8000f8e0202 */
[----:B-1----:R-:W-:-:S05]  /*4190*/  IMAD.WIDE R2, R3, 0x4, R4 ;  /* 0x0000000403027825 */ /* 0x002fca00078e0204 */
[----:B------:R-:W-:Y:S01]  /*41a0*/  STG.E desc[UR12][R2.64], RZ ;  /* 0x000000ff02007986 */ /* 0x000fe2000c10190c */
[----:B------:R-:W-:Y:S05]  /*41b0*/  EXIT ;  /* 0x000000000000794d */ /* 0x000fea0003800000 */
.L_x_112:
[----:B------:R-:W0:Y:S01]  /*41c0*/  LDCU UR8, c[0x0][0x380] ;  /* 0x00007000ff0877ac */ /* 0x000e220008000800 */
[----:B------:R-:W-:Y:S01]  /*41d0*/  UMOV UR4, URZ ;  /* 0x000000ff00047c82 */ /* 0x000fe20008000000 */
[----:B0-----:R-:W-:-:S09]  /*41e0*/  UISETP.NE.AND UP0, UPT, UR8, 0x1, UPT ;  /* 0x000000010800788c */ /* 0x001fd2000bf05270 */
[----:B------:R-:W-:Y:S05]  /*41f0*/  BRA.U !UP0, `(.L_x_139) ;  /* 0x0000000d08687547 */ /* 0x000fea000b800000 */
[----:B------:R-:W0:Y:S01]  /*4200*/  LDC R7, c[0x0][0x384] ;  /* 0x0000e100ff077b82 */ /* 0x000e220000000800 */
[----:B------:R-:W-:Y:S01]  /*4210*/  ULOP3.LUT UR4, UR8, 0x7ffffffe, URZ, 0xc0, !UPT ;  /* 0x7ffffffe08047892 */ /* 0x000fe2000f8ec0ff */
[----:B------:R-:W1:Y:S01]  /*4220*/  LDCU UR20, c[0x0][0x3c0] ;  /* 0x00007800ff1477ac */ /* 0x000e620008000800 */
[----:B------:R-:W2:Y:S05]  /*4230*/  LDCU UR15, c[0x0][0x390] ;  /* 0x00007200ff0f77ac */ /* 0x000eaa0008000800 */
[----:B------:R-:W3:Y:S01]  /*4240*/  LDC R6, c[0x0][0x388] ;  /* 0x0000e200ff067b82 */ /* 0x000ee20000000800 */
[----:B------:R-:W4:Y:S01]  /*4250*/  LDCU.64 UR10, c[0x0][0x380] ;  /* 0x00007000ff0a77ac */ /* 0x000f220008000a00 */
[----:B------:R-:W-:Y:S01]  /*4260*/  UIADD3 UR4, UPT, UPT, -UR4, URZ, URZ ;  /* 0x000000ff04047290 */ /* 0x000fe2000fffe1ff */
[----:B------:R-:W-:Y:S01]  /*4270*/  UMOV UR8, UR7 ;  /* 0x0000000700087c82 */ /* 0x000fe20008000000 */
[----:B0-----:R-:W-:Y:S01]  /*4280*/  IADD3 R8, PT, PT, R7, UR5, R8 ;  /* 0x0000000507087c10 */ /* 0x001fe2000fffe008 */
[----:B-12-4-:R-:W-:-:S09]  /*4290*/  IMAD.MOV.U32 R7, RZ, RZ, R2 ;  /* 0x000000ffff077224 */ /* 0x016fd200078e0002 */
.L_x_155:
[----:B------:R-:W-:Y:S02]  /*42a0*/  IABS R9, UR8 ;  /* 0x0000000800097c13 */ /* 0x000fe40008000000 */
[----:B------:R-:W-:Y:S02]  /*42b0*/  MOV R0, 0x4310 ;  /* 0x0000431000007802 */ /* 0x000fe40000000f00 */
[----:B------:R-:W-:-:S05]  /*42c0*/  I2FP.F32.S32 R9, R9 ;  /* 0x0000000900097245 */ /* 0x000fca0000201400 */
[----:B------:R-:W-:-:S04]  /*42d0*/  FMUL R9, R9, UR15 ;  /* 0x0000000f09097c20 */ /* 0x000fc80008400000 */
[----:B0-----:R-:W0:Y:S02]  /*42e0*/  F2F.F64.F32 R12, R9 ;  /* 0x00000009000c7310 */ /* 0x001e240000201800 */
[----:B0-----:R-:W-:-:S11]  /*42f0*/  DADD R32, -RZ, |R12| ;  /* 0x00000000ff207229 */ /* 0x001fd6000000050c */
[----:B---3--:R-:W-:Y:S05]  /*4300*/  CALL.REL.NOINC `($_Z15mute_directwaveiiffffiiiiPfS_S_i$__internal_accurate_pow) ;  /* 0x0000002000007944 */ /* 0x008fea0003c00000 */
[----:B------:R-:W-:Y:S01]  /*4310*/  DADD R16, R12, 2 ;  /* 0x400000000c107429 */ /* 0x000fe20000000000 */
[----:B------:R-:W-:Y:S01]  /*4320*/  IMAD.U32 R0, RZ, RZ, UR14 ;  /* 0x0000000eff007e24 */ /* 0x000fe2000f8e00ff */
[----:B------:R-:W-:Y:S01]  /*4330*/  DSETP.NEU.AND P5, PT, |R10|, +INF , PT ;  /* 0x7ff000000a00742a */ /* 0x000fe20003fad200 */
[----:B------:R-:W-:Y:S02]  /*4340*/  FSETP.NEU.AND P1, PT, R9, RZ, PT ;  /* 0x000000ff0900720b */ /* 0x000fe40003f2d000 */
[----:B------:R-:W-:Y:S02]  /*4350*/  ISETP.NE.AND P3, PT, R5, 0x7ff00000, PT ;  /* 0x7ff000000500780c */ /* 0x000fe40003f65270 */
[----:B------:R-:W-:Y:S02]  /*4360*/  FSETP.NEU.AND P2, PT, R0, 1, PT ;  /* 0x3f8000000000780b */ /* 0x000fe40003f4d000 */
[----:B------:R-:W-:Y:S02]  /*4370*/  FSEL R0, R3, RZ, P5 ;  /* 0x000000ff03007208 */ /* 0x000fe40002800000 */
[----:B------:R-:W-:-:S02]  /*4380*/  LOP3.LUT R16, R17, 0x7ff00000, RZ, 0xc0, !PT ;  /* 0x7ff0000011107812 */ /* 0x000fc400078ec0ff */
[----:B------:R-:W-:Y:S02]  /*4390*/  FSETP.NEU.AND P0, PT, R9, 1, PT ;  /* 0x3f8000000900780b */ /* 0x000fe40003f0d000 */
[----:B------:R-:W-:Y:S02]  /*43a0*/  ISETP.NE.AND P4, PT, R16, 0x7ff00000, PT ;  /* 0x7ff000001000780c */ /* 0x000fe40003f85270 */
[----:B------:R-:W-:Y:S02]  /*43b0*/  FSEL R16, R15, RZ, P1 ;  /* 0x000000ff0f107208 */ /* 0x000fe40000800000 */
[----:B------:R-:W-:Y:S02]  /*43c0*/  FSEL R15, R4, +QNAN , P5 ;  /* 0x7ff00000040f7808 */ /* 0x000fe40002800000 */
[----:B------:R-:W-:Y:S02]  /*43d0*/  FSEL R17, R14, RZ, P1 ;  /* 0x000000ff0e117208 */ /* 0x000fe40000800000 */
[----:B------:R-:W-:-:S02]  /*43e0*/  FSEL R0, R3, R0, P3 ;  /* 0x0000000003007208 */ /* 0x000fc40001800000 */
[----:B------:R-:W-:-:S03]  /*43f0*/  FSEL R18, R4, R15, P3 ;  /* 0x0000000f04127208 */ /* 0x000fc60001800000 */
[----:B------:R-:W-:Y:S05]  /*4400*/  @P4 BRA `(.L_x_140) ;  /* 0x00000000001c4947 */ /* 0x000fea0003800000 */
[----:B------:R-:W-:-:S13]  /*4410*/  FSETP.NAN.AND P1, PT, R9, R9, PT ;  /* 0x000000090900720b */ /* 0x000fda0003f28000 */
[----:B------:R-:W0:Y:S02]  /*4420*/  @P1 F2F.F64.F32 R14, R9 ;  /* 0x00000009000e1310 */ /* 0x000e240000201800 */
[----:B0-----:R-:W-:Y:S01]  /*4430*/  @P1 DADD R16, R14, 2 ;  /* 0x400000000e101429 */ /* 0x001fe20000000000 */
[----:B------:R-:W-:Y:S10]  /*4440*/  @P1 BRA `(.L_x_140) ;  /* 0x00000000000c1947 */ /* 0x000ff40003800000 */
[----:B------:R-:W-:-:S14]  /*4450*/  DSETP.NEU.AND P1, PT, |R12|, +INF , PT ;  /* 0x7ff000000c00742a */ /* 0x000fdc0003f2d200 */
[----:B------:R-:W-:Y:S01]  /*4460*/  @!P1 MOV R16, 0x0 ;  /* 0x0000000000109802 */ /* 0x000fe20000000f00 */
[----:B------:R-:W-:-:S07]  /*4470*/  @!P1 IMAD.MOV.U32 R17, RZ, RZ, 0x7ff00000 ;  /* 0x7ff00000ff119424 */ /* 0x000fce00078e00ff */
.L_x_140:
        /* <DEDUP_REMOVED lines=15> */
.L_x_141:
[----:B-1----:R-:W-:Y:S01]  /*4570*/  FMUL.FTZ R9, R14, R15 ;  /* 0x0000000f0e097220 */ /* 0x002fe20000410000 */
[----:B------:R-:W-:-:S03]  /*4580*/  FMUL.FTZ R12, R15, 0.5 ;  /* 0x3f0000000f0c7820 */ /* 0x000fc60000410000 */
[----:B------:R-:W-:-:S04]  /*4590*/  FFMA R0, -R9, R9, R14 ;  /* 0x0000000909007223 */ /* 0x000fc8000000010e */
[----:B------:R-:W-:-:S07]  /*45a0*/  FFMA R9, R0, R12, R9 ;  /* 0x0000000c00097223 */ /* 0x000fce0000000009 */
.L_x_142:
        /* <DEDUP_REMOVED lines=13> */
.L_x_143:
[----:B------:R-:W-:Y:S01]  /*4680*/  FMUL.FTZ R13, R0, R17 ;  /* 0x00000011000d7220 */ /* 0x000fe20000410000 */
[----:B------:R-:W-:-:S03]  /*4690*/  FMUL.FTZ R17, R17, 0.5 ;  /* 0x3f00000011117820 */ /* 0x000fc60000410000 */
[----:B------:R-:W-:-:S04]  /*46a0*/  FFMA R0, -R13, R13, R0 ;  /* 0x0000000d0d007223 */ /* 0x000fc80000000100 */
[----:B------:R-:W-:-:S07]  /*46b0*/  FFMA R0, R0, R17, R13 ;  /* 0x0000001100007223 */ /* 0x000fce000000000d */
.L_x_144:
        /* <DEDUP_REMOVED lines=13> */
.L_x_145:
        /* <DEDUP_REMOVED lines=12> */
.L_x_146:
[----:B------:R-:W0:Y:S01]  /*4850*/  F2I.TRUNC.NTZ R0, R0 ;  /* 0x0000000000007305 */ /* 0x000e22000020f100 */
[----:B------:R-:W-:Y:S01]  /*4860*/  UIADD3 UR9, UPT, UPT, UR8, 0x1, URZ ;  /* 0x0000000108097890 */ /* 0x000fe2000fffe0ff */
[C---:B0-----:R-:W-:Y:S02]  /*4870*/  VIADD R9, R0.reuse, UR6 ;  /* 0x0000000600097c36 */ /* 0x041fe40008000000 */
[----:B------:R-:W-:Y:S01]  /*4880*/  VIADD R13, R0, -UR20 ;  /* 0x80000014000d7c36 */ /* 0x000fe20008000000 */
[----:B------:R-:W-:Y:S02]  /*4890*/  MOV R0, 0x4960 ;  /* 0x0000496000007802 */ /* 0x000fe40000000f00 */
[C---:B------:R-:W-:Y:S02]  /*48a0*/  ISETP.GE.AND P0, PT, R2.reuse, R9, PT ;  /* 0x000000090200720c */ /* 0x040fe40003f06270 */
[----:B------:R-:W-:Y:S02]  /*48b0*/  MOV R9, UR9 ;  /* 0x0000000900097c02 */ /* 0x000fe40008000f00 */
        /* <DEDUP_REMOVED lines=24> */
.L_x_148:
[----:B------:R-:W0:Y:S02]  /*4a40*/  F2F.F64.F32 R16, R9 ;  /* 0x0000000900107310 */ /* 0x000e240000201800 */
[----:B0-----:R-:W-:-:S11]  /*4a50*/  DADD R16, R16, 2 ;  /* 0x4000000010107429 */ /* 0x001fd60000000000 */
.L_x_147:
[----:B------:R-:W-:-:S06]  /*4a60*/  DSETP.NEU.AND P0, PT, |R10|, +INF , PT ;  /* 0x7ff000000a00742a */ /* 0x000fcc0003f0d200 */
[----:B------:R-:W-:Y:S02]  /*4a70*/  FSEL R0, R3, RZ, P0 ;  /* 0x000000ff03007208 */ /* 0x000fe40000000000 */
[C---:B------:R-:W-:Y:S02]  /*4a80*/  FSEL R13, R4.reuse, +QNAN , P0 ;  /* 0x7ff00000040d7808 */ /* 0x040fe40000000000 */
[----:B------:R-:W-:Y:S02]  /*4a90*/  FSETP.NEU.AND P0, PT, R9, 1, PT ;  /* 0x3f8000000900780b */ /* 0x000fe40003f0d000 */
[----:B------:R-:W-:Y:S02]  /*4aa0*/  FSEL R0, R3, R0, P3 ;  /* 0x0000000003007208 */ /* 0x000fe40001800000 */
[----:B------:R-:W-:Y:S02]  /*4ab0*/  FSEL R9, R4, R13, P3 ;  /* 0x0000000d04097208 */ /* 0x000fe40001800000 */
[----:B------:R-:W-:-:S02]  /*4ac0*/  FSEL R12, R16, RZ, P0 ;  /* 0x000000ff100c7208 */ /* 0x000fc40000000000 */
        /* <DEDUP_REMOVED lines=14> */
.L_x_149:
[----:B-1----:R-:W-:Y:S01]  /*4bb0*/  FMUL.FTZ R9, R14, R15 ;  /* 0x0000000f0e097220 */ /* 0x002fe20000410000 */
[----:B------:R-:W-:-:S03]  /*4bc0*/  FMUL.FTZ R12, R15, 0.5 ;  /* 0x3f0000000f0c7820 */ /* 0x000fc60000410000 */
[----:B------:R-:W-:-:S04]  /*4bd0*/  FFMA R0, -R9, R9, R14 ;  /* 0x0000000909007223 */ /* 0x000fc8000000010e */
[----:B------:R-:W-:-:S07]  /*4be0*/  FFMA R9, R0, R12, R9 ;  /* 0x0000000c00097223 */ /* 0x000fce0000000009 */
.L_x_150:
        /* <DEDUP_REMOVED lines=13> */
.L_x_151:
[----:B------:R-:W-:Y:S01]  /*4cc0*/  FMUL.FTZ R13, R0, R17 ;  /* 0x00000011000d7220 */ /* 0x000fe20000410000 */
[----:B------:R-:W-:-:S03]  /*4cd0*/  FMUL.FTZ R17, R17, 0.5 ;  /* 0x3f00000011117820 */ /* 0x000fc60000410000 */
[----:B------:R-:W-:-:S04]  /*4ce0*/  FFMA R0, -R13, R13, R0 ;  /* 0x0000000d0d007223 */ /* 0x000fc80000000100 */
[----:B------:R-:W-:-:S07]  /*4cf0*/  FFMA R0, R0, R17, R13 ;  /* 0x0000001100007223 */ /* 0x000fce000000000d */
.L_x_152:
        /* <DEDUP_REMOVED lines=13> */
.L_x_153:
        /* <DEDUP_REMOVED lines=12> */
.L_x_154:
[----:B------:R-:W0:Y:S01]  /*4e90*/  F2I.TRUNC.NTZ R0, R0 ;  /* 0x0000000000007305 */ /* 0x000e22000020f100 */
[----:B------:R-:W-:Y:S02]  /*4ea0*/  UIADD3 UR4, UPT, UPT, UR4, 0x2, URZ ;  /* 0x0000000204047890 */ /* 0x000fe4000fffe0ff */
[----:B------:R-:W-:Y:S02]  /*4eb0*/  UIADD3 UR8, UPT, UPT, UR8, 0x2, URZ ;  /* 0x0000000208087890 */ /* 0x000fe4000fffe0ff */
[----:B------:R-:W-:Y:S01]  /*4ec0*/  UISETP.NE.AND UP0, UPT, UR4, URZ, UPT ;  /* 0x000000ff0400728c */ /* 0x000fe2000bf05270 */
[C---:B0-----:R-:W-:Y:S01]  /*4ed0*/  VIADD R9, R0.reuse, UR6 ;  /* 0x0000000600097c36 */ /* 0x041fe20008000000 */
[----:B------:R-:W-:-:S04]  /*4ee0*/  IADD3 R13, PT, PT, R0, -UR20, RZ ;  /* 0x80000014000d7c10 */ /* 0x000fc8000fffe0ff */
[----:B------:R-:W-:Y:S01]  /*4ef0*/  ISETP.GE.AND P0, PT, R2, R9, PT ;  /* 0x000000090200720c */ /* 0x000fe20003f06270 */
[----:B------:R-:W-:-:S03]  /*4f00*/  IMAD.U32 R9, RZ, RZ, UR11 ;  /* 0x0000000bff097e24 */ /* 0x000fc6000f8e00ff */
[----:B------:R-:W-:Y:S01]  /*4f10*/  ISETP.LE.OR P0, PT, R2, R13, P0 ;  /* 0x0000000d0200720c */ /* 0x000fe20000703670 */
[----:B------:R-:W-:-:S12]  /*4f20*/  IMAD R7, R9, 0x2, R7 ;  /* 0x0000000209077824 */ /* 0x000fd800078e0207 */
[----:B------:R-:W0:Y:S02]  /*4f30*/  @!P0 LDC.64 R12, c[0x0][0x3b8] ;  /* 0x0000ee00ff0c8b82 */ /* 0x000e240000000a00 */
[----:B0-----:R-:W-:-:S04]  /*4f40*/  @!P0 IMAD.WIDE R12, R8, 0x4, R12 ;  /* 0x00000004080c8825 */ /* 0x001fc800078e020c */
[----:B------:R-:W-:Y:S01]  /*4f50*/  IMAD R8, R9, 0x2, R8 ;  /* 0x0000000209087824 */ /* 0x000fe200078e0208 */
[----:B------:R0:W-:Y:S01]  /*4f60*/  @!P0 STG.E desc[UR12][R12.64], RZ ;  /* 0x000000ff0c008986 */ /* 0x0001e2000c10190c */
[----:B------:R-:W-:Y:S05]  /*4f70*/  BRA.U UP0, `(.L_x_155) ;  /* 0xfffffff100c87547 */ /* 0x000fea000b83ffff */
[----:B------:R-:W-:Y:S02]  /*4f80*/  UMOV UR8, UR10 ;  /* 0x0000000a00087c82 */ /* 0x000fe40008000000 */
[----:B------:R-:W-:-:S12]  /*4f90*/  ULOP3.LUT UR4, UR8, 0x7ffffffe, URZ, 0xc0, !UPT ;  /* 0x7ffffffe08047892 */ /* 0x000fd8000f8ec0ff */
.L_x_139:
[----:B------:R-:W-:-:S04]  /*4fa0*/  ULOP3.LUT UR9, UR8, 0x1, URZ, 0xc0, !UPT ;  /* 0x0000000108097892 */ /* 0x000fc8000f8ec0ff */
[----:B------:R-:W-:-:S06]  /*4fb0*/  UISETP.NE.U32.AND UP0, UPT, UR9, 0x1, UPT ;  /* 0x000000010900788c */ /* 0x000fcc000bf05070 */
[----:B------:R-:W-:-:S13]  /*4fc0*/  PLOP3.LUT P0, PT, PT, PT, UP0, 0x80, 0x8 ;  /* 0x000000000008781c */ /* 0x000fda0003f0f008 */
[----:B------:R-:W-:Y:S05]  /*4fd0*/  @P0 EXIT ;  /* 0x000000000000094d */ /* 0x000fea0003800000 */
[----:B------:R-:W-:Y:S01]  /*4fe0*/  UIADD3 UR5, UPT, UPT, UR4, UR7, URZ ;  /* 0x0000000704057290 */ /* 0x000fe2000fffe0ff */
[----:B------:R-:W1:Y:S05]  /*4ff0*/  LDCU UR8, c[0x0][0x390] ;  /* 0x00007200ff0877ac */ /* 0x000e6a0008000800 */
[----:B------:R-:W-:-:S04]  /*5000*/  MOV R0, UR5 ;  /* 0x0000000500007c02 */ /* 0x000fc80008000f00 */
        /* <DEDUP_REMOVED lines=21> */
.L_x_157:
[----:B------:R-:W-:-:S11]  /*5160*/  DADD R12, R8, 2 ;  /* 0x40000000080c7429 */ /* 0x000fd60000000000 */
.L_x_156:
[----:B------:R-:W-:Y:S01]  /*5170*/  DSETP.NEU.AND P0, PT, |R10|, +INF , PT ;  /* 0x7ff000000a00742a */ /* 0x000fe20003f0d200 */
[----:B------:R-:W-:Y:S01]  /*5180*/  ISETP.NE.AND P2, PT, R5, 0x7ff00000, PT ;  /* 0x7ff000000500780c */ /* 0x000fe20003f45270 */
[----:B------:R-:W-:-:S04]  /*5190*/  IMAD.U32 R7, RZ, RZ, UR14 ;  /* 0x0000000eff077e24 */ /* 0x000fc8000f8e00ff */
[C---:B------:R-:W-:Y:S02]  /*51a0*/  FSEL R0, R3.reuse, RZ, P0 ;  /* 0x000000ff03007208 */ /* 0x040fe40000000000 */
[----:B------:R-:W-:Y:S02]  /*51b0*/  FSEL R5, R4, +QNAN , P0 ;  /* 0x7ff0000004057808 */ /* 0x000fe40000000000 */
[----:B------:R-:W-:Y:S02]  /*51c0*/  FSEL R0, R3, R0, P2 ;  /* 0x0000000003007208 */ /* 0x000fe40001000000 */
[----:B------:R-:W-:Y:S02]  /*51d0*/  FSETP.NEU.AND P0, PT, R6, 1, PT ;  /* 0x3f8000000600780b */ /* 0x000fe40003f0d000 */
[----:B------:R-:W-:Y:S02]  /*51e0*/  FSETP.NEU.AND P1, PT, R7, 1, PT ;  /* 0x3f8000000700780b */ /* 0x000fe40003f2d000 */
[----:B------:R-:W-:-:S02]  /*51f0*/  FSEL R3, R4, R5, P2 ;  /* 0x0000000504037208 */ /* 0x000fc40001000000 */
        /* <DEDUP_REMOVED lines=15> */
.L_x_158:
[----:B-1----:R-:W-:Y:S01]  /*52f0*/  FMUL.FTZ R3, R6, R7 ;  /* 0x0000000706037220 */ /* 0x002fe20000410000 */
[----:B------:R-:W-:-:S03]  /*5300*/  FMUL.FTZ R4, R7, 0.5 ;  /* 0x3f00000007047820 */ /* 0x000fc60000410000 */
[----:B------:R-:W-:-:S04]  /*5310*/  FFMA R0, -R3, R3, R6 ;  /* 0x0000000303007223 */ /* 0x000fc80000000106 */
[----:B------:R-:W-:-:S07]  /*5320*/  FFMA R3, R0, R4, R3 ;  /* 0x0000000400037223 */ /* 0x000fce0000000003 */
.L_x_159:
        /* <DEDUP_REMOVED lines=13> */
.L_x_160:
[----:B------:R-:W-:Y:S01]  /*5400*/  FMUL.FTZ R5, R0, R9 ;  /* 0x0000000900057220 */ /* 0x000fe20000410000 */
[----:B------:R-:W-:-:S03]  /*5410*/  FMUL.FTZ R9, R9, 0.5 ;  /* 0x3f00000009097820 */ /* 0x000fc60000410000 */
[----:B------:R-:W-:-:S04]  /*5420*/  FFMA R0, -R5, R5, R0 ;  /* 0x0000000505007223 */ /* 0x000fc80000000100 */
[----:B------:R-:W-:-:S07]  /*5430*/  FFMA R0, R0, R9, R5 ;  /* 0x0000000900007223 */ /* 0x000fce0000000005 */
.L_x_161:
        /* <DEDUP_REMOVED lines=13> */
.L_x_162:
        /* <DEDUP_REMOVED lines=13> */
.L_x_163:
[----:B------:R-:W0:Y:S01]  /*55e0*/  F2I.TRUNC.NTZ R0, R0 ;  /* 0x0000000000007305 */ /* 0x000e22000020f100 */
[----:B------:R-:W1:Y:S01]  /*55f0*/  LDCU UR5, c[0x0][0x3c0] ;  /* 0x00007800ff0577ac */ /* 0x000e620008000800 */
[C---:B0-----:R-:W-:Y:S01]  /*5600*/  IADD3 R3, PT, PT, R0.reuse, UR6, RZ ;  /* 0x0000000600037c10 */ /* 0x041fe2000fffe0ff */
[----:B-1----:R-:W-:-:S03]  /*5610*/  VIADD R5, R0, -UR5 ;  /* 0x8000000500057c36 */ /* 0x002fc60008000000 */
        /* <DEDUP_REMOVED lines=10> */
        .weak           $__internal_4_$__cuda_sm20_div_rn_f64_full
        .type           $__internal_4_$__cuda_sm20_div_rn_f64_full,@function
        .size           $__internal_4_$__cuda_sm20_div_rn_f64_full,($__internal_5_$__cuda_sm20_sqrt_rn_f32_slowpath - $__internal_4_$__cuda_sm20_div_rn_f64_full)
$__internal_4_$__cuda_sm20_div_rn_f64_full:
[C---:B------:R-:W-:Y:S01]  /*56c0*/  FSETP.GEU.AND P0, PT, |R11|.reuse, 1.469367938527859385e-39, PT ;  /* 0x001000000b00780b */ /* 0x040fe20003f0e200 */
[----:B------:R-:W-:Y:S01]  /*56d0*/  IMAD.MOV.U32 R20, RZ, RZ, 0x40000000 ;  /* 0x40000000ff147424 */ /* 0x000fe200078e00ff */
[C---:B------:R-:W-:Y:S01]  /*56e0*/  LOP3.LUT R6, R11.reuse, 0x800fffff, RZ, 0xc0, !PT ;  /* 0x800fffff0b067812 */ /* 0x040fe200078ec0ff */
[----:B------:R-:W-:Y:S01]  /*56f0*/  IMAD.MOV.U32 R9, RZ, RZ, 0x1ca00000 ;  /* 0x1ca00000ff097424 */ /* 0x000fe200078e00ff */
[----:B------:R-:W-:Y:S02]  /*5700*/  MOV R12, 0x1 ;  /* 0x00000001000c7802 */ /* 0x000fe40000000f00 */
[----:B------:R-:W-:Y:S01]  /*5710*/  LOP3.LUT R7, R6, 0x3ff00000, RZ, 0xfc, !PT ;  /* 0x3ff0000006077812 */ /* 0x000fe200078efcff */
[----:B------:R-:W-:Y:S01]  /*5720*/  IMAD.MOV.U32 R6, RZ, RZ, R10 ;  /* 0x000000ffff067224 */ /* 0x000fe200078e000a */
[----:B------:R-:W-:Y:S02]  /*5730*/  LOP3.LUT R5, R11, 0x7ff00000, RZ, 0xc0, !PT ;  /* 0x7ff000000b057812 */ /* 0x000fe400078ec0ff */
[----:B------:R-:W-:-:S02]  /*5740*/  IADD3 R21, PT, PT, R20, -0x1, RZ ;  /* 0xffffffff14157810 */ /* 0x000fc40007ffe0ff */
[----:B------:R-:W-:Y:S01]  /*5750*/  ISETP.LE.U32.AND P2, PT, R5, 0x40000000, PT ;  /* 0x400000000500780c */ /* 0x000fe20003f43070 */
[----:B------:R-:W-:-:S06]  /*5760*/  @!P0 DMUL R6, R10, 8.98846567431157953865e+307 ;  /* 0x7fe000000a068828 */ /* 0x000fcc0000000000 */
[----:B------:R-:W0:Y:S04]  /*5770*/  MUFU.RCP64H R13, R7 ;  /* 0x00000007000d7308 */ /* 0x000e280000001800 */
[----:B------:R-:W-:Y:S02]  /*5780*/  @!P0 LOP3.LUT R5, R7, 0x7ff00000, RZ, 0xc0, !PT ;  /* 0x7ff0000007058812 */ /* 0x000fe400078ec0ff */
[----:B------:R-:W-:-:S03]  /*5790*/  ISETP.GT.U32.AND P0, PT, R21, 0x7feffffe, PT ;  /* 0x7feffffe1500780c */ /* 0x000fc60003f04070 */
[----:B------:R-:W-:-:S05]  /*57a0*/  VIADD R21, R5, 0xffffffff ;  /* 0xffffffff05157836 */ /* 0x000fca0000000000 */
[----:B------:R-:W-:Y:S01]  /*57b0*/  ISETP.GT.U32.OR P0, PT, R21, 0x7feffffe, P0 ;  /* 0x7feffffe1500780c */ /* 0x000fe20000704470 */
[----:B0-----:R-:W-:-:S08]  /*57c0*/  DFMA R14, R12, -R6, 1 ;  /* 0x3ff000000c0e742b */ /* 0x001fd00000000806 */
[----:B------:R-:W-:-:S08]  /*57d0*/  DFMA R14, R14, R14, R14 ;  /* 0x0000000e0e0e722b */ /* 0x000fd0000000000e */
[----:B------:R-:W-:-:S08]  /*57e0*/  DFMA R14, R12, R14, R12 ;  /* 0x0000000e0c0e722b */ /* 0x000fd0000000000c */
[----:B------:R-:W-:-:S08]  /*57f0*/  DFMA R12, R14, -R6, 1 ;  /* 0x3ff000000e0c742b */ /* 0x000fd00000000806 */
[----:B------:R-:W-:Y:S01]  /*5800*/  DFMA R14, R14, R12, R14 ;  /* 0x0000000c0e0e722b */ /* 0x000fe2000000000e */
[----:B------:R-:W-:Y:S01]  /*5810*/  SEL R13, R9, 0x63400000, !P2 ;  /* 0x63400000090d7807 */ /* 0x000fe20005000000 */
[----:B------:R-:W-:-:S06]  /*5820*/  IMAD.MOV.U32 R12, RZ, RZ, RZ ;  /* 0x000000ffff0c7224 */ /* 0x000fcc00078e00ff */
[----:B------:R-:W-:-:S08]  /*5830*/  DMUL R16, R14, R12 ;  /* 0x0000000c0e107228 */ /* 0x000fd00000000000 */
[----:B------:R-:W-:-:S08]  /*5840*/  DFMA R18, R16, -R6, R12 ;  /* 0x800000061012722b */ /* 0x000fd0000000000c */
[----:B------:R-:W-:Y:S01]  /*5850*/  DFMA R14, R14, R18, R16 ;  /* 0x000000120e0e722b */ /* 0x000fe20000000010 */
[----:B------:R-:W-:Y:S10]  /*5860*/  @P0 BRA `(.L_x_164) ;  /* 0x0000000000740947 */ /* 0x000ff40003800000 */
[----:B------:R-:W-:Y:S01]  /*5870*/  LOP3.LUT R17, R11, 0x7ff00000, RZ, 0xc0, !PT ;  /* 0x7ff000000b117812 */ /* 0x000fe200078ec0ff */
[----:B------:R-:W-:Y:S02]  /*5880*/  IMAD.MOV.U32 R5, RZ, RZ, 0x40000000 ;  /* 0x40000000ff057424 */ /* 0x000fe400078e00ff */
[----:B------:R-:W-:Y:S01]  /*5890*/  IMAD.MOV.U32 R18, RZ, RZ, RZ ;  /* 0x000000ffff127224 */ /* 0x000fe200078e00ff */
[----:B------:R-:W-:Y:S01]  /*58a0*/  ISETP.LE.U32.AND P0, PT, R17, 0x40000000, PT ;  /* 0x400000001100780c */ /* 0x000fe20003f03070 */
[----:B------:R-:W-:-:S05]  /*58b0*/  IMAD.MOV R16, RZ, RZ, -R17 ;  /* 0x000000ffff107224 */ /* 0x000fca00078e0a11 */
[----:B------:R-:W-:Y:S02]  /*58c0*/  VIADDMNMX R5, R16, R5, 0xb9600000, !PT ;  /* 0xb960000010057446 */ /* 0x000fe40007800105 */
[----:B------:R-:W-:Y:S02]  /*58d0*/  SEL R16, R9, 0x63400000, !P0 ;  /* 0x6340000009107807 */ /* 0x000fe40004000000 */
[----:B------:R-:W-:-:S04]  /*58e0*/  VIMNMX R5, PT, PT, R5, 0x46a00000, PT ;  /* 0x46a0000005057848 */ /* 0x000fc80003fe0100 */
[----:B------:R-:W-:-:S05]  /*58f0*/  IADD3 R5, PT, PT, R5, -R16, RZ ;  /* 0x8000001005057210 */ /* 0x000fca0007ffe0ff */
[----:B------:R-:W-:-:S06]  /*5900*/  VIADD R19, R5, 0x7fe00000 ;  /* 0x7fe0000005137836 */ /* 0x000fcc0000000000 */
[----:B------:R-:W-:-:S10]  /*5910*/  DMUL R16, R14, R18 ;  /* 0x000000120e107228 */ /* 0x000fd40000000000 */
[----:B------:R-:W-:-:S13]  /*5920*/  FSETP.GTU.AND P0, PT, |R17|, 1.469367938527859385e-39, PT ;  /* 0x001000001100780b */ /* 0x000fda0003f0c200 */
[----:B------:R-:W-:Y:S05]  /*5930*/  @P0 BRA `(.L_x_165) ;  /* 0x0000000000840947 */ /* 0x000fea0003800000 */
[----:B------:R-:W-:Y:S01]  /*5940*/  DFMA R6, R14, -R6, R12 ;  /* 0x800000060e06722b */ /* 0x000fe2000000000c */
[----:B------:R-:W-:-:S09]  /*5950*/  IMAD.MOV.U32 R18, RZ, RZ, RZ ;  /* 0x000000ffff127224 */ /* 0x000fd200078e00ff */
[C---:B------:R-:W-:Y:S02]  /*5960*/  FSETP.NEU.AND P0, PT, R7.reuse, RZ, PT ;  /* 0x000000ff0700720b */ /* 0x040fe40003f0d000 */
[----:B------:R-:W-:-:S04]  /*5970*/  LOP3.LUT R11, R7, 0x80000000, R11, 0x48, !PT ;  /* 0x80000000070b7812 */ /* 0x000fc800078e480b */
[----:B------:R-:W-:-:S07]  /*5980*/  LOP3.LUT R19, R11, R19, RZ, 0xfc, !PT ;  /* 0x000000130b137212 */ /* 0x000fce00078efcff */
[----:B------:R-:W-:Y:S05]  /*5990*/  @!P0 BRA `(.L_x_165) ;  /* 0x00000000006c8947 */ /* 0x000fea0003800000 */
[C---:B------:R-:W-:Y:S01]  /*59a0*/  IADD3 R7, PT, PT, -R5.reuse, RZ, RZ ;  /* 0x000000ff05077210 */ /* 0x040fe20007ffe1ff */
[----:B------:R-:W-:Y:S01]  /*59b0*/  IMAD.MOV.U32 R6, RZ, RZ, RZ ;  /* 0x000000ffff067224 */ /* 0x000fe200078e00ff */
[----:B------:R-:W-:-:S05]  /*59c0*/  IADD3 R5, PT, PT, -R5, -0x43300000, RZ ;  /* 0xbcd0000005057810 */ /* 0x000fca0007ffe1ff */
[----:B------:R-:W-:Y:S02]  /*59d0*/  DFMA R6, R16, -R6, R14 ;  /* 0x800000061006722b */ /* 0x000fe4000000000e */
[----:B------:R-:W-:-:S08]  /*59e0*/  DMUL.RP R14, R14, R18 ;  /* 0x000000120e0e7228 */ /* 0x000fd00000008000 */
[----:B------:R-:W-:Y:S02]  /*59f0*/  FSETP.NEU.AND P0, PT, |R7|, R5, PT ;  /* 0x000000050700720b */ /* 0x000fe40003f0d200 */
[----:B------:R-:W-:Y:S02]  /*5a00*/  LOP3.LUT R11, R15, R11, RZ, 0x3c, !PT ;  /* 0x0000000b0f0b7212 */ /* 0x000fe400078e3cff */
[----:B------:R-:W-:Y:S02]  /*5a10*/  FSEL R16, R14, R16, !P0 ;  /* 0x000000100e107208 */ /* 0x000fe40004000000 */
[----:B------:R-:W-:Y:S01]  /*5a20*/  FSEL R17, R11, R17, !P0 ;  /* 0x000000110b117208 */ /* 0x000fe20004000000 */
[----:B------:R-:W-:Y:S06]  /*5a30*/  BRA `(.L_x_165) ;  /* 0x0000000000447947 */ /* 0x000fec0003800000 */
.L_x_164:
[----:B------:R-:W-:-:S14]  /*5a40*/  DSETP.NAN.AND P0, PT, R10, R10, PT ;  /* 0x0000000a0a00722a */ /* 0x000fdc0003f08000 */
[----:B------:R-:W-:Y:S05]  /*5a50*/  @P0 BRA `(.L_x_166) ;  /* 0x0000000000340947 */ /* 0x000fea0003800000 */
[----:B------:R-:W-:Y:S01]  /*5a60*/  ISETP.NE.AND P0, PT, R20, R5, PT ;  /* 0x000000051400720c */ /* 0x000fe20003f05270 */
[----:B------:R-:W-:Y:S02]  /*5a70*/  IMAD.MOV.U32 R16, RZ, RZ, 0x0 ;  /* 0x00000000ff107424 */ /* 0x000fe400078e00ff */
[----:B------:R-:W-:-:S10]  /*5a80*/  IMAD.MOV.U32 R17, RZ, RZ, -0x80000 ;  /* 0xfff80000ff117424 */ /* 0x000fd400078e00ff */
[----:B------:R-:W-:Y:S05]  /*5a90*/  @!P0 BRA `(.L_x_165) ;  /* 0x00000000002c8947 */ /* 0x000fea0003800000 */
[----:B------:R-:W-:Y:S02]  /*5aa0*/  ISETP.NE.AND P0, PT, R20, 0x7ff00000, PT ;  /* 0x7ff000001400780c */ /* 0x000fe40003f05270 */
[----:B------:R-:W-:Y:S02]  /*5ab0*/  LOP3.LUT R10, R11, 0x40000000, RZ, 0x3c, !PT ;  /* 0x400000000b0a7812 */ /* 0x000fe400078e3cff */
[----:B------:R-:W-:Y:S02]  /*5ac0*/  ISETP.EQ.OR P0, PT, R5, RZ, !P0 ;  /* 0x000000ff0500720c */ /* 0x000fe40004702670 */
[----:B------:R-:W-:-:S11]  /*5ad0*/  LOP3.LUT R17, R10, 0x80000000, RZ, 0xc0, !PT ;  /* 0x800000000a117812 */ /* 0x000fd600078ec0ff */
[----:B------:R-:W-:Y:S02]  /*5ae0*/  @P0 LOP3.LUT R5, R17, 0x7ff00000, RZ, 0xfc, !PT ;  /* 0x7ff0000011050812 */ /* 0x000fe400078efcff */
[----:B------:R-:W-:Y:S01]  /*5af0*/  @!P0 MOV R16, RZ ;  /* 0x000000ff00108202 */ /* 0x000fe20000000f00 */
[----:B------:R-:W-:Y:S02]  /*5b00*/  @P0 IMAD.MOV.U32 R16, RZ, RZ, RZ ;  /* 0x000000ffff100224 */ /* 0x000fe400078e00ff */
[----:B------:R-:W-:Y:S01]  /*5b10*/  @P0 IMAD.MOV.U32 R17, RZ, RZ, R5 ;  /* 0x000000ffff110224 */ /* 0x000fe200078e0005 */
[----:B------:R-:W-:Y:S06]  /*5b20*/  BRA `(.L_x_165) ;  /* 0x0000000000087947 */ /* 0x000fec0003800000 */
.L_x_166:
[----:B------:R-:W-:Y:S01]  /*5b30*/  LOP3.LUT R17, R11, 0x80000, RZ, 0xfc, !PT ;  /* 0x000800000b117812 */ /* 0x000fe200078efcff */
[----:B------:R-:W-:-:S07]  /*5b40*/  IMAD.MOV.U32 R16, RZ, RZ, R10 ;  /* 0x000000ffff107224 */ /* 0x000fce00078e000a */
.L_x_165:
[----:B------:R-:W-:Y:S01]  /*5b50*/  MOV R6, R0 ;  /* 0x0000000000067202 */ /* 0x000fe20000000f00 */
[----:B------:R-:W-:-:S04]  /*5b60*/  IMAD.MOV.U32 R7, RZ, RZ, 0x0 ;  /* 0x00000000ff077424 */ /* 0x000fc800078e00ff */
[----:B------:R-:W-:Y:S05]  /*5b70*/  RET.REL.NODEC R6 `(_Z15mute_directwaveiiffffiiiiPfS_S_i) ;  /* 0xffffffa406207950 */ /* 0x000fea0003c3ffff */
        .weak           $__internal_5_$__cuda_sm20_sqrt_rn_f32_slowpath
        .type           $__internal_5_$__cuda_sm20_sqrt_rn_f32_slowpath,@function
        .size           $__internal_5_$__cuda_sm20_sqrt_rn_f32_slowpath,($__internal_6_$__cuda_sm3x_div_rn_noftz_f32_slowpath - $__internal_5_$__cuda_sm20_sqrt_rn_f32_slowpath)
$__internal_5_$__cuda_sm20_sqrt_rn_f32_slowpath:
[----:B------:R-:W-:-:S13]  /*5b80*/  LOP3.LUT P0, RZ, R0, 0x7fffffff, RZ, 0xc0, !PT ;  /* 0x7fffffff00ff7812 */ /* 0x000fda000780c0ff */
[----:B------:R-:W-:Y:S01]  /*5b90*/  @!P0 IMAD.MOV.U32 R16, RZ, RZ, R0 ;  /* 0x000000ffff108224 */ /* 0x000fe200078e0000 */
[----:B------:R-:W-:Y:S06]  /*5ba0*/  @!P0 BRA `(.L_x_167) ;  /* 0x0000000000448947 */ /* 0x000fec0003800000 */
[----:B------:R-:W-:-:S13]  /*5bb0*/  FSETP.GEU.FTZ.AND P0, PT, R0, RZ, PT ;  /* 0x000000ff0000720b */ /* 0x000fda0003f1e000 */
[----:B------:R-:W-:Y:S01]  /*5bc0*/  @!P0 IMAD.MOV.U32 R16, RZ, RZ, 0x7fffffff ;  /* 0x7fffffffff108424 */ /* 0x000fe200078e00ff */
[----:B------:R-:W-:Y:S06]  /*5bd0*/  @!P0 BRA `(.L_x_167) ;  /* 0x0000000000388947 */ /* 0x000fec0003800000 */
[----:B------:R-:W-:-:S13]  /*5be0*/  FSETP.GTU.FTZ.AND P0, PT, |R0|, +INF , PT ;  /* 0x7f8000000000780b */ /* 0x000fda0003f1c200 */
[----:B------:R-:W-:Y:S01]  /*5bf0*/  @P0 FADD.FTZ R16, R0, 1 ;  /* 0x3f80000000100421 */ /* 0x000fe20000010000 */
[----:B------:R-:W-:Y:S06]  /*5c00*/  @P0 BRA `(.L_x_167) ;  /* 0x00000000002c0947 */ /* 0x000fec0003800000 */
[----:B------:R-:W-:-:S13]  /*5c10*/  FSETP.NEU.FTZ.AND P0, PT, |R0|, +INF , PT ;  /* 0x7f8000000000780b */ /* 0x000fda0003f1d200 */
[----:B------:R-:W-:Y:S01]  /*5c20*/  @!P0 MOV R16, R0 ;  /* 0x0000000000108202 */ /* 0x000fe20000000f00 */
[----:B------:R-:W-:Y:S06]  /*5c30*/  @!P0 BRA `(.L_x_167) ;  /* 0x0000000000208947 */ /* 0x000fec0003800000 */
[----:B------:R-:W-:-:S04]  /*5c40*/  FFMA R15, R0, 1.84467440737095516160e+19, RZ ;  /* 0x5f800000000f7823 */ /* 0x000fc800000000ff */
[----:B------:R-:W0:Y:S02]  /*5c50*/  MUFU.RSQ R18, R15 ;  /* 0x0000000f00127308 */ /* 0x000e240000001400 */
[----:B0-----:R-:W-:Y:S01]  /*5c60*/  FMUL.FTZ R0, R15, R18 ;  /* 0x000000120f007220 */ /* 0x001fe20000410000 */
[----:B------:R-:W-:-:S03]  /*5c70*/  FMUL.FTZ R17, R18, 0.5 ;  /* 0x3f00000012117820 */ /* 0x000fc60000410000 */
[----:B------:R-:W-:-:S04]  /*5c80*/  FADD.FTZ R16, -R0, -RZ ;  /* 0x800000ff00107221 */ /* 0x000fc80000010100 */
[----:B------:R-:W-:-:S04]  /*5c90*/  FFMA R19, R0, R16, R15 ;  /* 0x0000001000137223 */ /* 0x000fc8000000000f */
[----:B------:R-:W-:-:S04]  /*5ca0*/  FFMA R17, R19, R17, R0 ;  /* 0x0000001113117223 */ /* 0x000fc80000000000 */
[----:B------:R-:W-:-:S07]  /*5cb0*/  FMUL.FTZ R16, R17, 2.3283064365386962891e-10 ;  /* 0x2f80000011107820 */ /* 0x000fce0000410000 */
.L_x_167:
[----:B------:R-:W-:Y:S02]  /*5cc0*/  IMAD.MOV.U32 R15, RZ, RZ, 0x0 ;  /* 0x00000000ff0f7424 */ /* 0x000fe400078e00ff */
[----:B------:R-:W-:Y:S02]  /*5cd0*/  IMAD.MOV.U32 R0, RZ, RZ, R16 ;  /* 0x000000ffff007224 */ /* 0x000fe400078e0010 */
[----:B------:R-:W-:Y:S05]  /*5ce0*/  RET.REL.NODEC R14 `(_Z15mute_directwaveiiffffiiiiPfS_S_i) ;  /* 0xffffffa00ec47950 */ /* 0x000fea0003c3ffff */
        .weak           $__internal_6_$__cuda_sm3x_div_rn_noftz_f32_slowpath
        .type           $__internal_6_$__cuda_sm3x_div_rn_noftz_f32_slowpath,@function
        .size           $__internal_6_$__cuda_sm3x_div_rn_noftz_f32_slowpath,($_Z15mute_directwaveiiffffiiiiPfS_S_i$__internal_accurate_pow - $__internal_6_$__cuda_sm3x_div_rn_noftz_f32_slowpath)
$__internal_6_$__cuda_sm3x_div_rn_noftz_f32_slowpath:
[----:B------:R-:W-:Y:S02]  /*5cf0*/  SHF.R.U32.HI R14, RZ, 0x17, R15 ;  /* 0x00000017ff0e7819 */ /* 0x000fe4000001160f */
[----:B------:R-:W-:Y:S02]  /*5d00*/  SHF.R.U32.HI R19, RZ, 0x17, R0 ;  /* 0x00000017ff137819 */ /* 0x000fe40000011600 */
[----:B------:R-:W-:Y:S02]  /*5d10*/  LOP3.LUT R14, R14, 0xff, RZ, 0xc0, !PT ;  /* 0x000000ff0e0e7812 */ /* 0x000fe400078ec0ff */
[----:B------:R-:W-:-:S03]  /*5d20*/  LOP3.LUT R19, R19, 0xff, RZ, 0xc0, !PT ;  /* 0x000000ff13137812 */ /* 0x000fc600078ec0ff */
[----:B------:R-:W-:Y:S01]  /*5d30*/  VIADD R17, R14, 0xffffffff ;  /* 0xffffffff0e117836 */ /* 0x000fe20000000000 */
[----:B------:R-:W-:-:S04]  /*5d40*/  IADD3 R18, PT, PT, R19, -0x1, RZ ;  /* 0xffffffff13127810 */ /* 0x000fc80007ffe0ff */
        /* <DEDUP_REMOVED lines=25> */
[----:B------:R-:W-:-:S03]  /*5ee0*/  @!P1 FFMA R15, R15, 1.84467440737095516160e+19, RZ ;  /* 0x5f8000000f0f9823 */ /* 0x000fc600000000ff */
[----:B------:R-:W-:-:S07]  /*5ef0*/  @!P1 IADD3 R21, PT, PT, R21, 0x40, RZ ;  /* 0x0000004015159810 */ /* 0x000fce0007ffe0ff */
.L_x_168:
[----:B------:R-:W-:Y:S01]  /*5f00*/  LEA R18, R14, 0xc0800000, 0x17 ;  /* 0xc08000000e127811 */ /* 0x000fe200078eb8ff */
[----:B------:R-:W-:-:S04]  /*5f10*/  VIADD R19, R19, 0xffffff81 ;  /* 0xffffff8113137836 */ /* 0x000fc80000000000 */
[----:B------:R-:W-:Y:S02]  /*5f20*/  IMAD.IADD R22, R15, 0x1, -R18 ;  /* 0x000000010f167824 */ /* 0x000fe400078e0a12 */
[----:B------:R-:W-:Y:S02]  /*5f30*/  IMAD R0, R19, -0x800000, R0 ;  /* 0xff80000013007824 */ /* 0x000fe400078e0200 */
[----:B------:R-:W0:Y:S01]  /*5f40*/  MUFU.RCP R18, R22 ;  /* 0x0000001600127308 */ /* 0x000e220000001000 */
[----:B------:R-:W-:-:S04]  /*5f50*/  FADD.FTZ R17, -R22, -RZ ;  /* 0x800000ff16117221 */ /* 0x000fc80000010100 */
[----:B0-----:R-:W-:-:S04]  /*5f60*/  FFMA R15, R18, R17, 1 ;  /* 0x3f800000120f7423 */ /* 0x001fc80000000011 */
[----:B------:R-:W-:-:S04]  /*5f70*/  FFMA R15, R18, R15, R18 ;  /* 0x0000000f120f7223 */ /* 0x000fc80000000012 */
[----:B------:R-:W-:-:S04]  /*5f80*/  FFMA R18, R0, R15, RZ ;  /* 0x0000000f00127223 */ /* 0x000fc800000000ff */
[----:B------:R-:W-:-:S04]  /*5f90*/  FFMA R20, R17, R18, R0 ;  /* 0x0000001211147223 */ /* 0x000fc80000000000 */
[----:B------:R-:W-:Y:S01]  /*5fa0*/  FFMA R20, R15, R20, R18 ;  /* 0x000000140f147223 */ /* 0x000fe20000000012 */
[----:B------:R-:W-:-:S03]  /*5fb0*/  IADD3 R18, PT, PT, R19, 0x7f, -R14 ;  /* 0x0000007f13127810 */ /* 0x000fc60007ffe80e */
[----:B------:R-:W-:Y:S02]  /*5fc0*/  FFMA R17, R17, R20, R0 ;  /* 0x0000001411117223 */ /* 0x000fe40000000000 */
[----:B------:R-:W-:Y:S02]  /*5fd0*/  IMAD.IADD R21, R18, 0x1, R21 ;  /* 0x0000000112157824 */ /* 0x000fe400078e0215 */
[----:B------:R-:W-:-:S05]  /*5fe0*/  FFMA R0, R15, R17, R20 ;  /* 0x000000110f007223 */ /* 0x000fca0000000014 */
[----:B------:R-:W-:-:S04]  /*5ff0*/  SHF.R.U32.HI R14, RZ, 0x17, R0 ;  /* 0x00000017ff0e7819 */ /* 0x000fc80000011600 */
[----:B------:R-:W-:-:S04]  /*6000*/  LOP3.LUT R14, R14, 0xff, RZ, 0xc0, !PT ;  /* 0x000000ff0e0e7812 */ /* 0x000fc800078ec0ff */
[----:B------:R-:W-:-:S05]  /*6010*/  IADD3 R14, PT, PT, R14, R21, RZ ;  /* 0x000000150e0e7210 */ /* 0x000fca0007ffe0ff */
        /* <DEDUP_REMOVED lines=11> */
[CCC-:B------:R-:W-:Y:S01]  /*60d0*/  FFMA.RP R19, R15.reuse, R17.reuse, R20.reuse ;  /* 0x000000110f137223 */ /* 0x1c0fe20000008014 */
[----:B------:R-:W-:Y:S01]  /*60e0*/  FFMA.RM R20, R15, R17, R20 ;  /* 0x000000110f147223 */ /* 0x000fe20000004014 */
[C---:B------:R-:W-:Y:S01]  /*60f0*/  VIADD R15, R14.reuse, 0x20 ;  /* 0x000000200e0f7836 */ /* 0x040fe20000000000 */
[----:B------:R-:W-:Y:S01]  /*6100*/  ISETP.NE.AND P0, PT, R14, RZ, PT ;  /* 0x000000ff0e00720c */ /* 0x000fe20003f05270 */
[----:B------:R-:W-:Y:S01]  /*6110*/  IMAD.MOV R17, RZ, RZ, -R14 ;  /* 0x000000ffff117224 */ /* 0x000fe200078e0a0e */
[----:B------:R-:W-:Y:S02]  /*6120*/  LOP3.LUT R18, R18, 0x7fffff, RZ, 0xc0, !PT ;  /* 0x007fffff12127812 */ /* 0x000fe400078ec0ff */
[----:B------:R-:W-:Y:S02]  /*6130*/  ISETP.NE.AND P1, PT, R14, RZ, PT ;  /* 0x000000ff0e00720c */ /* 0x000fe40003f25270 */
[----:B------:R-:W-:-:S02]  /*6140*/  LOP3.LUT R18, R18, 0x800000, RZ, 0xfc, !PT ;  /* 0x0080000012127812 */ /* 0x000fc400078efcff */
[----:B------:R-:W-:Y:S02]  /*6150*/  FSETP.NEU.FTZ.AND P4, PT, R19, R20, PT ;  /* 0x000000141300720b */ /* 0x000fe40003f9d000 */
[----:B------:R-:W-:Y:S02]  /*6160*/  SHF.L.U32 R15, R18, R15, RZ ;  /* 0x0000000f120f7219 */ /* 0x000fe400000006ff */
[----:B------:R-:W-:Y:S02]  /*6170*/  SEL R17, R17, RZ, P0 ;  /* 0x000000ff11117207 */ /* 0x000fe40000000000 */
[----:B------:R-:W-:Y:S02]  /*6180*/  ISETP.NE.AND P1, PT, R15, RZ, P1 ;  /* 0x000000ff0f00720c */ /* 0x000fe40000f25270 */
[----:B------:R-:W-:Y:S02]  /*6190*/  SHF.R.U32.HI R17, RZ, R17, R18 ;  /* 0x00000011ff117219 */ /* 0x000fe40000011612 */
[----:B------:R-:W-:-:S02]  /*61a0*/  PLOP3.LUT P1, PT, P4, P1, PT, 0xf8, 0x8f ;  /* 0x00000000008f781c */ /* 0x000fc40002723f70 */
[----:B------:R-:W-:Y:S02]  /*61b0*/  SHF.R.U32.HI R15, RZ, 0x1, R17 ;  /* 0x00000001ff0f7819 */ /* 0x000fe40000011611 */
[----:B------:R-:W-:-:S04]  /*61c0*/  SEL R14, RZ, 0x1, !P1 ;  /* 0x00000001ff0e7807 */ /* 0x000fc80004800000 */
[----:B------:R-:W-:-:S04]  /*61d0*/  LOP3.LUT R14, R14, 0x1, R15, 0xf8, !PT ;  /* 0x000000010e0e7812 */ /* 0x000fc800078ef80f */
[----:B------:R-:W-:-:S04]  /*61e0*/  LOP3.LUT R14, R14, R17, RZ, 0xc0, !PT ;  /* 0x000000110e0e7212 */ /* 0x000fc800078ec0ff */
[----:B------:R-:W-:-:S04]  /*61f0*/  IADD3 R15, PT, PT, R15, R14, RZ ;  /* 0x0000000e0f0f7210 */ /* 0x000fc80007ffe0ff */
[----:B------:R-:W-:Y:S01]  /*6200*/  LOP3.LUT R0, R15, R0, RZ, 0xfc, !PT ;  /* 0x000000000f007212 */ /* 0x000fe200078efcff */
[----:B------:R-:W-:Y:S06]  /*6210*/  BRA `(.L_x_175) ;  /* 0x0000000000347947 */ /* 0x000fec0003800000 */
.L_x_174:
[----:B------:R-:W-:-:S04]  /*6220*/  LOP3.LUT R0, R0, 0x80000000, RZ, 0xc0, !PT ;  /* 0x8000000000007812 */ /* 0x000fc800078ec0ff */
[----:B------:R-:W-:Y:S01]  /*6230*/  LOP3.LUT R0, R0, 0x7f800000, RZ, 0xfc, !PT ;  /* 0x7f80000000007812 */ /* 0x000fe200078efcff */
[----:B------:R-:W-:Y:S06]  /*6240*/  BRA `(.L_x_175) ;  /* 0x0000000000287947 */ /* 0x000fec0003800000 */
.L_x_173:
[----:B------:R-:W-:Y:S01]  /*6250*/  IMAD R0, R21, 0x800000, R0 ;  /* 0x0080000015007824 */ /* 0x000fe200078e0200 */
[----:B------:R-:W-:Y:S06]  /*6260*/  BRA `(.L_x_175) ;  /* 0x0000000000207947 */ /* 0x000fec0003800000 */
.L_x_172:
[----:B------:R-:W-:-:S04]  /*6270*/  LOP3.LUT R0, R15, 0x80000000, R0, 0x48, !PT ;  /* 0x800000000f007812 */ /* 0x000fc800078e4800 */
[----:B------:R-:W-:Y:S01]  /*6280*/  LOP3.LUT R0, R0, 0x7f800000, RZ, 0xfc, !PT ;  /* 0x7f80000000007812 */ /* 0x000fe200078efcff */
[----:B------:R-:W-:Y:S06]  /*6290*/  BRA `(.L_x_175) ;  /* 0x0000000000147947 */ /* 0x000fec0003800000 */
.L_x_171:
[----:B------:R-:W-:Y:S01]  /*62a0*/  LOP3.LUT R0, R15, 0x80000000, R0, 0x48, !PT ;  /* 0x800000000f007812 */ /* 0x000fe200078e4800 */
[----:B------:R-:W-:Y:S06]  /*62b0*/  BRA `(.L_x_175) ;  /* 0x00000000000c7947 */ /* 0x000fec0003800000 */
.L_x_170:
[----:B------:R-:W0:Y:S01]  /*62c0*/  MUFU.RSQ R0, -QNAN ;  /* 0xffc0000000007908 */ /* 0x000e220000001400 */
[----:B------:R-:W-:Y:S05]  /*62d0*/  BRA `(.L_x_175) ;  /* 0x0000000000047947 */ /* 0x000fea0003800000 */
.L_x_169:
[----:B------:R-:W-:-:S07]  /*62e0*/  FADD.FTZ R0, R0, R15 ;  /* 0x0000000f00007221 */ /* 0x000fce0000010000 */
.L_x_175:
[----:B------:R-:W-:-:S04]  /*62f0*/  IMAD.MOV.U32 R17, RZ, RZ, 0x0 ;  /* 0x00000000ff117424 */ /* 0x000fc800078e00ff */
[----:B0-----:R-:W-:Y:S05]  /*6300*/  RET.REL.NODEC R16 `(_Z15mute_directwaveiiffffiiiiPfS_S_i) ;  /* 0xffffff9c103c7950 */ /* 0x001fea0003c3ffff */
        .type           $_Z15mute_directwaveiiffffiiiiPfS_S_i$__internal_accurate_pow,@function
        .size           $_Z15mute_directwaveiiffffiiiiPfS_S_i$__internal_accurate_pow,(.L_x_310 - $_Z15mute_directwaveiiffffiiiiPfS_S_i$__internal_accurate_pow)
$_Z15mute_directwaveiiffffiiiiPfS_S_i$__internal_accurate_pow:
[----:B------:R-:W-:Y:S01]  /*6310*/  ISETP.GT.U32.AND P0, PT, R33, 0xfffff, PT ;  /* 0x000fffff2100780c */ /* 0x000fe20003f04070 */
[----:B------:R-:W-:Y:S01]  /*6320*/  IMAD.MOV.U32 R16, RZ, RZ, R33 ;  /* 0x000000ffff107224 */ /* 0x000fe200078e0021 */
[----:B------:R-:W-:Y:S01]  /*6330*/  MOV R21, 0x3ed0f5d2 ;  /* 0x3ed0f5d200157802 */ /* 0x000fe20000000f00 */
[----:B------:R-:W-:Y:S01]  /*6340*/  IMAD.MOV.U32 R20, RZ, RZ, 0x41ad3b5a ;  /* 0x41ad3b5aff147424 */ /* 0x000fe200078e00ff */
[----:B------:R-:W-:Y:S01]  /*6350*/  UMOV UR16, 0x7d2cafe2 ;  /* 0x7d2cafe200107882 */ /* 0x000fe20000000000 */
[----:B------:R-:W-:Y:S01]  /*6360*/  UMOV UR17, 0x3eb0f5ff ;  /* 0x3eb0f5ff00117882 */ /* 0x000fe20000000000 */
[----:B------:R-:W-:Y:S01]  /*6370*/  UMOV UR18, 0x3b39803f ;  /* 0x3b39803f00127882 */ /* 0x000fe20000000000 */
[----:B------:R-:W-:-:S06]  /*6380*/  UMOV UR19, 0x3c7abc9e ;  /* 0x3c7abc9e00137882 */ /* 0x000fcc0000000000 */
[----:B------:R-:W-:Y:S01]  /*6390*/  @!P0 DMUL R14, R32, 1.80143985094819840000e+16 ;  /* 0x43500000200e8828 */ /* 0x000fe20000000000 */
[----:B------:R-:W-:-:S09]  /*63a0*/  SHF.R.U32.HI R33, RZ, 0x14, R33 ;  /* 0x00000014ff217819 */ /* 0x000fd20000011621 */
[----:B------:R-:W-:Y:S01]  /*63b0*/  @!P0 MOV R16, R15 ;  /* 0x0000000f00108202 */ /* 0x000fe20000000f00 */
[----:B------:R-:W-:Y:S01]  /*63c0*/  @!P0 IMAD.MOV.U32 R32, RZ, RZ, R14 ;  /* 0x000000ffff208224 */ /* 0x000fe200078e000e */
[----:B------:R-:W-:Y:S01]  /*63d0*/  @!P0 LEA.HI R33, R15, 0xffffffca, RZ, 0xc ;  /* 0xffffffca0f218811 */ /* 0x000fe200078f60ff */
[----:B------:R-:W-:Y:S01]  /*63e0*/  IMAD.MOV.U32 R15, RZ, RZ, 0x43300000 ;  /* 0x43300000ff0f7424 */ /* 0x000fe200078e00ff */
[----:B------:R-:W-:Y:S01]  /*63f0*/  LOP3.LUT R17, R16, 0x800fffff, RZ, 0xc0, !PT ;  /* 0x800fffff10117812 */ /* 0x000fe200078ec0ff */
[----:B------:R-:W-:Y:S02]  /*6400*/  IMAD.MOV.U32 R18, RZ, RZ, R32 ;  /* 0x000000ffff127224 */ /* 0x000fe400078e0020 */
[----:B------:R-:W-:Y:S01]  /*6410*/  IMAD.MOV.U32 R16, RZ, RZ, RZ ;  /* 0x000000ffff107224 */ /* 0x000fe200078e00ff */
[----:B------:R-:W-:-:S04]  /*6420*/  LOP3.LUT R17, R17, 0x3ff00000, RZ, 0xfc, !PT ;  /* 0x3ff0000011117812 */ /* 0x000fc800078efcff */
[----:B------:R-:W-:Y:S01]  /*6430*/  ISETP.GE.U32.AND P1, PT, R17, 0x3ff6a09f, PT ;  /* 0x3ff6a09f1100780c */ /* 0x000fe20003f26070 */
[----:B------:R-:W-:-:S12]  /*6440*/  IMAD.MOV.U32 R19, RZ, RZ, R17 ;  /* 0x000000ffff137224 */ /* 0x000fd800078e0011 */
[----:B------:R-:W-:-:S05]  /*6450*/  @P1 IADD3 R14, PT, PT, R19, -0x100000, RZ ;  /* 0xfff00000130e1810 */ /* 0x000fca0007ffe0ff */
[----:B------:R-:W-:Y:S02]  /*6460*/  @P1 IMAD.MOV.U32 R19, RZ, RZ, R14 ;  /* 0x000000ffff131224 */ /* 0x000fe400078e000e */
[C---:B------:R-:W-:Y:S01]  /*6470*/  VIADD R14, R33.reuse, 0xfffffc01 ;  /* 0xfffffc01210e7836 */ /* 0x040fe20000000000 */
[----:B------:R-:W-:-:S03]  /*6480*/  @P1 IADD3 R14, PT, PT, R33, -0x3fe, RZ ;  /* 0xfffffc02210e1810 */ /* 0x000fc60007ffe0ff */
[C---:B------:R-:W-:Y:S01]  /*6490*/  DADD R24, R18.reuse, 1 ;  /* 0x3ff0000012187429 */ /* 0x040fe20000000000 */
[----:B------:R-:W-:Y:S01]  /*64a0*/  LOP3.LUT R14, R14, 0x80000000, RZ, 0x3c, !PT ;  /* 0x800000000e0e7812 */ /* 0x000fe200078e3cff */
[----:B------:R-:W-:-:S04]  /*64b0*/  DADD R18, R18, -1 ;  /* 0xbff0000012127429 */ /* 0x000fc80000000000 */
[----:B------:R-:W0:Y:S02]  /*64c0*/  MUFU.RCP64H R17, R25 ;  /* 0x0000001900117308 */ /* 0x000e240000001800 */
[----:B0-----:R-:W-:-:S08]  /*64d0*/  DFMA R22, -R24, R16, 1 ;  /* 0x3ff000001816742b */ /* 0x001fd00000000110 */
[----:B------:R-:W-:-:S08]  /*64e0*/  DFMA R22, R22, R22, R22 ;  /* 0x000000161616722b */ /* 0x000fd00000000016 */
[----:B------:R-:W-:-:S08]  /*64f0*/  DFMA R22, R16, R22, R16 ;  /* 0x000000161016722b */ /* 0x000fd00000000010 */
[----:B------:R-:W-:-:S08]  /*6500*/  DMUL R16, R18, R22 ;  /* 0x0000001612107228 */ /* 0x000fd00000000000 */
[----:B------:R-:W-:-:S08]  /*6510*/  DFMA R16, R18, R22, R16 ;  /* 0x000000161210722b */ /* 0x000fd00000000010 */
[----:B------:R-:W-:-:S08]  /*6520*/  DMUL R28, R16, R16 ;  /* 0x00000010101c7228 */ /* 0x000fd00000000000 */
[----:B------:R-:W-:Y:S01]  /*6530*/  DFMA R20, R28, UR16, R20 ;  /* 0x000000101c147c2b */ /* 0x000fe20008000014 */
[----:B------:R-:W-:Y:S01]  /*6540*/  UMOV UR16, 0x75488a3f ;  /* 0x75488a3f00107882 */ /* 0x000fe20000000000 */
[----:B------:R-:W-:-:S06]  /*6550*/  UMOV UR17, 0x3ef3b20a ;  /* 0x3ef3b20a00117882 */ /* 0x000fcc0000000000 */
[----:B------:R-:W-:Y:S01]  /*6560*/  DFMA R26, R28, R20, UR16 ;  /* 0x000000101c1a7e2b */ /* 0x000fe20008000014 */
[----:B------:R-:W-:Y:S01]  /*6570*/  UMOV UR16, 0xe4faecd5 ;  /* 0xe4faecd500107882 */ /* 0x000fe20000000000 */
[----:B------:R-:W-:Y:S01]  /*6580*/  UMOV UR17, 0x3f1745cd ;  /* 0x3f1745cd00117882 */ /* 0x000fe20000000000 */
[----:B------:R-:W-:-:S05]  /*6590*/  DADD R20, R18, -R16 ;  /* 0x0000000012147229 */ /* 0x000fca0000000810 */
[----:B------:R-:W-:Y:S01]  /*65a0*/  DFMA R26, R28, R26, UR16 ;  /* 0x000000101c1a7e2b */ /* 0x000fe2000800001a */
[----:B------:R-:W-:Y:S01]  /*65b0*/  UMOV UR16, 0x258a578b ;  /* 0x258a578b00107882 */ /* 0x000fe20000000000 */
[----:B------:R-:W-:Y:S01]  /*65c0*/  UMOV UR17, 0x3f3c71c7 ;  /* 0x3f3c71c700117882 */ /* 0x000fe20000000000 */
[----:B------:R-:W-:-:S05]  /*65d0*/  DADD R20, R20, R20 ;  /* 0x0000000014147229 */ /* 0x000fca0000000014 */
[----:B------:R-:W-:Y:S01]  /*65e0*/  DFMA R26, R28, R26, UR16 ;  /* 0x000000101c1a7e2b */ /* 0x000fe2000800001a */
[----:B------:R-:W-:Y:S01]  /*65f0*/  UMOV UR16, 0x9242b910 ;  /* 0x9242b91000107882 */ /* 0x000fe20000000000 */
[----:B------:R-:W-:Y:S01]  /*6600*/  UMOV UR17, 0x3f624924 ;  /* 0x3f62492400117882 */ /* 0x000fe20000000000 */
[----:B------:R-:W-:-:S05]  /*6610*/  DFMA R20, R18, -R16, R20 ;  /* 0x800000101214722b */ /* 0x000fca0000000014 */
[----:B------:R-:W-:Y:S01]  /*6620*/  DFMA R26, R28, R26, UR16 ;  /* 0x000000101c1a7e2b */ /* 0x000fe2000800001a */
[----:B------:R-:W-:Y:S01]  /*6630*/  UMOV UR16, 0x99999dfb ;  /* 0x99999dfb00107882 */ /* 0x000fe20000000000 */
[----:B------:R-:W-:Y:S01]  /*6640*/  UMOV UR17, 0x3f899999 ;  /* 0x3f89999900117882 */ /* 0x000fe20000000000 */
[----:B------:R-:W-:Y:S02]  /*6650*/  DMUL R20, R22, R20 ;  /* 0x0000001416147228 */ /* 0x000fe40000000000 */
[----:B------:R-:W-:-:S03]  /*6660*/  DMUL R22, R16, R16 ;  /* 0x0000001010167228 */ /* 0x000fc60000000000 */
[----:B------:R-:W-:Y:S01]  /*6670*/  DFMA R26, R28, R26, UR16 ;  /* 0x000000101c1a7e2b */ /* 0x000fe2000800001a */
[----:B------:R-:W-:Y:S01]  /*6680*/  UMOV UR16, 0x55555555 ;  /* 0x5555555500107882 */ /* 0x000fe20000000000 */
[----:B------:R-:W-:-:S03]  /*6690*/  UMOV UR17, 0x3fb55555 ;  /* 0x3fb5555500117882 */ /* 0x000fc60000000000 */
[----:B------:R-:W-:-:S03]  /*66a0*/  DMUL R30, R16, R22 ;  /* 0x00000016101e7228 */ /* 0x000fc60000000000 */
[----:B------:R-:W-:-:S08]  /*66b0*/  DFMA R18, R28, R26, UR16 ;  /* 0x000000101c127e2b */ /* 0x000fd0000800001a */
[----:B------:R-:W-:Y:S01]  /*66c0*/  DADD R24, -R18, UR16 ;  /* 0x0000001012187e29 */ /* 0x000fe20008000100 */
[----:B------:R-:W-:Y:S01]  /*66d0*/  UMOV UR16, 0xb9e7b0 ;  /* 0x00b9e7b000107882 */ /* 0x000fe20000000000 */
[----:B------:R-:W-:-:S06]  /*66e0*/  UMOV UR17, 0x3c46a4cb ;  /* 0x3c46a4cb00117882 */ /* 0x000fcc0000000000 */
[----:B------:R-:W-:Y:S02]  /*66f0*/  DFMA R24, R28, R26, R24 ;  /* 0x0000001a1c18722b */ /* 0x000fe40000000018 */
[----:B------:R-:W-:Y:S01]  /*6700*/  DFMA R26, R16, R16, -R22 ;  /* 0x00000010101a722b */ /* 0x000fe20000000816 */
[----:B------:R-:W-:Y:S02]  /*6710*/  VIADD R29, R21, 0x100000 ;  /* 0x00100000151d7836 */ /* 0x000fe40000000000 */
[----:B------:R-:W-:-:S06]  /*6720*/  IMAD.MOV.U32 R28, RZ, RZ, R20 ;  /* 0x000000ffff1c7224 */ /* 0x000fcc00078e0014 */
[----:B------:R-:W-:Y:S02]  /*6730*/  DFMA R26, R16, R28, R26 ;  /* 0x0000001c101a722b */ /* 0x000fe4000000001a */
[----:B------:R-:W-:Y:S01]  /*6740*/  DADD R28, R24, -UR16 ;  /* 0x80000010181c7e29 */ /* 0x000fe20008000000 */
[----:B------:R-:W-:Y:S01]  /*6750*/  UMOV UR16, 0x80000000 ;  /* 0x8000000000107882 */ /* 0x000fe20000000000 */
[----:B------:R-:W-:Y:S01]  /*6760*/  DFMA R24, R16, R22, -R30 ;  /* 0x000000161018722b */ /* 0x000fe2000000081e */
[----:B------:R-:W-:-:S07]  /*6770*/  UMOV UR17, 0x43300000 ;  /* 0x4330000000117882 */ /* 0x000fce0000000000 */
[----:B------:R-:W-:Y:S02]  /*6780*/  DFMA R24, R20, R22, R24 ;  /* 0x000000161418722b */ /* 0x000fe40000000018 */
[----:B------:R-:W-:-:S06]  /*6790*/  DADD R22, R18, R28 ;  /* 0x0000000012167229 */ /* 0x000fcc000000001c */
[----:B------:R-:W-:Y:S02]  /*67a0*/  DFMA R24, R16, R26, R24 ;  /* 0x0000001a1018722b */ /* 0x000fe40000000018 */
[----:B------:R-:W-:Y:S02]  /*67b0*/  DADD R26, R18, -R22 ;  /* 0x00000000121a7229 */ /* 0x000fe40000000816 */
[----:B------:R-:W-:-:S06]  /*67c0*/  DMUL R18, R22, R30 ;  /* 0x0000001e16127228 */ /* 0x000fcc0000000000 */
[----:B------:R-:W-:Y:S02]  /*67d0*/  DADD R28, R28, R26 ;  /* 0x000000001c1c7229 */ /* 0x000fe4000000001a */
[----:B------:R-:W-:-:S08]  /*67e0*/  DFMA R26, R22, R30, -R18 ;  /* 0x0000001e161a722b */ /* 0x000fd00000000812 */
[----:B------:R-:W-:-:S08]  /*67f0*/  DFMA R24, R22, R24, R26 ;  /* 0x000000181618722b */ /* 0x000fd0000000001a */
[----:B------:R-:W-:-:S08]  /*6800*/  DFMA R28, R28, R30, R24 ;  /* 0x0000001e1c1c722b */ /* 0x000fd00000000018 */
[----:B------:R-:W-:-:S08]  /*6810*/  DADD R24, R18, R28 ;  /* 0x0000000012187229 */ /* 0x000fd0000000001c */
[--C-:B------:R-:W-:Y:S02]  /*6820*/  DADD R22, R16, R24.reuse ;  /* 0x0000000010167229 */ /* 0x100fe40000000018 */
[----:B------:R-:W-:-:S06]  /*6830*/  DADD R18, R18, -R24 ;  /* 0x0000000012127229 */ /* 0x000fcc0000000818 */
[----:B------:R-:W-:Y:S02]  /*6840*/  DADD R16, R16, -R22 ;  /* 0x0000000010107229 */ /* 0x000fe40000000816 */
[----:B------:R-:W-:-:S06]  /*6850*/  DADD R18, R28, R18 ;  /* 0x000000001c127229 */ /* 0x000fcc0000000012 */
[----:B------:R-:W-:-:S08]  /*6860*/  DADD R16, R24, R16 ;  /* 0x0000000018107229 */ /* 0x000fd00000000010 */
[----:B------:R-:W-:-:S08]  /*6870*/  DADD R16, R18, R16 ;  /* 0x0000000012107229 */ /* 0x000fd00000000010 */
[----:B------:R-:W-:Y:S02]  /*6880*/  DADD R20, R20, R16 ;  /* 0x0000000014147229 */ /* 0x000fe40000000010 */
[----:B------:R-:W-:Y:S01]  /*6890*/  DADD R16, R14, -UR16 ;  /* 0x800000100e107e29 */ /* 0x000fe20008000000 */
[----:B------:R-:W-:Y:S01]  /*68a0*/  UMOV UR16, 0xfefa39ef ;  /* 0xfefa39ef00107882 */ /* 0x000fe20000000000 */
[----:B------:R-:W-:-:S04]  /*68b0*/  UMOV UR17, 0x3fe62e42 ;  /* 0x3fe62e4200117882 */ /* 0x000fc80000000000 */
[----:B------:R-:W-:-:S08]  /*68c0*/  DADD R18, R22, R20 ;  /* 0x0000000016127229 */ /* 0x000fd00000000014 */
[--C-:B------:R-:W-:Y:S02]  /*68d0*/  DFMA R14, R16, UR16, R18.reuse ;  /* 0x00000010100e7c2b */ /* 0x100fe40008000012 */
[----:B------:R-:W-:-:S06]  /*68e0*/  DADD R24, R22, -R18 ;  /* 0x0000000016187229 */ /* 0x000fcc0000000812 */
[----:B------:R-:W-:Y:S02]  /*68f0*/  DFMA R22, R16, -UR16, R14 ;  /* 0x8000001010167c2b */ /* 0x000fe4000800000e */
[----:B------:R-:W-:-:S06]  /*6900*/  DADD R24, R20, R24 ;  /* 0x0000000014187229 */ /* 0x000fcc0000000018 */
[----:B------:R-:W-:-:S08]  /*6910*/  DADD R22, -R18, R22 ;  /* 0x0000000012167229 */ /* 0x000fd00000000116 */
[----:B------:R-:W-:-:S08]  /*6920*/  DADD R18, R24, -R22 ;  /* 0x0000000018127229 */ /* 0x000fd00000000816 */
[----:B------:R-:W-:-:S08]  /*6930*/  DFMA R18, R16, UR18, R18 ;  /* 0x0000001210127c2b */ /* 0x000fd00008000012 */
[----:B------:R-:W-:-:S08]  /*6940*/  DADD R16, R14, R18 ;  /* 0x000000000e107229 */ /* 0x000fd00000000012 */
[----:B------:R-:W-:Y:S02]  /*6950*/  DADD R14, R14, -R16 ;  /* 0x000000000e0e7229 */ /* 0x000fe40000000810 */
[----:B------:R-:W-:-:S06]  /*6960*/  DMUL R20, R16, 2 ;  /* 0x4000000010147828 */ /* 0x000fcc0000000000 */
[----:B------:R-:W-:Y:S02]  /*6970*/  DADD R18, R18, R14 ;  /* 0x0000000012127229 */ /* 0x000fe4000000000e */
[----:B------:R-:W-:Y:S01]  /*6980*/  DFMA R16, R16, 2, -R20 ;  /* 0x400000001010782b */ /* 0x000fe20000000814 */
[----:B------:R-:W-:Y:S02]  /*6990*/  IMAD.MOV.U32 R14, RZ, RZ, 0x652b82fe ;  /* 0x652b82feff0e7424 */ /* 0x000fe400078e00ff */
[----:B------:R-:W-:-:S05]  /*69a0*/  IMAD.MOV.U32 R15, RZ, RZ, 0x3ff71547 ;  /* 0x3ff71547ff0f7424 */ /* 0x000fca00078e00ff */
[----:B------:R-:W-:-:S08]  /*69b0*/  DFMA R18, R18, 2, R16 ;  /* 0x400000001212782b */ /* 0x000fd00000000010 */
[----:B------:R-:W-:-:S08]  /*69c0*/  DADD R22, R20, R18 ;  /* 0x0000000014167229 */ /* 0x000fd00000000012 */
[----:B------:R-:W-:Y:S02]  /*69d0*/  DFMA R14, R22, R14, 6.75539944105574400000e+15 ;  /* 0x43380000160e742b */ /* 0x000fe4000000000e */
[----:B------:R-:W-:Y:S01]  /*69e0*/  FSETP.GEU.AND P0, PT, |R23|, 4.1917929649353027344, PT ;  /* 0x4086232b1700780b */ /* 0x000fe20003f0e200 */
[----:B------:R-:W-:-:S05]  /*69f0*/  DADD R20, R20, -R22 ;  /* 0x0000000014147229 */ /* 0x000fca0000000816 */
[----:B------:R-:W-:-:S03]  /*6a00*/  DADD R16, R14, -6.75539944105574400000e+15 ;  /* 0xc33800000e107429 */ /* 0x000fc60000000000 */
[----:B------:R-:W-:-:S05]  /*6a10*/  DADD R18, R18, R20 ;  /* 0x0000000012127229 */ /* 0x000fca0000000014 */
[----:B------:R-:W-:Y:S01]  /*6a20*/  DFMA R24, R16, -UR16, R22 ;  /* 0x8000001010187c2b */ /* 0x000fe20008000016 */
[----:B------:R-:W-:Y:S01]  /*6a30*/  UMOV UR16, 0x3b39803f ;  /* 0x3b39803f00107882 */ /* 0x000fe20000000000 */
[----:B------:R-:W-:-:S06]  /*6a40*/  UMOV UR17, 0x3c7abc9e ;  /* 0x3c7abc9e00117882 */ /* 0x000fcc0000000000 */
[----:B------:R-:W-:Y:S01]  /*6a50*/  DFMA R24, R16, -UR16, R24 ;  /* 0x8000001010187c2b */ /* 0x000fe20008000018 */
[----:B------:R-:W-:Y:S01]  /*6a60*/  UMOV UR16, 0x69ce2bdf ;  /* 0x69ce2bdf00107882 */ /* 0x000fe20000000000 */
[----:B------:R-:W-:Y:S01]  /*6a70*/  MOV R16, 0xfca213ea ;  /* 0xfca213ea00107802 */ /* 0x000fe20000000f00 */
[----:B------:R-:W-:Y:S01]  /*6a80*/  IMAD.MOV.U32 R17, RZ, RZ, 0x3e928af3 ;  /* 0x3e928af3ff117424 */ /* 0x000fe200078e00ff */
[----:B------:R-:W-:-:S05]  /*6a90*/  UMOV UR17, 0x3e5ade15 ;  /* 0x3e5ade1500117882 */ /* 0x000fca0000000000 */
[----:B------:R-:W-:Y:S01]  /*6aa0*/  DFMA R16, R24, UR16, R16 ;  /* 0x0000001018107c2b */ /* 0x000fe20008000010 */
[----:B------:R-:W-:Y:S01]  /*6ab0*/  UMOV UR16, 0x62401315 ;  /* 0x6240131500107882 */ /* 0x000fe20000000000 */
[----:B------:R-:W-:-:S06]  /*6ac0*/  UMOV UR17, 0x3ec71dee ;  /* 0x3ec71dee00117882 */ /* 0x000fcc0000000000 */
[----:B------:R-:W-:Y:S01]  /*6ad0*/  DFMA R16, R24, R16, UR16 ;  /* 0x0000001018107e2b */ /* 0x000fe20008000010 */
        /* <DEDUP_REMOVED lines=20> */
[----:B------:R-:W-:-:S08]  /*6c20*/  DFMA R16, R24, R16, UR16 ;  /* 0x0000001018107e2b */ /* 0x000fd00008000010 */
[----:B------:R-:W-:-:S08]  /*6c30*/  DFMA R16, R24, R16, 1 ;  /* 0x3ff000001810742b */ /* 0x000fd00000000010 */
[----:B------:R-:W-:-:S10]  /*6c40*/  DFMA R16, R24, R16, 1 ;  /* 0x3ff000001810742b */ /* 0x000fd40000000010 */
[----:B------:R-:W-:Y:S02]  /*6c50*/  IMAD R21, R14, 0x100000, R17 ;  /* 0x001000000e157824 */ /* 0x000fe400078e0211 */
[----:B------:R-:W-:Y:S01]  /*6c60*/  IMAD.MOV.U32 R20, RZ, RZ, R16 ;  /* 0x000000ffff147224 */ /* 0x000fe200078e0010 */
[----:B------:R-:W-:Y:S06]  /*6c70*/  @!P0 BRA `(.L_x_176) ;  /* 0x0000000000348947 */ /* 0x000fec0003800000 */
[----:B------:R-:W-:Y:S01]  /*6c80*/  FSETP.GEU.AND P1, PT, |R23|, 4.2275390625, PT ;  /* 0x408748001700780b */ /* 0x000fe20003f2e200 */
[C---:B------:R-:W-:Y:S02]  /*6c90*/  DADD R20, R22.reuse, +INF ;  /* 0x7ff0000016147429 */ /* 0x040fe40000000000 */
[----:B------:R-:W-:-:S08]  /*6ca0*/  DSETP.GEU.AND P0, PT, R22, RZ, PT ;  /* 0x000000ff1600722a */ /* 0x000fd00003f0e000 */
[----:B------:R-:W-:Y:S02]  /*6cb0*/  FSEL R20, R20, RZ, P0 ;  /* 0x000000ff14147208 */ /* 0x000fe40000000000 */
[----:B------:R-:W-:Y:S01]  /*6cc0*/  FSEL R21, R21, RZ, P0 ;  /* 0x000000ff15157208 */ /* 0x000fe20000000000 */
[----:B------:R-:W-:Y:S06]  /*6cd0*/  @P1 BRA `(.L_x_176) ;  /* 0x00000000001c1947 */ /* 0x000fec0003800000 */
[----:B------:R-:W-:-:S04]  /*6ce0*/  LEA.HI R15, R14, R14, RZ, 0x1 ;  /* 0x0000000e0e0f7211 */ /* 0x000fc800078f08ff */
[----:B------:R-:W-:-:S04]  /*6cf0*/  SHF.R.S32.HI R15, RZ, 0x1, R15 ;  /* 0x00000001ff0f7819 */ /* 0x000fc8000001140f */
[----:B------:R-:W-:Y:S01]  /*6d00*/  IADD3 R14, PT, PT, R14, -R15, RZ ;  /* 0x8000000f0e0e7210 */ /* 0x000fe20007ffe0ff */
[----:B------:R-:W-:-:S03]  /*6d10*/  IMAD R17, R15, 0x100000, R17 ;  /* 0x001000000f117824 */ /* 0x000fc600078e0211 */
[----:B------:R-:W-:Y:S01]  /*6d20*/  LEA R15, R14, 0x3ff00000, 0x14 ;  /* 0x3ff000000e0f7811 */ /* 0x000fe200078ea0ff */
[----:B------:R-:W-:-:S06]  /*6d30*/  IMAD.MOV.U32 R14, RZ, RZ, RZ ;  /* 0x000000ffff0e7224 */ /* 0x000fcc00078e00ff */
[----:B------:R-:W-:-:S11]  /*6d40*/  DMUL R20, R16, R14 ;  /* 0x0000000e10147228 */ /* 0x000fd60000000000 */
.L_x_176:
[----:B------:R-:W-:Y:S01]  /*6d50*/  DFMA R18, R18, R20, R20 ;  /* 0x000000141212722b */ /* 0x000fe20000000014 */
[----:B------:R-:W-:Y:S01]  /*6d60*/  MOV R16, R0 ;  /* 0x0000000000107202 */ /* 0x000fe20000000f00 */
[----:B------:R-:W-:Y:S01]  /*6d70*/  DSETP.NEU.AND P0, PT, |R20|, +INF , PT ;  /* 0x7ff000001400742a */ /* 0x000fe20003f0d200 */
[----:B------:R-:W-:-:S07]  /*6d80*/  IMAD.MOV.U32 R17, RZ, RZ, 0x0 ;  /* 0x00000000ff117424 */ /* 0x000fce00078e00ff */
[----:B------:R-:W-:Y:S02]  /*6d90*/  FSEL R15, R20, R18, !P0 ;  /* 0x00000012140f7208 */ /* 0x000fe40004000000 */
[----:B------:R-:W-:Y:S01]  /*6da0*/  FSEL R14, R21, R19, !P0 ;  /* 0x00000013150e7208 */ /* 0x000fe20004000000 */
[----:B------:R-:W-:Y:S06]  /*6db0*/  RET.REL.NODEC R16 `(_Z15mute_directwaveiiffffiiiiPfS_S_i) ;  /* 0xffffff9010907950 */ /* 0x000fec0003c3ffff */
.L_x_177:
        /* <DEDUP_REMOVED lines=12> */
.L_x_310:


//--------------------- .text._Z14wavefield_bndriiiiiiiPfS_S_S_b --------------------------
	.section	.text._Z14wavefield_bndriiiiiiiPfS_S_S_b,"ax",@progbits
	.align	128
        .global         _Z14wavefield_bndriiiiiiiPfS_S_S_b
        .type           _Z14wavefield_bndriiiiiiiPfS_S_S_b,@function
        .size           _Z14wavefield_bndriiiiiiiPfS_S_S_b,(.L_x_328 - _Z14wavefield_bndriiiiiiiPfS_S_S_b)
        .other          _Z14wavefield_bndriiiiiiiPfS_S_S_b,@"STO_CUDA_ENTRY STV_DEFAULT"
_Z14wavefield_bndriiiiiiiPfS_S_S_b:
.text._Z14wavefield_bndriiiiiiiPfS_S_S_b:
[----:B------:R-:W-:Y:S01]  /*0000*/  LDC R1, c[0x0][0x37c] ;  /* 0x0000df00ff017b82 */ /* 0x000fe20000000800 */
[----:B------:R-:W0:Y:S07]  /*0010*/  S2R R3, SR_TID.X ;  /* 0x0000000000037919 */ /* 0x000e2e0000002100 */
[----:B------:R-:W1:Y:S01]  /*0020*/  LDC.64 R4, c[0x0][0x388] ;  /* 0x0000e200ff047b82 */ /* 0x000e620000000a00 */
[----:B------:R-:W0:Y:S01]  /*0030*/  LDCU UR4, c[0x0][0x360] ;  /* 0x00006c00ff0477ac */ /* 0x000e220008000800 */
[----:B------:R-:W0:Y:S01]  /*0040*/  S2R R0, SR_CTAID.X ;  /* 0x0000000000007919 */ /* 0x000e220000002500 */
[----:B-1----:R-:W-:Y:S01]  /*0050*/  SHF.L.U32 R2, R4, 0x1, RZ ;  /* 0x0000000104027819 */ /* 0x002fe200000006ff */
[----:B0-----:R-:W-:-:S03]  /*0060*/  IMAD R3, R0, UR4, R3 ;  /* 0x0000000400037c24 */ /* 0x001fc6000f8e0203 */
[----:B------:R-:W-:-:S04]  /*0070*/  LEA R0, R5, R2, 0x1 ;  /* 0x0000000205007211 */ /* 0x000fc800078e08ff */
[----:B------:R-:W-:-:S13]  /*0080*/  ISETP.GE.AND P0, PT, R3, R0, PT ;  /* 0x000000000300720c */ /* 0x000fda0003f06270 */
[----:B------:R-:W-:Y:S05]  /*0090*/  @P0 EXIT ;  /* 0x000000000000094d */ /* 0x000fea0003800000 */
[----:B------:R-:W0:Y:S01]  /*00a0*/  LDCU.U8 UR4, c[0x0][0x3c0] ;  /* 0x00007800ff0477ac */ /* 0x000e220008000000 */
[----:B------:R-:W1:Y:S01]  /*00b0*/  LDCU.64 UR6, c[0x0][0x358] ;  /* 0x00006b00ff0677ac */ /* 0x000e620008000a00 */
[----:B0-----:R-:W-:-:S04]  /*00c0*/  UPRMT UR4, UR4, 0x8880, URZ ;  /* 0x0000888004047896 */ /* 0x001fc800080000ff */
[----:B------:R-:W-:-:S09]  /*00d0*/  UISETP.NE.AND UP0, UPT, UR4, URZ, UPT ;  /* 0x000000ff0400728c */ /* 0x000fd2000bf05270 */
[----:B-1----:R-:W-:Y:S05]  /*00e0*/  BRA.U !UP0, `(.L_x_178) ;  /* 0x0000000508687547 */ /* 0x002fea000b800000 */
[----:B------:R-:W-:-:S13]  /*00f0*/  ISETP.GE.AND P0, PT, R3, R4, PT ;  /* 0x000000040300720c */ /* 0x000fda0003f06270 */
[----:B------:R-:W-:Y:S05]  /*0100*/  @P0 BRA `(.L_x_179) ;  /* 0x0000000000600947 */ /* 0x000fea0003800000 */
[----:B------:R-:W0:Y:S01]  /*0110*/  LDCU.64 UR8, c[0x0][0x390] ;  /* 0x00007200ff0877ac */ /* 0x000e220008000a00 */
[----:B------:R-:W1:Y:S01]  /*0120*/  LDCU UR4, c[0x0][0x384] ;  /* 0x00007080ff0477ac */ /* 0x000e620008000800 */
[----:B------:R-:W2:Y:S01]  /*0130*/  LDCU.128 UR12, c[0x0][0x3a0] ;  /* 0x00007400ff0c77ac */ /* 0x000ea20008000c00 */
[----:B0-----:R-:W-:-:S05]  /*0140*/  IADD3 R2, PT, PT, R3, UR8, RZ ;  /* 0x0000000803027c10 */ /* 0x001fca000fffe0ff */
[----:B-1----:R-:W-:Y:S01]  /*0150*/  IMAD R2, R2, UR4, RZ ;  /* 0x0000000402027c24 */ /* 0x002fe2000f8e02ff */
[----:B------:R-:W-:-:S04]  /*0160*/  USHF.R.S32.HI UR4, URZ, 0x1f, UR8 ;  /* 0x0000001fff047899 */ /* 0x000fc80008011408 */
[----:B------:R-:W-:-:S04]  /*0170*/  IADD3 R4, P0, PT, R2, UR8, RZ ;  /* 0x0000000802047c10 */ /* 0x000fc8000ff1e0ff */
[----:B------:R-:W-:Y:S02]  /*0180*/  LEA.HI.X.SX32 R5, R2, UR4, 0x1, P0 ;  /* 0x0000000402057c11 */ /* 0x000fe400080f0eff */
[C---:B------:R-:W-:Y:S02]  /*0190*/  SHF.L.U32 R8, R4.reuse, 0x2, RZ ;  /* 0x0000000204087819 */ /* 0x040fe400000006ff */
[----:B------:R-:W-:Y:S02]  /*01a0*/  SHF.L.U64.HI R2, R4, 0x2, R5 ;  /* 0x0000000204027819 */ /* 0x000fe40000010205 */
[----:B--2---:R-:W-:Y:S01]  /*01b0*/  IADD3 R6, P0, PT, R8, UR12, RZ ;  /* 0x0000000c08067c10 */ /* 0x004fe2000ff1e0ff */
[----:B------:R-:W0:Y:S03]  /*01c0*/  LDC.64 R4, c[0x0][0x3b0] ;  /* 0x0000ec00ff047b82 */ /* 0x000e260000000a00 */
[----:B------:R-:W-:-:S06]  /*01d0*/  IADD3.X R7, PT, PT, R2, UR13, RZ, P0, !PT ;  /* 0x0000000d02077c10 */ /* 0x000fcc00087fe4ff */
[----:B------:R-:W2:Y:S01]  /*01e0*/  LDG.E R7, desc[UR6][R6.64+-0x4] ;  /* 0xfffffc0606077981 */ /* 0x000ea2000c1e1900 */
[----:B------:R-:W-:Y:S01]  /*01f0*/  IADD3 R8, P0, PT, R8, UR14, RZ ;  /* 0x0000000e08087c10 */ /* 0x000fe2000ff1e0ff */
[----:B------:R-:W-:-:S03]  /*0200*/  IMAD R11, R0, UR9, R3 ;  /* 0x00000009000b7c24 */ /* 0x000fc6000f8e0203 */
[----:B------:R-:W-:Y:S01]  /*0210*/  IADD3.X R9, PT, PT, R2, UR15, RZ, P0, !PT ;  /* 0x0000000f02097c10 */ /* 0x000fe200087fe4ff */
[C---:B0-----:R-:W-:Y:S02]  /*0220*/  IMAD.WIDE R2, R11.reuse, 0x4, R4 ;  /* 0x000000040b027825 */ /* 0x041fe400078e0204 */
[----:B------:R-:W0:Y:S03]  /*0230*/  LDC.64 R4, c[0x0][0x3b8] ;  /* 0x0000ee00ff047b82 */ /* 0x000e260000000a00 */
[----:B--2---:R-:W-:Y:S04]  /*0240*/  STG.E desc[UR6][R2.64], R7 ;  /* 0x0000000702007986 */ /* 0x004fe8000c101906 */
[----:B------:R-:W2:Y:S01]  /*0250*/  LDG.E R9, desc[UR6][R8.64+-0x4] ;  /* 0xfffffc0608097981 */ /* 0x000ea2000c1e1900 */
[----:B0-----:R-:W-:-:S05]  /*0260*/  IMAD.WIDE R4, R11, 0x4, R4 ;  /* 0x000000040b047825 */ /* 0x001fca00078e0204 */
[----:B--2---:R-:W-:Y:S01]  /*0270*/  STG.E desc[UR6][R4.64], R9 ;  /* 0x0000000904007986 */ /* 0x004fe2000c101906 */
[----:B------:R-:W-:Y:S05]  /*0280*/  EXIT ;  /* 0x000000000000794d */ /* 0x000fea0003800000 */
.L_x_179:
[----:B------:R-:W-:-:S13]  /*0290*/  ISETP.GE.AND P0, PT, R3, R2, PT ;  /* 0x000000020300720c */ /* 0x000fda0003f06270 */
[----:B------:R-:W-:Y:S05]  /*02a0*/  @P0 BRA `(.L_x_180) ;  /* 0x0000000000500947 */ /* 0x000fea0003800000 */
[----:B------:R-:W0:Y:S01]  /*02b0*/  LDCU.64 UR4, c[0x0][0x390] ;  /* 0x00007200ff0477ac */ /* 0x000e220008000a00 */
[----:B------:R-:W1:Y:S01]  /*02c0*/  LDC.64 R6, c[0x0][0x3a0] ;  /* 0x0000e800ff067b82 */ /* 0x000e620000000a00 */
[----:B------:R-:W2:Y:S07]  /*02d0*/  LDCU UR8, c[0x0][0x384] ;  /* 0x00007080ff0877ac */ /* 0x000eae0008000800 */
[----:B------:R-:W3:Y:S01]  /*02e0*/  LDC.64 R8, c[0x0][0x3b0] ;  /* 0x0000ec00ff087b82 */ /* 0x000ee20000000a00 */
[----:B0-----:R-:W-:-:S02]  /*02f0*/  IADD3 R4, PT, PT, R3, UR4, -R4 ;  /* 0x0000000403047c10 */ /* 0x001fc4000fffe804 */
[----:B------:R-:W-:-:S05]  /*0300*/  IADD3 R5, PT, PT, R5, UR4, RZ ;  /* 0x0000000405057c10 */ /* 0x000fca000fffe0ff */
[----:B--2---:R-:W-:-:S05]  /*0310*/  IMAD R4, R4, UR8, R5 ;  /* 0x0000000804047c24 */ /* 0x004fca000f8e0205 */
[----:B------:R-:W-:-:S05]  /*0320*/  IADD3 R11, PT, PT, R4, 0x1, RZ ;  /* 0x00000001040b7810 */ /* 0x000fca0007ffe0ff */
[----:B-1----:R-:W-:Y:S02]  /*0330*/  IMAD.WIDE R4, R11, 0x4, R6 ;  /* 0x000000040b047825 */ /* 0x002fe400078e0206 */
[----:B------:R-:W0:Y:S04]  /*0340*/  LDC.64 R6, c[0x0][0x3a8] ;  /* 0x0000ea00ff067b82 */ /* 0x000e280000000a00 */
[----:B------:R-:W2:Y:S01]  /*0350*/  LDG.E R5, desc[UR6][R4.64] ;  /* 0x0000000604057981 */ /* 0x000ea2000c1e1900 */
[----:B------:R-:W-:-:S04]  /*0360*/  IMAD R13, R0, UR5, R3 ;  /* 0x00000005000d7c24 */ /* 0x000fc8000f8e0203 */
[----:B---3--:R-:W-:-:S04]  /*0370*/  IMAD.WIDE R8, R13, 0x4, R8 ;  /* 0x000000040d087825 */ /* 0x008fc800078e0208 */
[----:B0-----:R-:W-:Y:S02]  /*0380*/  IMAD.WIDE R2, R11, 0x4, R6 ;  /* 0x000000040b027825 */ /* 0x001fe400078e0206 */
[----:B------:R-:W0:Y:S01]  /*0390*/  LDC.64 R6, c[0x0][0x3b8] ;  /* 0x0000ee00ff067b82 */ /* 0x000e220000000a00 */
[----:B--2---:R-:W-:Y:S04]  /*03a0*/  STG.E desc[UR6][R8.64], R5 ;  /* 0x0000000508007986 */ /* 0x004fe8000c101906 */
[----:B------:R-:W2:Y:S01]  /*03b0*/  LDG.E R3, desc[UR6][R2.64] ;  /* 0x0000000602037981 */ /* 0x000ea2000c1e1900 */
[----:B0-----:R-:W-:-:S05]  /*03c0*/  IMAD.WIDE R6, R13, 0x4, R6 ;  /* 0x000000040d067825 */ /* 0x001fca00078e0206 */
[----:B--2---:R-:W-:Y:S01]  /*03d0*/  STG.E desc[UR6][R6.64], R3 ;  /* 0x0000000306007986 */ /* 0x004fe2000c101906 */
[----:B------:R-:W-:Y:S05]  /*03e0*/  EXIT ;  /* 0x000000000000794d */ /* 0x000fea0003800000 */
.L_x_180:
[----:B------:R-:W-:-:S04]  /*03f0*/  IADD3 R8, PT, PT, R0, -R5, RZ ;  /* 0x8000000500087210 */ /* 0x000fc80007ffe0ff */
[----:B------:R-:W-:-:S13]  /*0400*/  ISETP.GE.AND P0, PT, R3, R8, PT ;  /* 0x000000080300720c */ /* 0x000fda0003f06270 */
[----:B------:R-:W-:Y:S05]  /*0410*/  @P0 BRA `(.L_x_181) ;  /* 0x00000000004c0947 */ /* 0x000fea0003800000 */
[----:B------:R-:W0:Y:S01]  /*0420*/  LDC R11, c[0x0][0x384] ;  /* 0x0000e100ff0b7b82 */ /* 0x000e220000000800 */
[----:B------:R-:W1:Y:S07]  /*0430*/  LDCU.64 UR8, c[0x0][0x390] ;  /* 0x00007200ff0877ac */ /* 0x000e6e0008000a00 */
[----:B------:R-:W2:Y:S08]  /*0440*/  LDC.64 R4, c[0x0][0x3a0] ;  /* 0x0000e800ff047b82 */ /* 0x000eb00000000a00 */
[----:B------:R-:W3:Y:S01]  /*0450*/  LDC.64 R6, c[0x0][0x3b0] ;  /* 0x0000ec00ff067b82 */ /* 0x000ee20000000a00 */
[----:B-1----:R-:W-:-:S02]  /*0460*/  UIADD3 UR4, UPT, UPT, UR8, -0x1, URZ ;  /* 0xffffffff08047890 */ /* 0x002fc4000fffe0ff */
[----:B------:R-:W-:-:S05]  /*0470*/  IADD3 R2, PT, PT, R3, UR8, -R2 ;  /* 0x0000000803027c10 */ /* 0x000fca000fffe802 */
[----:B------:R-:W1:Y:S01]  /*0480*/  LDC.64 R8, c[0x0][0x3a8] ;  /* 0x0000ea00ff087b82 */ /* 0x000e620000000a00 */
[----:B0-----:R-:W-:-:S04]  /*0490*/  IMAD R11, R11, UR4, R2 ;  /* 0x000000040b0b7c24 */ /* 0x001fc8000f8e0202 */
[----:B--2---:R-:W-:-:S06]  /*04a0*/  IMAD.WIDE R4, R11, 0x4, R4 ;  /* 0x000000040b047825 */ /* 0x004fcc00078e0204 */
[----:B------:R-:W2:Y:S01]  /*04b0*/  LDG.E R5, desc[UR6][R4.64] ;  /* 0x0000000604057981 */ /* 0x000ea2000c1e1900 */
[----:B------:R-:W-:-:S04]  /*04c0*/  IMAD R13, R0, UR9, R3 ;  /* 0x00000009000d7c24 */ /* 0x000fc8000f8e0203 */
[----:B---3--:R-:W-:-:S04]  /*04d0*/  IMAD.WIDE R6, R13, 0x4, R6 ;  /* 0x000000040d067825 */ /* 0x008fc800078e0206 */
[----:B-1----:R-:W-:Y:S02]  /*04e0*/  IMAD.WIDE R2, R11, 0x4, R8 ;  /* 0x000000040b027825 */ /* 0x002fe400078e0208 */
[----:B------:R-:W0:Y:S01]  /*04f0*/  LDC.64 R8, c[0x0][0x3b8] ;  /* 0x0000ee00ff087b82 */ /* 0x000e220000000a00 */
[----:B--2---:R-:W-:Y:S04]  /*0500*/  STG.E desc[UR6][R6.64], R5 ;  /* 0x0000000506007986 */ /* 0x004fe8000c101906 */
[----:B------:R-:W2:Y:S01]  /*0510*/  LDG.E R3, desc[UR6][R2.64] ;  /* 0x0000000602037981 */ /* 0x000ea2000c1e1900 */
[----:B0-----:R-:W-:-:S05]  /*0520*/  IMAD.WIDE R8, R13, 0x4, R8 ;  /* 0x000000040d087825 */ /* 0x001fca00078e0208 */
[----:B--2---:R-:W-:Y:S01]  /*0530*/  STG.E desc[UR6][R8.64], R3 ;  /* 0x0000000308007986 */ /* 0x004fe2000c101906 */
[----:B------:R-:W-:Y:S05]  /*0540*/  EXIT ;  /* 0x000000000000794d */ /* 0x000fea0003800000 */
.L_x_181:
[----:B------:R-:W0:Y:S01]  /*0550*/  LDC R5, c[0x0][0x384] ;  /* 0x0000e100ff057b82 */ /* 0x000e220000000800 */
[----:B------:R-:W1:Y:S07]  /*0560*/  LDCU.64 UR4, c[0x0][0x390] ;  /* 0x00007200ff0477ac */ /* 0x000e6e0008000a00 */
[----:B------:R-:W2:Y:S01]  /*0570*/  LDC.64 R6, c[0x0][0x3a0] ;  /* 0x0000e800ff067b82 */ /* 0x000ea20000000a00 */
[----:B-1----:R-:W-:Y:S02]  /*0580*/  IADD3 R4, PT, PT, R4, UR4, RZ ;  /* 0x0000000404047c10 */ /* 0x002fe4000fffe0ff */
[----:B------:R-:W-:-:S03]  /*0590*/  IADD3 R8, PT, PT, R3, UR4, -R8 ;  /* 0x0000000403087c10 */ /* 0x000fc6000fffe808 */
[----:B0-----:R-:W-:-:S05]  /*05a0*/  IMAD R5, R4, R5, R5 ;  /* 0x0000000504057224 */ /* 0x001fca00078e0205 */
[----:B------:R-:W-:Y:S02]  /*05b0*/  IADD3 R11, PT, PT, R8, R5, RZ ;  /* 0x00000005080b7210 */ /* 0x000fe40007ffe0ff */
[----:B------:R-:W0:Y:S03]  /*05c0*/  LDC.64 R8, c[0x0][0x3a8] ;  /* 0x0000ea00ff087b82 */ /* 0x000e260000000a00 */
[----:B--2---:R-:W-:-:S05]  /*05d0*/  IMAD.WIDE R4, R11, 0x4, R6 ;  /* 0x000000040b047825 */ /* 0x004fca00078e0206 */
[----:B------:R-:W1:Y:S01]  /*05e0*/  LDC.64 R6, c[0x0][0x3b0] ;  /* 0x0000ec00ff067b82 */ /* 0x000e620000000a00 */
[----:B------:R-:W2:Y:S01]  /*05f0*/  LDG.E R5, desc[UR6][R4.64] ;  /* 0x0000000604057981 */ /* 0x000ea2000c1e1900 */
[----:B------:R-:W-:Y:S02]  /*0600*/  IMAD R13, R0, UR5, R3 ;  /* 0x00000005000d7c24 */ /* 0x000fe4000f8e0203 */
[----:B0-----:R-:W-:-:S04]  /*0610*/  IMAD.WIDE R2, R11, 0x4, R8 ;  /* 0x000000040b027825 */ /* 0x001fc800078e0208 */
[----:B------:R-:W0:Y:S01]  /*0620*/  LDC.64 R8, c[0x0][0x3b8] ;  /* 0x0000ee00ff087b82 */ /* 0x000e220000000a00 */
[----:B-1----:R-:W-:-:S05]  /*0630*/  IMAD.WIDE R6, R13, 0x4, R6 ;  /* 0x000000040d067825 */ /* 0x002fca00078e0206 */
[----:B--2---:R-:W-:Y:S04]  /*0640*/  STG.E desc[UR6][R6.64], R5 ;  /* 0x0000000506007986 */ /* 0x004fe8000c101906 */
[----:B------:R-:W2:Y:S01]  /*0650*/  LDG.E R3, desc[UR6][R2.64] ;  /* 0x0000000602037981 */ /* 0x000ea2000c1e1900 */
[----:B0-----:R-:W-:-:S05]  /*0660*/  IMAD.WIDE R8, R13, 0x4, R8 ;  /* 0x000000040d087825 */ /* 0x001fca00078e0208 */
[----:B--2---:R-:W-:Y:S01]  /*0670*/  STG.E desc[UR6][R8.64], R3 ;  /* 0x0000000308007986 */ /* 0x004fe2000c101906 */
[----:B------:R-:W-:Y:S05]  /*0680*/  EXIT ;  /* 0x000000000000794d */ /* 0x000fea0003800000 */
.L_x_178:
[----:B------:R-:W-:-:S13]  /*0690*/  ISETP.GE.AND P0, PT, R3, R4, PT ;  /* 0x000000040300720c */ /* 0x000fda0003f06270 */
[----:B------:R-:W-:Y:S05]  /*06a0*/  @P0 BRA `(.L_x_182) ;  /* 0x0000000000600947 */ /* 0x000fea0003800000 */
[----:B------:R-:W0:Y:S01]  /*06b0*/  LDC.64 R4, c[0x0][0x3b0] ;  /* 0x0000ec00ff047b82 */ /* 0x000e220000000a00 */
[----:B------:R-:W1:Y:S01]  /*06c0*/  LDCU.64 UR4, c[0x0][0x390] ;  /* 0x00007200ff0477ac */ /* 0x000e620008000a00 */
[----:B------:R-:W2:Y:S06]  /*06d0*/  LDCU.128 UR8, c[0x0][0x3a0] ;  /* 0x00007400ff0877ac */ /* 0x000eac0008000c00 */
[----:B------:R-:W3:Y:S01]  /*06e0*/  LDC.64 R6, c[0x0][0x3b8] ;  /* 0x0000ee00ff067b82 */ /* 0x000ee20000000a00 */
[----:B-1----:R-:W-:Y:S01]  /*06f0*/  IMAD R11, R0, UR5, R3 ;  /* 0x00000005000b7c24 */ /* 0x002fe2000f8e0203 */
[----:B------:R-:W1:Y:S03]  /*0700*/  LDCU UR5, c[0x0][0x384] ;  /* 0x00007080ff0577ac */ /* 0x000e660008000800 */
[----:B0-----:R-:W-:-:S05]  /*0710*/  IMAD.WIDE R4, R11, 0x4, R4 ;  /* 0x000000040b047825 */ /* 0x001fca00078e0204 */
[----:B------:R-:W4:Y:S01]  /*0720*/  LDG.E R9, desc[UR6][R4.64] ;  /* 0x0000000604097981 */ /* 0x000f22000c1e1900 */
[----:B------:R-:W-:Y:S01]  /*0730*/  IADD3 R3, PT, PT, R3, UR4, RZ ;  /* 0x0000000403037c10 */ /* 0x000fe2000fffe0ff */
[----:B---3--:R-:W-:-:S04]  /*0740*/  IMAD.WIDE R6, R11, 0x4, R6 ;  /* 0x000000040b067825 */ /* 0x008fc800078e0206 */
[----:B-1----:R-:W-:Y:S01]  /*0750*/  IMAD R3, R3, UR5, RZ ;  /* 0x0000000503037c24 */ /* 0x002fe2000f8e02ff */
[----:B------:R-:W-:-:S04]  /*0760*/  USHF.R.S32.HI UR5, URZ, 0x1f, UR4 ;  /* 0x0000001fff057899 */ /* 0x000fc80008011404 */
[----:B------:R-:W-:-:S04]  /*0770*/  IADD3 R0, P0, PT, R3, UR4, RZ ;  /* 0x0000000403007c10 */ /* 0x000fc8000ff1e0ff */
[----:B------:R-:W-:Y:S02]  /*0780*/  LEA.HI.X.SX32 R3, R3, UR5, 0x1, P0 ;  /* 0x0000000503037c11 */ /* 0x000fe400080f0eff */
[C---:B------:R-:W-:Y:S02]  /*0790*/  SHF.L.U32 R8, R0.reuse, 0x2, RZ ;  /* 0x0000000200087819 */ /* 0x040fe400000006ff */
[----:B------:R-:W-:Y:S02]  /*07a0*/  SHF.L.U64.HI R0, R0, 0x2, R3 ;  /* 0x0000000200007819 */ /* 0x000fe40000010203 */
[----:B--2---:R-:W-:-:S04]  /*07b0*/  IADD3 R2, P0, PT, R8, UR8, RZ ;  /* 0x0000000808027c10 */ /* 0x004fc8000ff1e0ff */
[----:B------:R-:W-:-:S05]  /*07c0*/  IADD3.X R3, PT, PT, R0, UR9, RZ, P0, !PT ;  /* 0x0000000900037c10 */ /* 0x000fca00087fe4ff */
[----:B----4-:R-:W-:Y:S04]  /*07d0*/  STG.E desc[UR6][R2.64+-0x4], R9 ;  /* 0xfffffc0902007986 */ /* 0x010fe8000c101906 */
[----:B------:R-:W2:Y:S01]  /*07e0*/  LDG.E R7, desc[UR6][R6.64] ;  /* 0x0000000606077981 */ /* 0x000ea2000c1e1900 */
[----:B------:R-:W-:-:S04]  /*07f0*/  IADD3 R4, P0, PT, R8, UR10, RZ ;  /* 0x0000000a08047c10 */ /* 0x000fc8000ff1e0ff */
[----:B------:R-:W-:-:S05]  /*0800*/  IADD3.X R5, PT, PT, R0, UR11, RZ, P0, !PT ;  /* 0x0000000b00057c10 */ /* 0x000fca00087fe4ff */
[----:B--2---:R-:W-:Y:S01]  /*0810*/  STG.E desc[UR6][R4.64+-0x4], R7 ;  /* 0xfffffc0704007986 */ /* 0x004fe2000c101906 */
[----:B------:R-:W-:Y:S05]  /*0820*/  EXIT ;  /* 0x000000000000794d */ /* 0x000fea0003800000 */
.L_x_182:
[----:B------:R-:W-:-:S13]  /*0830*/  ISETP.GE.AND P0, PT, R3, R2, PT ;  /* 0x000000020300720c */ /* 0x000fda0003f06270 */
[----:B------:R-:W-:Y:S05]  /*0840*/  @P0 BRA `(.L_x_183) ;  /* 0x0000000000500947 */ /* 0x000fea0003800000 */
[----:B------:R-:W0:Y:S01]  /*0850*/  LDC.64 R6, c[0x0][0x3b0] ;  /* 0x0000ec00ff067b82 */ /* 0x000e220000000a00 */
[----:B------:R-:W1:Y:S07]  /*0860*/  LDCU.64 UR4, c[0x0][0x390] ;  /* 0x00007200ff0477ac */ /* 0x000e6e0008000a00 */
[----:B------:R-:W2:Y:S08]  /*0870*/  LDC.64 R8, c[0x0][0x3a0] ;  /* 0x0000e800ff087b82 */ /* 0x000eb00000000a00 */
[----:B------:R-:W3:Y:S01]  /*0880*/  LDC.64 R10, c[0x0][0x3b8] ;  /* 0x0000ee00ff0a7b82 */ /* 0x000ee20000000a00 */
[----:B-1----:R-:W-:Y:S01]  /*0890*/  IMAD R13, R0, UR5, R3 ;  /* 0x00000005000d7c24 */ /* 0x002fe2000f8e0203 */
[----:B------:R-:W1:Y:S03]  /*08a0*/  LDCU UR5, c[0x0][0x384] ;  /* 0x00007080ff0577ac */ /* 0x000e660008000800 */
[----:B0-----:R-:W-:-:S06]  /*08b0*/  IMAD.WIDE R6, R13, 0x4, R6 ;  /* 0x000000040d067825 */ /* 0x001fcc00078e0206 */
[----:B------:R-:W4:Y:S01]  /*08c0*/  LDG.E R7, desc[UR6][R6.64] ;  /* 0x0000000606077981 */ /* 0x000f22000c1e1900 */
[----:B------:R-:W-:Y:S02]  /*08d0*/  IADD3 R3, PT, PT, R3, UR4, -R4 ;  /* 0x0000000403037c10 */ /* 0x000fe4000fffe804 */
[----:B------:R-:W-:-:S05]  /*08e0*/  IADD3 R0, PT, PT, R5, UR4, RZ ;  /* 0x0000000405007c10 */ /* 0x000fca000fffe0ff */
[----:B-1----:R-:W-:Y:S02]  /*08f0*/  IMAD R0, R3, UR5, R0 ;  /* 0x0000000503007c24 */ /* 0x002fe4000f8e0200 */
[----:B---3--:R-:W-:Y:S01]  /*0900*/  IMAD.WIDE R10, R13, 0x4, R10 ;  /* 0x000000040d0a7825 */ /* 0x008fe200078e020a */
[----:B------:R-:W0:Y:S02]  /*0910*/  LDC.64 R2, c[0x0][0x3a8] ;  /* 0x0000ea00ff027b82 */ /* 0x000e240000000a00 */
[----:B------:R-:W-:-:S05]  /*0920*/  IADD3 R5, PT, PT, R0, 0x1, RZ ;  /* 0x0000000100057810 */ /* 0x000fca0007ffe0ff */
[----:B--2---:R-:W-:-:S05]  /*0930*/  IMAD.WIDE R8, R5, 0x4, R8 ;  /* 0x0000000405087825 */ /* 0x004fca00078e0208 */
[----:B----4-:R-:W-:Y:S04]  /*0940*/  STG.E desc[UR6][R8.64], R7 ;  /* 0x0000000708007986 */ /* 0x010fe8000c101906 */
[----:B------:R-:W2:Y:S01]  /*0950*/  LDG.E R11, desc[UR6][R10.64] ;  /* 0x000000060a0b7981 */ /* 0x000ea2000c1e1900 */
[----:B0-----:R-:W-:-:S05]  /*0960*/  IMAD.WIDE R2, R5, 0x4, R2 ;  /* 0x0000000405027825 */ /* 0x001fca00078e0202 */
[----:B--2---:R-:W-:Y:S01]  /*0970*/  STG.E desc[UR6][R2.64], R11 ;  /* 0x0000000b02007986 */ /* 0x004fe2000c101906 */
[----:B------:R-:W-:Y:S05]  /*0980*/  EXIT ;  /* 0x000000000000794d */ /* 0x000fea0003800000 */
.L_x_183:
[----:B------:R-:W-:-:S04]  /*0990*/  IADD3 R12, PT, PT, R0, -R5, RZ ;  /* 0x80000005000c7210 */ /* 0x000fc80007ffe0ff */
[----:B------:R-:W-:-:S13]  /*09a0*/  ISETP.GE.AND P0, PT, R3, R12, PT ;  /* 0x0000000c0300720c */ /* 0x000fda0003f06270 */
[----:B------:R-:W-:Y:S05]  /*09b0*/  @P0 BRA `(.L_x_184) ;  /* 0x00000000004c0947 */ /* 0x000fea0003800000 */
[----:B------:R-:W0:Y:S01]  /*09c0*/  LDC.64 R4, c[0x0][0x3b0] ;  /* 0x0000ec00ff047b82 */ /* 0x000e220000000a00 */
[----:B------:R-:W1:Y:S07]  /*09d0*/  LDCU.64 UR4, c[0x0][0x390] ;  /* 0x00007200ff0477ac */ /* 0x000e6e0008000a00 */
[----:B------:R-:W2:Y:S08]  /*09e0*/  LDC R13, c[0x0][0x384] ;  /* 0x0000e100ff0d7b82 */ /* 0x000eb00000000800 */
[----:B------:R-:W3:Y:S01]  /*09f0*/  LDC.64 R6, c[0x0][0x3a0] ;  /* 0x0000e800ff067b82 */ /* 0x000ee20000000a00 */
[----:B-1----:R-:W-:-:S04]  /*0a00*/  IMAD R11, R0, UR5, R3 ;  /* 0x00000005000b7c24 */ /* 0x002fc8000f8e0203 */
[----:B0-----:R-:W-:-:S03]  /*0a10*/  IMAD.WIDE R4, R11, 0x4, R4 ;  /* 0x000000040b047825 */ /* 0x001fc600078e0204 */
[----:B------:R-:W0:Y:S03]  /*0a20*/  LDC.64 R8, c[0x0][0x3b8] ;  /* 0x0000ee00ff087b82 */ /* 0x000e260000000a00 */
[----:B------:R-:W4:Y:S01]  /*0a30*/  LDG.E R5, desc[UR6][R4.64] ;  /* 0x0000000604057981 */ /* 0x000f22000c1e1900 */
[----:B------:R-:W-:Y:S02]  /*0a40*/  UIADD3 UR5, UPT, UPT, UR4, -0x1, URZ ;  /* 0xffffffff04057890 */ /* 0x000fe4000fffe0ff */
[----:B------:R-:W-:-:S05]  /*0a50*/  IADD3 R2, PT, PT, R3, UR4, -R2 ;  /* 0x0000000403027c10 */ /* 0x000fca000fffe802 */
[----:B--2---:R-:W-:Y:S02]  /*0a60*/  IMAD R13, R13, UR5, R2 ;  /* 0x000000050d0d7c24 */ /* 0x004fe4000f8e0202 */
[----:B------:R-:W1:Y:S02]  /*0a70*/  LDC.64 R2, c[0x0][0x3a8] ;  /* 0x0000ea00ff027b82 */ /* 0x000e640000000a00 */
[----:B---3--:R-:W-:-:S04]  /*0a80*/  IMAD.WIDE R6, R13, 0x4, R6 ;  /* 0x000000040d067825 */ /* 0x008fc800078e0206 */
[----:B0-----:R-:W-:Y:S01]  /*0a90*/  IMAD.WIDE R8, R11, 0x4, R8 ;  /* 0x000000040b087825 */ /* 0x001fe200078e0208 */
[----:B----4-:R-:W-:Y:S05]  /*0aa0*/  STG.E desc[UR6][R6.64], R5 ;  /* 0x0000000506007986 */ /* 0x010fea000c101906 */
[----:B------:R-:W2:Y:S01]  /*0ab0*/  LDG.E R9, desc[UR6][R8.64] ;  /* 0x0000000608097981 */ /* 0x000ea2000c1e1900 */
[----:B-1----:R-:W-:-:S05]  /*0ac0*/  IMAD.WIDE R2, R13, 0x4, R2 ;  /* 0x000000040d027825 */ /* 0x002fca00078e0202 */
[----:B--2---:R-:W-:Y:S01]  /*0ad0*/  STG.E desc[UR6][R2.64], R9 ;  /* 0x0000000902007986 */ /* 0x004fe2000c101906 */
[----:B------:R-:W-:Y:S05]  /*0ae0*/  EXIT ;  /* 0x000000000000794d */ /* 0x000fea0003800000 */
.L_x_184:
        /* <DEDUP_REMOVED lines=8> */
[----:B------:R-:W-:Y:S02]  /*0b70*/  IADD3 R4, PT, PT, R4, UR4, RZ ;  /* 0x0000000404047c10 */ /* 0x000fe4000fffe0ff */
[----:B------:R-:W-:-:S03]  /*0b80*/  IADD3 R3, PT, PT, R3, UR4, -R12 ;  /* 0x0000000403037c10 */ /* 0x000fc6000fffe80c */
[----:B--2---:R-:W-:-:S05]  /*0b90*/  IMAD R4, R4, R13, R13 ;  /* 0x0000000d04047224 */ /* 0x004fca00078e020d */
[----:B------:R-:W-:Y:S02]  /*0ba0*/  IADD3 R13, PT, PT, R3, R4, RZ ;  /* 0x00000004030d7210 */ /* 0x000fe40007ffe0ff */
[----:B------:R-:W1:Y:S03]  /*0bb0*/  LDC.64 R2, c[0x0][0x3a8] ;  /* 0x0000ea00ff027b82 */ /* 0x000e660000000a00 */
[----:B---3--:R-:W-:-:S04]  /*0bc0*/  IMAD.WIDE R8, R13, 0x4, R8 ;  /* 0x000000040d087825 */ /* 0x008fc800078e0208 */
[----:B0-----:R-:W-:Y:S01]  /*0bd0*/  IMAD.WIDE R10, R5, 0x4, R10 ;  /* 0x00000004050a7825 */ /* 0x001fe200078e020a */
[----:B----4-:R-:W-:Y:S05]  /*0be0*/  STG.E desc[UR6][R8.64], R7 ;  /* 0x0000000708007986 */ /* 0x010fea000c101906 */
[----:B------:R-:W2:Y:S01]  /*0bf0*/  LDG.E R11, desc[UR6][R10.64] ;  /* 0x000000060a0b7981 */ /* 0x000ea2000c1e1900 */
[----:B-1----:R-:W-:-:S05]  /*0c00*/  IMAD.WIDE R2, R13, 0x4, R2 ;  /* 0x000000040d027825 */ /* 0x002fca00078e0202 */
[----:B--2---:R-:W-:Y:S01]  /*0c10*/  STG.E desc[UR6][R2.64], R11 ;  /* 0x0000000b02007986 */ /* 0x004fe2000c101906 */
[----:B------:R-:W-:Y:S05]  /*0c20*/  EXIT ;  /* 0x000000000000794d */ /* 0x000fea0003800000 */
.L_x_185:
        /* <DEDUP_REMOVED lines=13> */
.L_x_328:


//--------------------- .text._Z11shot_recordiiiiiiiPfS_b --------------------------
	.section	.text._Z11shot_recordiiiiiiiPfS_b,"ax",@progbits
	.align	128
        .global         _Z11shot_recordiiiiiiiPfS_b
        .type           _Z11shot_recordiiiiiiiPfS_b,@function
        .size           _Z11shot_recordiiiiiiiPfS_b,(.L_x_329 - _Z11shot_recordiiiiiiiPfS_b)
        .other          _Z11shot_recordiiiiiiiPfS_b,@"STO_CUDA_ENTRY STV_DEFAULT"
_Z11shot_recordiiiiiiiPfS_b:
.text._Z11shot_recordiiiiiiiPfS_b:
[----:B------:R-:W-:Y:S01]  /*0000*/  LDC R1, c[0x0][0x37c] ;  /* 0x0000df00ff017b82 */ /* 0x000fe20000000800 */
[----:B------:R-:W0:Y:S01]  /*0010*/  S2R R0, SR_TID.X ;  /* 0x0000000000007919 */ /* 0x000e220000002100 */
[----:B------:R-:W0:Y:S01]  /*0020*/  LDCU UR4, c[0x0][0x360] ;  /* 0x00006c00ff0477ac */ /* 0x000e220008000800 */
[----:B------:R-:W0:Y:S01]  /*0030*/  S2R R3, SR_CTAID.X ;  /* 0x0000000000037919 */ /* 0x000e220000002500 */
[----:B------:R-:W1:Y:S01]  /*0040*/  LDCU UR5, c[0x0][0x388] ;  /* 0x00007100ff0577ac */ /* 0x000e620008000800 */
[----:B0-----:R-:W-:-:S05]  /*0050*/  IMAD R0, R3, UR4, R0 ;  /* 0x0000000403007c24 */ /* 0x001fca000f8e0200 */
[----:B-1----:R-:W-:-:S13]  /*0060*/  ISETP.GE.AND P0, PT, R0, UR5, PT ;  /* 0x0000000500007c0c */ /* 0x002fda000bf06270 */
[----:B------:R-:W-:Y:S05]  /*0070*/  @P0 EXIT ;  /* 0x000000000000094d */ /* 0x000fea0003800000 */
[----:B------:R-:W0:Y:S02]  /*0080*/  LDCU.U8 UR4, c[0x0][0x3b0] ;  /* 0x00007600ff0477ac */ /* 0x000e240008000000 */
[----:B0-----:R-:W-:-:S04]  /*0090*/  UPRMT UR4, UR4, 0x8880, URZ ;  /* 0x0000888004047896 */ /* 0x001fc800080000ff */
[----:B------:R-:W-:-:S07]  /*00a0*/  UISETP.NE.AND UP0, UPT, UR4, URZ, UPT ;  /* 0x000000ff0400728c */ /* 0x000fce000bf05270 */
[----:B------:R-:W0:Y:S02]  /*00b0*/  LDCU.64 UR4, c[0x0][0x358] ;  /* 0x00006b00ff0477ac */ /* 0x000e240008000a00 */
[----:B------:R-:W-:Y:S05]  /*00c0*/  BRA.U !UP0, `(.L_x_186) ;  /* 0x0000000108347547 */ /* 0x000fea000b800000 */
[----:B------:R-:W1:Y:S01]  /*00d0*/  LDC R5, c[0x0][0x384] ;  /* 0x0000e100ff057b82 */ /* 0x000e620000000800 */
[----:B------:R-:W2:Y:S07]  /*00e0*/  LDCU.64 UR6, c[0x0][0x390] ;  /* 0x00007200ff0677ac */ /* 0x000eae0008000a00 */
[----:B------:R-:W3:Y:S08]  /*00f0*/  LDC.64 R2, c[0x0][0x3a0] ;  /* 0x0000e800ff027b82 */ /* 0x000ef00000000a00 */
[----:B------:R-:W4:Y:S01]  /*0100*/  LDC R7, c[0x0][0x398] ;  /* 0x0000e600ff077b82 */ /* 0x000f220000000800 */
[----:B--2---:R-:W-:-:S05]  /*0110*/  IADD3 R4, PT, PT, R0, UR6, RZ ;  /* 0x0000000600047c10 */ /* 0x004fca000fffe0ff */
[----:B-1----:R-:W-:-:S04]  /*0120*/  IMAD R5, R4, R5, UR6 ;  /* 0x0000000604057e24 */ /* 0x002fc8000f8e0205 */
[----:B---3--:R-:W-:Y:S02]  /*0130*/  IMAD.WIDE R2, R5, 0x4, R2 ;  /* 0x0000000405027825 */ /* 0x008fe400078e0202 */
[----:B------:R-:W1:Y:S04]  /*0140*/  LDC.64 R4, c[0x0][0x3a8] ;  /* 0x0000ea00ff047b82 */ /* 0x000e680000000a00 */
[----:B0-----:R-:W2:Y:S01]  /*0150*/  LDG.E R3, desc[UR4][R2.64] ;  /* 0x0000000402037981 */ /* 0x001ea2000c1e1900 */
[----:B----4-:R-:W-:-:S04]  /*0160*/  IMAD R7, R0, R7, UR7 ;  /* 0x0000000700077e24 */ /* 0x010fc8000f8e0207 */
[----:B-1----:R-:W-:-:S05]  /*0170*/  IMAD.WIDE R4, R7, 0x4, R4 ;  /* 0x0000000407047825 */ /* 0x002fca00078e0204 */
[----:B--2---:R-:W-:Y:S01]  /*0180*/  STG.E desc[UR4][R4.64], R3 ;  /* 0x0000000304007986 */ /* 0x004fe2000c101904 */
[----:B------:R-:W-:Y:S05]  /*0190*/  EXIT ;  /* 0x000000000000794d */ /* 0x000fea0003800000 */
.L_x_186:
[----:B------:R-:W1:Y:S01]  /*01a0*/  LDC.64 R6, c[0x0][0x390] ;  /* 0x0000e400ff067b82 */ /* 0x000e620000000a00 */
[----:B------:R-:W1:Y:S07]  /*01b0*/  LDCU UR6, c[0x0][0x398] ;  /* 0x00007300ff0677ac */ /* 0x000e6e0008000800 */
[----:B------:R-:W2:Y:S01]  /*01c0*/  LDC.64 R2, c[0x0][0x3a8] ;  /* 0x0000ea00ff027b82 */ /* 0x000ea20000000a00 */
[----:B-1----:R-:W-:Y:S01]  /*01d0*/  IMAD R5, R0, UR6, R7 ;  /* 0x0000000600057c24 */ /* 0x002fe2000f8e0207 */
[----:B------:R-:W1:Y:S03]  /*01e0*/  LDCU UR6, c[0x0][0x384] ;  /* 0x00007080ff0677ac */ /* 0x000e660008000800 */
[----:B--2---:R-:W-:-:S03]  /*01f0*/  IMAD.WIDE R2, R5, 0x4, R2 ;  /* 0x0000000405027825 */ /* 0x004fc600078e0202 */
[----:B------:R-:W2:Y:S03]  /*0200*/  LDC.64 R4, c[0x0][0x3a0] ;  /* 0x0000e800ff047b82 */ /* 0x000ea60000000a00 */
[----:B0-----:R-:W3:Y:S01]  /*0210*/  LDG.E R3, desc[UR4][R2.64] ;  /* 0x0000000402037981 */ /* 0x001ee2000c1e1900 */
[----:B------:R-:W-:-:S05]  /*0220*/  IADD3 R7, PT, PT, R0, R6, RZ ;  /* 0x0000000600077210 */ /* 0x000fca0007ffe0ff */
[----:B-1----:R-:W-:-:S04]  /*0230*/  IMAD R7, R7, UR6, R6 ;  /* 0x0000000607077c24 */ /* 0x002fc8000f8e0206 */
[----:B--2---:R-:W-:-:S05]  /*0240*/  IMAD.WIDE R4, R7, 0x4, R4 ;  /* 0x0000000407047825 */ /* 0x004fca00078e0204 */
[----:B---3--:R-:W-:Y:S01]  /*0250*/  STG.E desc[UR4][R4.64], R3 ;  /* 0x0000000304007986 */ /* 0x008fe2000c101904 */
[----:B------:R-:W-:Y:S05]  /*0260*/  EXIT ;  /* 0x000000000000794d */ /* 0x000fea0003800000 */
.L_x_187:
        /* <DEDUP_REMOVED lines=9> */
.L_x_329:


//--------------------- .text._Z13initial_coffefiPfS_S_S_i --------------------------
	.section	.text._Z13initial_coffefiPfS_S_S_i,"ax",@progbits
	.align	128
        .global         _Z13initial_coffefiPfS_S_S_i
        .type           _Z13initial_coffefiPfS_S_S_i,@function
        .size           _Z13initial_coffefiPfS_S_S_i,(.L_x_313 - _Z13initial_coffefiPfS_S_S_i)
        .other          _Z13initial_coffefiPfS_S_S_i,@"STO_CUDA_ENTRY STV_DEFAULT"
_Z13initial_coffefiPfS_S_S_i:
.text._Z13initial_coffefiPfS_S_S_i:
[----:B------:R-:W-:Y:S01]  /*0000*/  LDC R1, c[0x0][0x37c] ;  /* 0x0000df00ff017b82 */ /* 0x000fe20000000800 */
[----:B------:R-:W0:Y:S07]  /*0010*/  S2R R4, SR_TID.X ;  /* 0x0000000000047919 */ /* 0x000e2e0000002100 */
[----:B------:R-:W1:Y:S01]  /*0020*/  LDC R6, c[0x0][0x3a8] ;  /* 0x0000ea00ff067b82 */ /* 0x000e620000000800 */
[----:B------:R-:W0:Y:S01]  /*0030*/  LDCU UR4, c[0x0][0x360] ;  /* 0x00006c00ff0477ac */ /* 0x000e220008000800 */
[----:B------:R-:W0:Y:S06]  /*0040*/  S2R R3, SR_CTAID.X ;  /* 0x0000000000037919 */ /* 0x000e2c0000002500 */
[----:B------:R-:W1:Y:S02]  /*0050*/  LDC R15, c[0x0][0x384] ;  /* 0x0000e100ff0f7b82 */ /* 0x000e640000000800 */
[----:B-1----:R-:W-:-:S02]  /*0060*/  IMAD R5, R6, 0x2, R15 ;  /* 0x0000000206057824 */ /* 0x002fc400078e020f */
[----:B0-----:R-:W-:-:S05]  /*0070*/  IMAD R4, R3, UR4, R4 ;  /* 0x0000000403047c24 */ /* 0x001fca000f8e0204 */
[----:B------:R-:W-:-:S13]  /*0080*/  ISETP.GE.AND P0, PT, R4, R5, PT ;  /* 0x000000050400720c */ /* 0x000fda0003f06270 */
[----:B------:R-:W-:Y:S05]  /*0090*/  @P0 EXIT ;  /* 0x000000000000094d */ /* 0x000fea0003800000 */
[----:B------:R-:W-:Y:S01]  /*00a0*/  ISETP.GE.AND P0, PT, R4, R6, PT ;  /* 0x000000060400720c */ /* 0x000fe20003f06270 */
[----:B------:R-:W0:-:S12]  /*00b0*/  LDCU.64 UR4, c[0x0][0x358] ;  /* 0x00006b00ff0477ac */ /* 0x000e180008000a00 */
[----:B------:R-:W-:Y:S05]  /*00c0*/  @P0 BRA `(.L_x_188) ;  /* 0x0000000800e40947 */ /* 0x000fea0003800000 */
[----:B------:R-:W0:Y:S01]  /*00d0*/  LDC.64 R2, c[0x4][RZ] ;  /* 0x01000000ff027b82 */ /* 0x000e220000000a00 */
[----:B------:R-:W1:Y:S01]  /*00e0*/  I2F.F64 R6, R6 ;  /* 0x0000000600067312 */ /* 0x000e620000201c00 */
[----:B------:R-:W-:Y:S01]  /*00f0*/  IMAD.MOV.U32 R8, RZ, RZ, 0x1 ;  /* 0x00000001ff087424 */ /* 0x000fe200078e00ff */
[----:B------:R-:W2:Y:S01]  /*0100*/  LDCU UR6, c[0x0][0x380] ;  /* 0x00007000ff0677ac */ /* 0x000ea20008000800 */
[----:B0-----:R-:W2:Y:S05]  /*0110*/  LDG.E R2, desc[UR4][R2.64] ;  /* 0x0000000402027981 */ /* 0x001eaa000c1e1900 */
[----:B-1----:R-:W0:Y:S01]  /*0120*/  MUFU.RCP64H R9, R7 ;  /* 0x0000000700097308 */ /* 0x002e220000001800 */
[----:B------:R-:W-:Y:S01]  /*0130*/  BSSY.RECONVERGENT B0, `(.L_x_189) ;  /* 0x0000015000007945 */ /* 0x000fe20003800200 */
[----:B0-----:R-:W-:-:S08]  /*0140*/  DFMA R10, -R6, R8, 1 ;  /* 0x3ff00000060a742b */ /* 0x001fd00000000108 */
[----:B------:R-:W-:Y:S02]  /*0150*/  DFMA R12, R10, R10, R10 ;  /* 0x0000000a0a0c722b */ /* 0x000fe4000000000a */
[----:B------:R-:W0:Y:S06]  /*0160*/  I2F.F64 R10, R4 ;  /* 0x00000004000a7312 */ /* 0x000e2c0000201c00 */
[----:B------:R-:W-:Y:S02]  /*0170*/  DFMA R12, R8, R12, R8 ;  /* 0x0000000c080c722b */ /* 0x000fe40000000008 */
[----:B------:R-:W-:-:S06]  /*0180*/  DADD R8, R6, -0.5 ;  /* 0xbfe0000006087429 */ /* 0x000fcc0000000000 */
[----:B------:R-:W-:Y:S02]  /*0190*/  DFMA R14, -R6, R12, 1 ;  /* 0x3ff00000060e742b */ /* 0x000fe4000000010c */
[----:B0-----:R-:W-:-:S06]  /*01a0*/  DADD R10, R8, -R10 ;  /* 0x00000000080a7229 */ /* 0x001fcc000000080a */
[----:B------:R-:W-:-:S04]  /*01b0*/  DFMA R14, R12, R14, R12 ;  /* 0x0000000e0c0e722b */ /* 0x000fc8000000000c */
[----:B------:R-:W-:-:S04]  /*01c0*/  FSETP.GEU.AND P1, PT, |R11|, 6.5827683646048100446e-37, PT ;  /* 0x036000000b00780b */ /* 0x000fc80003f2e200 */
[----:B------:R-:W-:-:S08]  /*01d0*/  DMUL R28, R10, R14 ;  /* 0x0000000e0a1c7228 */ /* 0x000fd00000000000 */
[----:B------:R-:W-:-:S08]  /*01e0*/  DFMA R8, -R6, R28, R10 ;  /* 0x0000001c0608722b */ /* 0x000fd0000000010a */
[----:B------:R-:W-:-:S10]  /*01f0*/  DFMA R28, R14, R8, R28 ;  /* 0x000000080e1c722b */ /* 0x000fd4000000001c */
[----:B------:R-:W-:-:S05]  /*0200*/  FFMA R0, RZ, R7, R29 ;  /* 0x00000007ff007223 */ /* 0x000fca000000001d */
[----:B------:R-:W-:Y:S01]  /*0210*/  FSETP.GT.AND P0, PT, |R0|, 1.469367938527859385e-39, PT ;  /* 0x001000000000780b */ /* 0x000fe20003f04200 */
[----:B--2---:R-:W-:-:S12]  /*0220*/  FMUL R2, R2, UR6 ;  /* 0x0000000602027c20 */ /* 0x004fd80008400000 */
[----:B------:R-:W-:Y:S05]  /*0230*/  @P0 BRA P1, `(.L_x_190) ;  /* 0x0000000000100947 */ /* 0x000fea0000800000 */
[----:B------:R-:W-:Y:S01]  /*0240*/  IMAD.MOV.U32 R8, RZ, RZ, R6 ;  /* 0x000000ffff087224 */ /* 0x000fe200078e0006 */
[----:B------:R-:W-:Y:S01]  /*0250*/  MOV R0, 0x280 ;  /* 0x0000028000007802 */ /* 0x000fe20000000f00 */
[----:B------:R-:W-:-:S07]  /*0260*/  IMAD.MOV.U32 R9, RZ, RZ, R7 ;  /* 0x000000ffff097224 */ /* 0x000fce00078e0007 */
[----:B------:R-:W-:Y:S05]  /*0270*/  CALL.REL.NOINC `($__internal_8_$__cuda_sm20_div_rn_f64_full) ;  /* 0x0000001800447944 */ /* 0x000fea0003c00000 */
.L_x_190:
[----:B------:R-:W-:Y:S05]  /*0280*/  BSYNC.RECONVERGENT B0 ;  /* 0x0000000000007941 */ /* 0x000fea0003800200 */
.L_x_189:
[----:B------:R-:W-:Y:S01]  /*0290*/  DADD R10, -RZ, |R28| ;  /* 0x00000000ff0a7229 */ /* 0x000fe2000000051c */
[----:B------:R-:W-:Y:S01]  /*02a0*/  BSSY.RECONVERGENT B0, `(.L_x_191) ;  /* 0x0000004000007945 */ /* 0x000fe20003800200 */
[----:B------:R-:W-:-:S08]  /*02b0*/  MOV R0, 0x2e0 ;  /* 0x000002e000007802 */ /* 0x000fd00000000f00 */
[----:B------:R-:W-:-:S07]  /*02c0*/  IMAD.MOV.U32 R27, RZ, RZ, R11 ;  /* 0x000000ffff1b7224 */ /* 0x000fce00078e000b */
[----:B------:R-:W-:Y:S05]  /*02d0*/  CALL.REL.NOINC `($_Z13initial_coffefiPfS_S_S_i$__internal_accurate_pow) ;  /* 0x0000001c00a07944 */ /* 0x000fea0003c00000 */
[----:B------:R-:W-:Y:S05]  /*02e0*/  BSYNC.RECONVERGENT B0 ;  /* 0x0000000000007941 */ /* 0x000fea0003800200 */
.L_x_191:
[C---:B------:R-:W-:Y:S01]  /*02f0*/  DADD R8, R28.reuse, 2 ;  /* 0x400000001c087429 */ /* 0x040fe20000000000 */
[----:B------:R-:W-:Y:S01]  /*0300*/  BSSY.RECONVERGENT B0, `(.L_x_192) ;  /* 0x000000e000007945 */ /* 0x000fe20003800200 */
[C---:B------:R-:W-:Y:S02]  /*0310*/  DSETP.NEU.AND P1, PT, R28.reuse, RZ, PT ;  /* 0x000000ff1c00722a */ /* 0x040fe40003f2d000 */
[----:B------:R-:W-:-:S06]  /*0320*/  DSETP.NEU.AND P0, PT, R28, 1, PT ;  /* 0x3ff000001c00742a */ /* 0x000fcc0003f0d000 */
[----:B------:R-:W-:Y:S02]  /*0330*/  LOP3.LUT R0, R9, 0x7ff00000, RZ, 0xc0, !PT ;  /* 0x7ff0000009007812 */ /* 0x000fe400078ec0ff */
[----:B------:R0:W1:Y:S02]  /*0340*/  F2F.F64.F32 R8, R2 ;  /* 0x0000000200087310 */ /* 0x0000640000201800 */
[----:B------:R-:W-:Y:S02]  /*0350*/  ISETP.NE.AND P2, PT, R0, 0x7ff00000, PT ;  /* 0x7ff000000000780c */ /* 0x000fe40003f45270 */
[----:B------:R-:W-:-:S11]  /*0360*/  @!P1 CS2R R10, SRZ ;  /* 0x00000000000a9805 */ /* 0x000fd6000001ff00 */
[----:B01----:R-:W-:Y:S05]  /*0370*/  @P2 BRA `(.L_x_193) ;  /* 0x0000000000182947 */ /* 0x003fea0003800000 */
[----:B------:R-:W-:-:S14]  /*0380*/  DSETP.NAN.AND P1, PT, R28, R28, PT ;  /* 0x0000001c1c00722a */ /* 0x000fdc0003f28000 */
[----:B------:R-:W-:Y:S01]  /*0390*/  @P1 DADD R10, R28, 2 ;  /* 0x400000001c0a1429 */ /* 0x000fe20000000000 */
[----:B------:R-:W-:Y:S10]  /*03a0*/  @P1 BRA `(.L_x_193) ;  /* 0x00000000000c1947 */ /* 0x000ff40003800000 */
[----:B------:R-:W-:-:S14]  /*03b0*/  DSETP.NEU.AND P1, PT, |R28|, +INF , PT ;  /* 0x7ff000001c00742a */ /* 0x000fdc0003f2d200 */
[----:B------:R-:W-:Y:S01]  /*03c0*/  @!P1 IMAD.MOV.U32 R10, RZ, RZ, 0x0 ;  /* 0x00000000ff0a9424 */ /* 0x000fe200078e00ff */
[----:B------:R-:W-:-:S07]  /*03d0*/  @!P1 MOV R11, 0x7ff00000 ;  /* 0x7ff00000000b9802 */ /* 0x000fce0000000f00 */
.L_x_193:
[----:B------:R-:W-:Y:S05]  /*03e0*/  BSYNC.RECONVERGENT B0 ;  /* 0x0000000000007941 */ /* 0x000fea0003800200 */
.L_x_192:
[----:B------:R-:W-:Y:S01]  /*03f0*/  FSEL R2, R10, RZ, P0 ;  /* 0x000000ff0a027208 */ /* 0x000fe20000000000 */
[----:B------:R-:W-:Y:S01]  /*0400*/  IMAD.MOV.U32 R10, RZ, RZ, 0x0 ;  /* 0x00000000ff0a7424 */ /* 0x000fe200078e00ff */
[----:B------:R-:W-:Y:S01]  /*0410*/  FSEL R3, R11, 1.875, P0 ;  /* 0x3ff000000b037808 */ /* 0x000fe20000000000 */
[----:B------:R-:W-:Y:S01]  /*0420*/  IMAD.MOV.U32 R11, RZ, RZ, 0x3ff00000 ;  /* 0x3ff00000ff0b7424 */ /* 0x000fe200078e00ff */
[----:B------:R-:W-:Y:S04]  /*0430*/  BSSY.RECONVERGENT B0, `(.L_x_194) ;  /* 0x0000012000007945 */ /* 0x000fe80003800200 */
[----:B------:R-:W-:-:S08]  /*0440*/  DMUL R8, R2, R8 ;  /* 0x0000000802087228 */ /* 0x000fd00000000000 */
[----:B------:R-:W-:-:S06]  /*0450*/  DFMA R14, R8, 0.5, R10 ;  /* 0x3fe00000080e782b */ /* 0x000fcc000000000a */
[----:B------:R-:W0:Y:S04]  /*0460*/  MUFU.RCP64H R9, R15 ;  /* 0x0000000f00097308 */ /* 0x000e280000001800 */
[----:B------:R-:W-:-:S05]  /*0470*/  VIADD R8, R15, 0x300402 ;  /* 0x003004020f087836 */ /* 0x000fca0000000000 */
[----:B------:R-:W-:Y:S01]  /*0480*/  FSETP.GEU.AND P0, PT, |R8|, 5.8789094863358348022e-39, PT ;  /* 0x004004020800780b */ /* 0x000fe20003f0e200 */
[----:B0-----:R-:W-:-:S08]  /*0490*/  DFMA R10, -R14, R8, 1 ;  /* 0x3ff000000e0a742b */ /* 0x001fd00000000108 */
[----:B------:R-:W-:-:S08]  /*04a0*/  DFMA R10, R10, R10, R10 ;  /* 0x0000000a0a0a722b */ /* 0x000fd0000000000a */
[----:B------:R-:W-:-:S08]  /*04b0*/  DFMA R10, R8, R10, R8 ;  /* 0x0000000a080a722b */ /* 0x000fd00000000008 */
[----:B------:R-:W-:-:S08]  /*04c0*/  DFMA R12, -R14, R10, 1 ;  /* 0x3ff000000e0c742b */ /* 0x000fd0000000010a */
[----:B------:R-:W-:Y:S01]  /*04d0*/  DFMA R10, R10, R12, R10 ;  /* 0x0000000c0a0a722b */ /* 0x000fe2000000000a */
[----:B------:R-:W-:Y:S10]  /*04e0*/  @P0 BRA `(.L_x_195) ;  /* 0x0000000000180947 */ /* 0x000ff40003800000 */
[----:B------:R-:W-:Y:S01]  /*04f0*/  LOP3.LUT R12, R15, 0x7fffffff, RZ, 0xc0, !PT ;  /* 0x7fffffff0f0c7812 */ /* 0x000fe200078ec0ff */
[----:B------:R-:W-:Y:S01]  /*0500*/  IMAD.MOV.U32 R8, RZ, RZ, R14 ;  /* 0x000000ffff087224 */ /* 0x000fe200078e000e */
[----:B------:R-:W-:Y:S01]  /*0510*/  MOV R0, 0x550 ;  /* 0x0000055000007802 */ /* 0x000fe20000000f00 */
[----:B------:R-:W-:Y:S01]  /*0520*/  IMAD.MOV.U32 R13, RZ, RZ, R15 ;  /* 0x000000ffff0d7224 */ /* 0x000fe200078e000f */
[----:B------:R-:W-:-:S07]  /*0530*/  IADD3 R12, PT, PT, R12, -0x100000, RZ ;  /* 0xfff000000c0c7810 */ /* 0x000fce0007ffe0ff */
[----:B------:R-:W-:Y:S05]  /*0540*/  CALL.REL.NOINC `($__internal_7_$__cuda_sm20_dblrcp_rn_slowpath_v3) ;  /* 0x0000001000f07944 */ /* 0x000fea0003c00000 */
.L_x_195:
[----:B------:R-:W-:Y:S05]  /*0550*/  BSYNC.RECONVERGENT B0 ;  /* 0x0000000000007941 */ /* 0x000fea0003800200 */
.L_x_194:
[----:B------:R-:W0:Y:S01]  /*0560*/  LDC.64 R12, c[0x0][0x388] ;  /* 0x0000e200ff0c7b82 */ /* 0x000e220000000a00 */
[----:B------:R-:W1:Y:S01]  /*0570*/  F2F.F32.F64 R5, R10 ;  /* 0x0000000a00057310 */ /* 0x000e620000301000 */
[----:B------:R-:W2:Y:S06]  /*0580*/  LDCU UR6, c[0x0][0x380] ;  /* 0x00007000ff0677ac */ /* 0x000eac0008000800 */
[----:B------:R-:W3:Y:S01]  /*0590*/  LDC.64 R8, c[0x4][RZ] ;  /* 0x01000000ff087b82 */ /* 0x000ee20000000a00 */
[----:B------:R-:W-:Y:S01]  /*05a0*/  IMAD.MOV.U32 R18, RZ, RZ, 0x0 ;  /* 0x00000000ff127424 */ /* 0x000fe200078e00ff */
[----:B------:R-:W4:Y:S01]  /*05b0*/  LDCU UR7, c[0x0][0x3a8] ;  /* 0x00007500ff0777ac */ /* 0x000f220008000800 */
[----:B------:R-:W-:-:S05]  /*05c0*/  IMAD.MOV.U32 R19, RZ, RZ, 0x3ff00000 ;  /* 0x3ff00000ff137424 */ /* 0x000fca00078e00ff */
[----:B------:R-:W5:Y:S01]  /*05d0*/  LDC.64 R16, c[0x0][0x390] ;  /* 0x0000e400ff107b82 */ /* 0x000f620000000a00 */
[----:B0-----:R-:W-:-:S05]  /*05e0*/  IMAD.WIDE R12, R4, 0x4, R12 ;  /* 0x00000004040c7825 */ /* 0x001fca00078e020c */
[----:B-1----:R0:W-:Y:S04]  /*05f0*/  STG.E desc[UR4][R12.64], R5 ;  /* 0x000000050c007986 */ /* 0x0021e8000c101904 */
[----:B---3--:R-:W2:Y:S01]  /*0600*/  LDG.E R0, desc[UR4][R8.64] ;  /* 0x0000000408007981 */ /* 0x008ea2000c1e1900 */
[----:B-----5:R-:W-:Y:S01]  /*0610*/  IMAD.WIDE R10, R4, 0x4, R16 ;  /* 0x00000004040a7825 */ /* 0x020fe200078e0210 */
[----:B0-----:R-:W0:Y:S03]  /*0620*/  MUFU.RCP64H R13, R7 ;  /* 0x00000007000d7308 */ /* 0x001e260000001800 */
[----:B------:R-:W-:Y:S02]  /*0630*/  IMAD.MOV.U32 R12, RZ, RZ, 0x1 ;  /* 0x00000001ff0c7424 */ /* 0x000fe400078e00ff */
[----:B--2---:R-:W-:-:S04]  /*0640*/  FMUL R0, R0, UR6 ;  /* 0x0000000600007c20 */ /* 0x004fc80008400000 */
[----:B------:R-:W1:Y:S02]  /*0650*/  F2F.F64.F32 R14, R0 ;  /* 0x00000000000e7310 */ /* 0x000e640000201800 */
[----:B-1----:R-:W-:-:S06]  /*0660*/  DMUL R14, R2, R14 ;  /* 0x0000000e020e7228 */ /* 0x002fcc0000000000 */
[----:B------:R-:W1:Y:S02]  /*0670*/  F2F.F64.F32 R2, R5 ;  /* 0x0000000500027310 */ /* 0x000e640000201800 */
[----:B------:R-:W-:-:S08]  /*0680*/  DFMA R14, R14, -0.5, R18 ;  /* 0xbfe000000e0e782b */ /* 0x000fd00000000012 */
[----:B-1----:R-:W-:-:S06]  /*0690*/  DMUL R2, R2, R14 ;  /* 0x0000000e02027228 */ /* 0x002fcc0000000000 */
[----:B------:R-:W1:Y:S02]  /*06a0*/  F2F.F32.F64 R19, R2 ;  /* 0x0000000200137310 */ /* 0x000e640000301000 */
[----:B-1----:R1:W-:Y:S04]  /*06b0*/  STG.E desc[UR4][R10.64], R19 ;  /* 0x000000130a007986 */ /* 0x0023e8000c101904 */
[----:B------:R-:W2:Y:S01]  /*06c0*/  LDG.E R8, desc[UR4][R8.64] ;  /* 0x0000000408087981 */ /* 0x000ea2000c1e1900 */
[----:B0-----:R-:W-:Y:S01]  /*06d0*/  DFMA R14, -R6, R12, 1 ;  /* 0x3ff00000060e742b */ /* 0x001fe2000000010c */
[----:B------:R-:W-:Y:S07]  /*06e0*/  BSSY.RECONVERGENT B0, `(.L_x_196) ;  /* 0x0000015000007945 */ /* 0x000fee0003800200 */
[----:B------:R-:W-:-:S08]  /*06f0*/  DFMA R14, R14, R14, R14 ;  /* 0x0000000e0e0e722b */ /* 0x000fd0000000000e */
[----:B------:R-:W-:Y:S01]  /*0700*/  DFMA R14, R12, R14, R12 ;  /* 0x0000000e0c0e722b */ /* 0x000fe2000000000c */
[----:B----4-:R-:W-:-:S07]  /*0710*/  IADD3 R12, PT, PT, -R4, UR7, RZ ;  /* 0x00000007040c7c10 */ /* 0x010fce000fffe1ff */
[----:B------:R-:W-:Y:S01]  /*0720*/  DFMA R2, -R6, R14, 1 ;  /* 0x3ff000000602742b */ /* 0x000fe2000000010e */
[----:B------:R-:W0:Y:S07]  /*0730*/  I2F.F64 R12, R12 ;  /* 0x0000000c000c7312 */ /* 0x000e2e0000201c00 */
[----:B------:R-:W-:-:S08]  /*0740*/  DFMA R14, R14, R2, R14 ;  /* 0x000000020e0e722b */ /* 0x000fd0000000000e */
[----:B0-----:R-:W-:Y:S01]  /*0750*/  DMUL R28, R14, R12 ;  /* 0x0000000c0e1c7228 */ /* 0x001fe20000000000 */
[----:B------:R-:W-:-:S07]  /*0760*/  FSETP.GEU.AND P1, PT, |R13|, 6.5827683646048100446e-37, PT ;  /* 0x036000000d00780b */ /* 0x000fce0003f2e200 */
[----:B------:R-:W-:-:S08]  /*0770*/  DFMA R2, -R6, R28, R12 ;  /* 0x0000001c0602722b */ /* 0x000fd0000000010c */
[----:B------:R-:W-:-:S10]  /*0780*/  DFMA R28, R14, R2, R28 ;  /* 0x000000020e1c722b */ /* 0x000fd4000000001c */
[----:B------:R-:W-:-:S05]  /*0790*/  FFMA R0, RZ, R7, R29 ;  /* 0x00000007ff007223 */ /* 0x000fca000000001d */
[----:B------:R-:W-:Y:S01]  /*07a0*/  FSETP.GT.AND P0, PT, |R0|, 1.469367938527859385e-39, PT ;  /* 0x001000000000780b */ /* 0x000fe20003f04200 */
[----:B--2---:R-:W-:-:S12]  /*07b0*/  FMUL R2, R8, UR6 ;  /* 0x0000000608027c20 */ /* 0x004fd80008400000 */
[----:B-1----:R-:W-:Y:S05]  /*07c0*/  @P0 BRA P1, `(.L_x_197) ;  /* 0x0000000000180947 */ /* 0x002fea0000800000 */
[----:B------:R-:W-:Y:S01]  /*07d0*/  IMAD.MOV.U32 R10, RZ, RZ, R12 ;  /* 0x000000ffff0a7224 */ /* 0x000fe200078e000c */
[----:B------:R-:W-:Y:S01]  /*07e0*/  MOV R8, R6 ;  /* 0x0000000600087202 */ /* 0x000fe20000000f00 */
[----:B------:R-:W-:Y:S01]  /*07f0*/  IMAD.MOV.U32 R11, RZ, RZ, R13 ;  /* 0x000000ffff0b7224 */ /* 0x000fe200078e000d */
[----:B------:R-:W-:Y:S01]  /*0800*/  MOV R0, 0x830 ;  /* 0x0000083000007802 */ /* 0x000fe20000000f00 */
[----:B------:R-:W-:-:S07]  /*0810*/  IMAD.MOV.U32 R9, RZ, RZ, R7 ;  /* 0x000000ffff097224 */ /* 0x000fce00078e0007 */
[----:B------:R-:W-:Y:S05]  /*0820*/  CALL.REL.NOINC `($__internal_8_$__cuda_sm20_div_rn_f64_full) ;  /* 0x0000001000d87944 */ /* 0x000fea0003c00000 */
.L_x_197:
[----:B------:R-:W-:Y:S05]  /*0830*/  BSYNC.RECONVERGENT B0 ;  /* 0x0000000000007941 */ /* 0x000fea0003800200 */
.L_x_196:
[----:B------:R-:W-:Y:S01]  /*0840*/  DADD R10, -RZ, |R28| ;  /* 0x00000000ff0a7229 */ /* 0x000fe2000000051c */
[----:B------:R-:W-:Y:S01]  /*0850*/  BSSY.RECONVERGENT B0, `(.L_x_198) ;  /* 0x0000004000007945 */ /* 0x000fe20003800200 */
[----:B------:R-:W-:-:S08]  /*0860*/  MOV R0, 0x890 ;  /* 0x0000089000007802 */ /* 0x000fd00000000f00 */
[----:B------:R-:W-:-:S07]  /*0870*/  IMAD.MOV.U32 R27, RZ, RZ, R11 ;  /* 0x000000ffff1b7224 */ /* 0x000fce00078e000b */
[----:B------:R-:W-:Y:S05]  /*0880*/  CALL.REL.NOINC `($_Z13initial_coffefiPfS_S_S_i$__internal_accurate_pow) ;  /* 0x0000001800347944 */ /* 0x000fea0003c00000 */
[----:B------:R-:W-:Y:S05]  /*0890*/  BSYNC.RECONVERGENT B0 ;  /* 0x0000000000007941 */ /* 0x000fea0003800200 */
.L_x_198:
        /* <DEDUP_REMOVED lines=13> */
[----:B------:R-:W-:Y:S02]  /*0970*/  @!P1 IMAD.MOV.U32 R10, RZ, RZ, 0x0 ;  /* 0x00000000ff0a9424 */ /* 0x000fe400078e00ff */
[----:B------:R-:W-:-:S07]  /*0980*/  @!P1 IMAD.MOV.U32 R11, RZ, RZ, 0x7ff00000 ;  /* 0x7ff00000ff0b9424 */ /* 0x000fce00078e00ff */
.L_x_200:
[----:B------:R-:W-:Y:S05]  /*0990*/  BSYNC.RECONVERGENT B0 ;  /* 0x0000000000007941 */ /* 0x000fea0003800200 */
.L_x_199:
[----:B------:R-:W-:Y:S01]  /*09a0*/  FSEL R2, R10, RZ, P0 ;  /* 0x000000ff0a027208 */ /* 0x000fe20000000000 */
[----:B------:R-:W-:Y:S01]  /*09b0*/  IMAD.MOV.U32 R12, RZ, RZ, 0x0 ;  /* 0x00000000ff0c7424 */ /* 0x000fe200078e00ff */
[----:B------:R-:W-:Y:S01]  /*09c0*/  FSEL R3, R11, 1.875, P0 ;  /* 0x3ff000000b037808 */ /* 0x000fe20000000000 */
[----:B------:R-:W-:Y:S01]  /*09d0*/  BSSY.RECONVERGENT B0, `(.L_x_201) ;  /* 0x0000014000007945 */ /* 0x000fe20003800200 */
[----:B------:R-:W-:-:S04]  /*09e0*/  MOV R13, 0x3ff00000 ;  /* 0x3ff00000000d7802 */ /* 0x000fc80000000f00 */
        /* <DEDUP_REMOVED lines=12> */
[----:B------:R-:W-:-:S04]  /*0ab0*/  IMAD.MOV.U32 R8, RZ, RZ, R12 ;  /* 0x000000ffff087224 */ /* 0x000fc800078e000c */
[----:B------:R-:W-:Y:S01]  /*0ac0*/  VIADD R12, R0, 0xfff00000 ;  /* 0xfff00000000c7836 */ /* 0x000fe20000000000 */
[----:B------:R-:W-:-:S07]  /*0ad0*/  MOV R0, 0xaf0 ;  /* 0x00000af000007802 */ /* 0x000fce0000000f00 */
[----:B------:R-:W-:Y:S05]  /*0ae0*/  CALL.REL.NOINC `($__internal_7_$__cuda_sm20_dblrcp_rn_slowpath_v3) ;  /* 0x0000000c00887944 */ /* 0x000fea0003c00000 */
[----:B------:R-:W-:Y:S02]  /*0af0*/  IMAD.MOV.U32 R8, RZ, RZ, R10 ;  /* 0x000000ffff087224 */ /* 0x000fe400078e000a */
[----:B------:R-:W-:-:S07]  /*0b00*/  IMAD.MOV.U32 R9, RZ, RZ, R11 ;  /* 0x000000ffff097224 */ /* 0x000fce00078e000b */
.L_x_202:
[----:B------:R-:W-:Y:S05]  /*0b10*/  BSYNC.RECONVERGENT B0 ;  /* 0x0000000000007941 */ /* 0x000fea0003800200 */
.L_x_201:
[----:B------:R-:W0:Y:S01]  /*0b20*/  LDC.64 R6, c[0x0][0x398] ;  /* 0x0000e600ff067b82 */ /* 0x000e220000000a00 */
[----:B------:R-:W1:Y:S01]  /*0b30*/  F2F.F32.F64 R9, R8 ;  /* 0x0000000800097310 */ /* 0x000e620000301000 */
[----:B------:R-:W2:Y:S06]  /*0b40*/  LDCU UR6, c[0x0][0x380] ;  /* 0x00007000ff0677ac */ /* 0x000eac0008000800 */
[----:B------:R-:W3:Y:S01]  /*0b50*/  LDC.64 R14, c[0x4][RZ] ;  /* 0x01000000ff0e7b82 */ /* 0x000ee20000000a00 */
[----:B------:R-:W-:Y:S01]  /*0b60*/  MOV R16, 0x0 ;  /* 0x0000000000107802 */ /* 0x000fe20000000f00 */
[----:B------:R-:W-:-:S06]  /*0b70*/  IMAD.MOV.U32 R17, RZ, RZ, 0x3ff00000 ;  /* 0x3ff00000ff117424 */ /* 0x000fcc00078e00ff */
[----:B------:R-:W4:Y:S01]  /*0b80*/  LDC.64 R12, c[0x0][0x3a0] ;  /* 0x0000e800ff0c7b82 */ /* 0x000f220000000a00 */
[----:B0-----:R-:W-:-:S05]  /*0b90*/  IMAD.WIDE R6, R4, 0x4, R6 ;  /* 0x0000000404067825 */ /* 0x001fca00078e0206 */
[----:B-1----:R-:W-:Y:S04]  /*0ba0*/  STG.E desc[UR4][R6.64], R9 ;  /* 0x0000000906007986 */ /* 0x002fe8000c101904 */
[----:B---3--:R-:W2:Y:S01]  /*0bb0*/  LDG.E R14, desc[UR4][R14.64] ;  /* 0x000000040e0e7981 */ /* 0x008ea2000c1e1900 */
[----:B----4-:R-:W-:-:S04]  /*0bc0*/  IMAD.WIDE R4, R4, 0x4, R12 ;  /* 0x0000000404047825 */ /* 0x010fc800078e020c */
[----:B--2---:R-:W-:-:S04]  /*0bd0*/  FMUL R0, R14, UR6 ;  /* 0x000000060e007c20 */ /* 0x004fc80008400000 */
[----:B------:R-:W0:Y:S02]  /*0be0*/  F2F.F64.F32 R10, R0 ;  /* 0x00000000000a7310 */ /* 0x000e240000201800 */
[----:B0-----:R-:W-:-:S06]  /*0bf0*/  DMUL R10, R2, R10 ;  /* 0x0000000a020a7228 */ /* 0x001fcc0000000000 */
[----:B------:R-:W0:Y:S02]  /*0c00*/  F2F.F64.F32 R2, R9 ;  /* 0x0000000900027310 */ /* 0x000e240000201800 */
[----:B------:R-:W-:-:S08]  /*0c10*/  DFMA R10, R10, -0.5, R16 ;  /* 0xbfe000000a0a782b */ /* 0x000fd00000000010 */
[----:B0-----:R-:W-:-:S10]  /*0c20*/  DMUL R2, R2, R10 ;  /* 0x0000000a02027228 */ /* 0x001fd40000000000 */
[----:B------:R-:W0:Y:S02]  /*0c30*/  F2F.F32.F64 R3, R2 ;  /* 0x0000000200037310 */ /* 0x000e240000301000 */
[----:B0-----:R-:W-:Y:S01]  /*0c40*/  STG.E desc[UR4][R4.64], R3 ;  /* 0x0000000304007986 */ /* 0x001fe2000c101904 */
[----:B------:R-:W-:Y:S05]  /*0c50*/  EXIT ;  /* 0x000000000000794d */ /* 0x000fea0003800000 */
.L_x_188:
[----:B------:R-:W-:-:S05]  /*0c60*/  IMAD.IADD R5, R5, 0x1, -R6 ;  /* 0x0000000105057824 */ /* 0x000fca00078e0a06 */
[----:B------:R-:W-:-:S13]  /*0c70*/  ISETP.GE.AND P0, PT, R4, R5, PT ;  /* 0x000000050400720c */ /* 0x000fda0003f06270 */
[----:B------:R-:W-:Y:S05]  /*0c80*/  @P0 BRA `(.L_x_203) ;  /* 0x0000000000380947 */ /* 0x000fea0003800000 */
[----:B------:R-:W1:Y:S01]  /*0c90*/  LDC.64 R2, c[0x0][0x388] ;  /* 0x0000e200ff027b82 */ /* 0x000e620000000a00 */
[----:B------:R-:W-:-:S07]  /*0ca0*/  IMAD.MOV.U32 R5, RZ, RZ, 0x3f800000 ;  /* 0x3f800000ff057424 */ /* 0x000fce00078e00ff */
[----:B------:R-:W2:Y:S08]  /*0cb0*/  LDC.64 R6, c[0x0][0x390] ;  /* 0x0000e400ff067b82 */ /* 0x000eb00000000a00 */
[----:B------:R-:W3:Y:S08]  /*0cc0*/  LDC.64 R8, c[0x0][0x398] ;  /* 0x0000e600ff087b82 */ /* 0x000ef00000000a00 */
[----:B------:R-:W4:Y:S01]  /*0cd0*/  LDC.64 R10, c[0x0][0x3a0] ;  /* 0x0000e800ff0a7b82 */ /* 0x000f220000000a00 */
[----:B-1----:R-:W-:-:S05]  /*0ce0*/  IMAD.WIDE R2, R4, 0x4, R2 ;  /* 0x0000000404027825 */ /* 0x002fca00078e0202 */
[----:B0-----:R-:W-:Y:S01]  /*0cf0*/  STG.E desc[UR4][R2.64], R5 ;  /* 0x0000000502007986 */ /* 0x001fe2000c101904 */
[----:B--2---:R-:W-:-:S05]  /*0d00*/  IMAD.WIDE R6, R4, 0x4, R6 ;  /* 0x0000000404067825 */ /* 0x004fca00078e0206 */
[----:B------:R-:W-:Y:S01]  /*0d10*/  STG.E desc[UR4][R6.64], R5 ;  /* 0x0000000506007986 */ /* 0x000fe2000c101904 */
[----:B---3--:R-:W-:-:S05]  /*0d20*/  IMAD.WIDE R8, R4, 0x4, R8 ;  /* 0x0000000404087825 */ /* 0x008fca00078e0208 */
[----:B------:R-:W-:Y:S01]  /*0d30*/  STG.E desc[UR4][R8.64], R5 ;  /* 0x0000000508007986 */ /* 0x000fe2000c101904 */
[----:B----4-:R-:W-:-:S05]  /*0d40*/  IMAD.WIDE R10, R4, 0x4, R10 ;  /* 0x00000004040a7825 */ /* 0x010fca00078e020a */
[----:B------:R-:W-:Y:S01]  /*0d50*/  STG.E desc[UR4][R10.64], R5 ;  /* 0x000000050a007986 */ /* 0x000fe2000c101904 */
[----:B------:R-:W-:Y:S05]  /*0d60*/  EXIT ;  /* 0x000000000000794d */ /* 0x000fea0003800000 */
.L_x_203:
[----:B------:R-:W0:Y:S01]  /*0d70*/  LDC.64 R26, c[0x4][RZ] ;  /* 0x01000000ff1a7b82 */ /* 0x000e220000000a00 */
[----:B------:R-:W1:Y:S01]  /*0d80*/  I2F.F64 R6, R6 ;  /* 0x0000000600067312 */ /* 0x000e620000201c00 */
[----:B------:R-:W-:Y:S01]  /*0d90*/  IMAD.MOV.U32 R10, RZ, RZ, 0x1 ;  /* 0x00000001ff0a7424 */ /* 0x000fe200078e00ff */
[----:B------:R-:W2:Y:S01]  /*0da0*/  LDCU UR6, c[0x0][0x380] ;  /* 0x00007000ff0677ac */ /* 0x000ea20008000800 */
[----:B0-----:R-:W2:Y:S05]  /*0db0*/  LDG.E R26, desc[UR4][R26.64] ;  /* 0x000000041a1a7981 */ /* 0x001eaa000c1e1900 */
[----:B-1----:R-:W0:Y:S01]  /*0dc0*/  MUFU.RCP64H R11, R7 ;  /* 0x00000007000b7308 */ /* 0x002e220000001800 */
[----:B------:R-:W-:Y:S07]  /*0dd0*/  BSSY.RECONVERGENT B0, `(.L_x_204) ;  /* 0x0000019000007945 */ /* 0x000fee0003800200 */
[----:B------:R-:W1:Y:S08]  /*0de0*/  I2F.F64 R2, R4 ;  /* 0x0000000400027312 */ /* 0x000e700000201c00 */
[----:B------:R-:W3:Y:S01]  /*0df0*/  I2F.F64 R8, R15 ;  /* 0x0000000f00087312 */ /* 0x000ee20000201c00 */
[----:B0-----:R-:W-:-:S02]  /*0e00*/  DFMA R12, -R6, R10, 1 ;  /* 0x3ff00000060c742b */ /* 0x001fc4000000010a */
[----:B-1----:R-:W-:-:S06]  /*0e10*/  DADD R2, R2, 0.5 ;  /* 0x3fe0000002027429 */ /* 0x002fcc0000000000 */
[----:B------:R-:W-:Y:S02]  /*0e20*/  DFMA R12, R12, R12, R12 ;  /* 0x0000000c0c0c722b */ /* 0x000fe4000000000c */
[----:B---3--:R-:W-:-:S06]  /*0e30*/  DADD R2, R2, -R8 ;  /* 0x0000000002027229 */ /* 0x008fcc0000000808 */
[----:B------:R-:W-:Y:S02]  /*0e40*/  DFMA R12, R10, R12, R10 ;  /* 0x0000000c0a0c722b */ /* 0x000fe4000000000a */
[----:B------:R-:W-:-:S06]  /*0e50*/  DADD R10, -R6, R2 ;  /* 0x00000000060a7229 */ /* 0x000fcc0000000102 */
[----:B------:R-:W-:-:S08]  /*0e60*/  DFMA R8, -R6, R12, 1 ;  /* 0x3ff000000608742b */ /* 0x000fd0000000010c */
[----:B------:R-:W-:Y:S01]  /*0e70*/  DFMA R12, R12, R8, R12 ;  /* 0x000000080c0c722b */ /* 0x000fe2000000000c */
[----:B------:R-:W-:-:S07]  /*0e80*/  FSETP.GEU.AND P1, PT, |R11|, 6.5827683646048100446e-37, PT ;  /* 0x036000000b00780b */ /* 0x000fce0003f2e200 */
        /* <DEDUP_REMOVED lines=8> */
[----:B------:R-:W-:Y:S02]  /*0f10*/  MOV R9, R7 ;  /* 0x0000000700097202 */ /* 0x000fe40000000f00 */
[----:B------:R-:W-:-:S07]  /*0f20*/  MOV R0, 0xf40 ;  /* 0x00000f4000007802 */ /* 0x000fce0000000f00 */
[----:B------:R-:W-:Y:S05]  /*0f30*/  CALL.REL.NOINC `($__internal_8_$__cuda_sm20_div_rn_f64_full) ;  /* 0x0000000c00147944 */ /* 0x000fea0003c00000 */
[----:B------:R-:W-:Y:S02]  /*0f40*/  IMAD.MOV.U32 R2, RZ, RZ, R28 ;  /* 0x000000ffff027224 */ /* 0x000fe400078e001c */
[----:B------:R-:W-:-:S07]  /*0f50*/  IMAD.MOV.U32 R3, RZ, RZ, R29 ;  /* 0x000000ffff037224 */ /* 0x000fce00078e001d */
.L_x_205:
[----:B------:R-:W-:Y:S05]  /*0f60*/  BSYNC.RECONVERGENT B0 ;  /* 0x0000000000007941 */ /* 0x000fea0003800200 */
.L_x_204:
[----:B------:R-:W-:Y:S01]  /*0f70*/  DADD R10, -RZ, |R2| ;  /* 0x00000000ff0a7229 */ /* 0x000fe20000000502 */
[----:B------:R-:W-:Y:S01]  /*0f80*/  BSSY.RECONVERGENT B0, `(.L_x_206) ;  /* 0x0000004000007945 */ /* 0x000fe20003800200 */
[----:B------:R-:W-:-:S08]  /*0f90*/  MOV R0, 0xfc0 ;  /* 0x00000fc000007802 */ /* 0x000fd00000000f00 */
[----:B------:R-:W-:-:S07]  /*0fa0*/  IMAD.MOV.U32 R27, RZ, RZ, R11 ;  /* 0x000000ffff1b7224 */ /* 0x000fce00078e000b */
[----:B------:R-:W-:Y:S05]  /*0fb0*/  CALL.REL.NOINC `($_Z13initial_coffefiPfS_S_S_i$__internal_accurate_pow) ;  /* 0x0000001000687944 */ /* 0x000fea0003c00000 */
[----:B------:R-:W-:Y:S05]  /*0fc0*/  BSYNC.RECONVERGENT B0 ;  /* 0x0000000000007941 */ /* 0x000fea0003800200 */
.L_x_206:
[C---:B------:R-:W-:Y:S01]  /*0fd0*/  DADD R8, R2.reuse, 2 ;  /* 0x4000000002087429 */ /* 0x040fe20000000000 */
[----:B------:R-:W0:Y:S01]  /*0fe0*/  F2F.F64.F32 R26, R26 ;  /* 0x0000001a001a7310 */ /* 0x000e220000201800 */
[C---:B------:R-:W-:Y:S01]  /*0ff0*/  DSETP.NEU.AND P1, PT, R2.reuse, RZ, PT ;  /* 0x000000ff0200722a */ /* 0x040fe20003f2d000 */
[----:B------:R-:W-:Y:S01]  /*1000*/  BSSY.RECONVERGENT B0, `(.L_x_207) ;  /* 0x000000c000007945 */ /* 0x000fe20003800200 */
[----:B------:R-:W-:-:S06]  /*1010*/  DSETP.NEU.AND P0, PT, R2, 1, PT ;  /* 0x3ff000000200742a */ /* 0x000fcc0003f0d000 */
[----:B------:R-:W-:-:S04]  /*1020*/  LOP3.LUT R8, R9, 0x7ff00000, RZ, 0xc0, !PT ;  /* 0x7ff0000009087812 */ /* 0x000fc800078ec0ff */
[----:B------:R-:W-:Y:S02]  /*1030*/  ISETP.NE.AND P2, PT, R8, 0x7ff00000, PT ;  /* 0x7ff000000800780c */ /* 0x000fe40003f45270 */
[----:B------:R-:W-:-:S11]  /*1040*/  @!P1 CS2R R10, SRZ ;  /* 0x00000000000a9805 */ /* 0x000fd6000001ff00 */
[----:B0-----:R-:W-:Y:S05]  /*1050*/  @P2 BRA `(.L_x_208) ;  /* 0x0000000000182947 */ /* 0x001fea0003800000 */
[----:B------:R-:W-:-:S14]  /*1060*/  DSETP.NAN.AND P1, PT, R2, R2, PT ;  /* 0x000000020200722a */ /* 0x000fdc0003f28000 */
[----:B------:R-:W-:Y:S01]  /*1070*/  @P1 DADD R10, R2, 2 ;  /* 0x40000000020a1429 */ /* 0x000fe20000000000 */
[----:B------:R-:W-:Y:S10]  /*1080*/  @P1 BRA `(.L_x_208) ;  /* 0x00000000000c1947 */ /* 0x000ff40003800000 */
[----:B------:R-:W-:-:S14]  /*1090*/  DSETP.NEU.AND P1, PT, |R2|, +INF , PT ;  /* 0x7ff000000200742a */ /* 0x000fdc0003f2d200 */
[----:B------:R-:W-:Y:S02]  /*10a0*/  @!P1 IMAD.MOV.U32 R10, RZ, RZ, 0x0 ;  /* 0x00000000ff0a9424 */ /* 0x000fe400078e00ff */
[----:B------:R-:W-:-:S07]  /*10b0*/  @!P1 IMAD.MOV.U32 R11, RZ, RZ, 0x7ff00000 ;  /* 0x7ff00000ff0b9424 */ /* 0x000fce00078e00ff */
.L_x_208:
[----:B------:R-:W-:Y:S05]  /*10c0*/  BSYNC.RECONVERGENT B0 ;  /* 0x0000000000007941 */ /* 0x000fea0003800200 */
.L_x_207:
        /* <DEDUP_REMOVED lines=19> */
[----:B------:R-:W-:Y:S02]  /*1200*/  IMAD.MOV.U32 R13, RZ, RZ, R27 ;  /* 0x000000ffff0d7224 */ /* 0x000fe400078e001b */
[----:B------:R-:W-:-:S07]  /*1210*/  VIADD R12, R12, 0xfff00000 ;  /* 0xfff000000c0c7836 */ /* 0x000fce0000000000 */
[----:B------:R-:W-:Y:S05]  /*1220*/  CALL.REL.NOINC `($__internal_7_$__cuda_sm20_dblrcp_rn_slowpath_v3) ;  /* 0x0000000400b87944 */ /* 0x000fea0003c00000 */
.L_x_210:
[----:B------:R-:W-:Y:S05]  /*1230*/  BSYNC.RECONVERGENT B0 ;  /* 0x0000000000007941 */ /* 0x000fea0003800200 */
.L_x_209:
        /* <DEDUP_REMOVED lines=8> */
[----:B-1----:R0:W-:Y:S04]  /*12c0*/  STG.E desc[UR4][R14.64], R21 ;  /* 0x000000150e007986 */ /* 0x0021e8000c101904 */
[----:B---3--:R-:W2:Y:S01]  /*12d0*/  LDG.E R0, desc[UR4][R8.64] ;  /* 0x0000000408007981 */ /* 0x008ea2000c1e1900 */
[----:B----4-:R-:W-:Y:S01]  /*12e0*/  IMAD.WIDE R18, R4, 0x4, R18 ;  /* 0x0000000404127825 */ /* 0x010fe200078e0212 */
[----:B------:R-:W1:Y:S03]  /*12f0*/  MUFU.RCP64H R11, R7 ;  /* 0x00000007000b7308 */ /* 0x000e660000001800 */
[----:B------:R-:W-:Y:S02]  /*1300*/  IMAD.MOV.U32 R10, RZ, RZ, 0x1 ;  /* 0x00000001ff0a7424 */ /* 0x000fe400078e00ff */
[----:B--2---:R-:W-:-:S04]  /*1310*/  FMUL R0, R0, UR6 ;  /* 0x0000000600007c20 */ /* 0x004fc80008400000 */
[----:B------:R-:W2:Y:S02]  /*1320*/  F2F.F64.F32 R12, R0 ;  /* 0x00000000000c7310 */ /* 0x000ea40000201800 */
[----:B--2---:R-:W-:-:S06]  /*1330*/  DMUL R12, R2, R12 ;  /* 0x0000000c020c7228 */ /* 0x004fcc0000000000 */
[----:B------:R-:W2:Y:S02]  /*1340*/  F2F.F64.F32 R2, R21 ;  /* 0x0000001500027310 */ /* 0x000ea40000201800 */
[----:B------:R-:W-:-:S08]  /*1350*/  DFMA R12, R12, -0.5, R16 ;  /* 0xbfe000000c0c782b */ /* 0x000fd00000000010 */
[----:B--2---:R-:W-:-:S10]  /*1360*/  DMUL R2, R2, R12 ;  /* 0x0000000c02027228 */ /* 0x004fd40000000000 */
[----:B------:R-:W2:Y:S02]  /*1370*/  F2F.F32.F64 R3, R2 ;  /* 0x0000000200037310 */ /* 0x000ea40000301000 */
[----:B--2---:R2:W-:Y:S04]  /*1380*/  STG.E desc[UR4][R18.64], R3 ;  /* 0x0000000312007986 */ /* 0x0045e8000c101904 */
[----:B------:R-:W3:Y:S01]  /*1390*/  LDG.E R8, desc[UR4][R8.64] ;  /* 0x0000000408087981 */ /* 0x000ee2000c1e1900 */
[----:B-1----:R-:W-:Y:S01]  /*13a0*/  DFMA R12, -R6, R10, 1 ;  /* 0x3ff00000060c742b */ /* 0x002fe2000000010a */
[----:B------:R-:W-:Y:S07]  /*13b0*/  BSSY.RECONVERGENT B0, `(.L_x_211) ;  /* 0x0000013000007945 */ /* 0x000fee0003800200 */
[----:B------:R-:W-:-:S08]  /*13c0*/  DFMA R12, R12, R12, R12 ;  /* 0x0000000c0c0c722b */ /* 0x000fd0000000000c */
[----:B------:R-:W-:Y:S01]  /*13d0*/  DFMA R12, R10, R12, R10 ;  /* 0x0000000c0a0c722b */ /* 0x000fe2000000000a */
[----:B------:R-:W-:-:S07]  /*13e0*/  IMAD.IADD R10, R4, 0x1, -R5 ;  /* 0x00000001040a7824 */ /* 0x000fce00078e0a05 */
[----:B0-----:R-:W-:Y:S01]  /*13f0*/  DFMA R14, -R6, R12, 1 ;  /* 0x3ff00000060e742b */ /* 0x001fe2000000010c */
[----:B------:R-:W0:Y:S07]  /*1400*/  I2F.F64 R10, R10 ;  /* 0x0000000a000a7312 */ /* 0x000e2e0000201c00 */
[----:B------:R-:W-:-:S08]  /*1410*/  DFMA R14, R12, R14, R12 ;  /* 0x0000000e0c0e722b */ /* 0x000fd0000000000c */
[----:B0-----:R-:W-:Y:S01]  /*1420*/  DMUL R28, R14, R10 ;  /* 0x0000000a0e1c7228 */ /* 0x001fe20000000000 */
[----:B------:R-:W-:-:S07]  /*1430*/  FSETP.GEU.AND P1, PT, |R11|, 6.5827683646048100446e-37, PT ;  /* 0x036000000b00780b */ /* 0x000fce0003f2e200 */
[----:B--2---:R-:W-:-:S08]  /*1440*/  DFMA R2, -R6, R28, R10 ;  /* 0x0000001c0602722b */ /* 0x004fd0000000010a */
[----:B------:R-:W-:-:S10]  /*1450*/  DFMA R28, R14, R2, R28 ;  /* 0x000000020e1c722b */ /* 0x000fd4000000001c */
[----:B------:R-:W-:-:S05]  /*1460*/  FFMA R0, RZ, R7, R29 ;  /* 0x00000007ff007223 */ /* 0x000fca000000001d */
[----:B------:R-:W-:Y:S01]  /*1470*/  FSETP.GT.AND P0, PT, |R0|, 1.469367938527859385e-39, PT ;  /* 0x001000000000780b */ /* 0x000fe20003f04200 */
[----:B---3--:R-:W-:-:S12]  /*1480*/  FMUL R2, R8, UR6 ;  /* 0x0000000608027c20 */ /* 0x008fd80008400000 */
[----:B------:R-:W-:Y:S05]  /*1490*/  @P0 BRA P1, `(.L_x_212) ;  /* 0x0000000000100947 */ /* 0x000fea0000800000 */
[----:B------:R-:W-:Y:S01]  /*14a0*/  IMAD.MOV.U32 R8, RZ, RZ, R6 ;  /* 0x000000ffff087224 */ /* 0x000fe200078e0006 */
[----:B------:R-:W-:Y:S01]  /*14b0*/  MOV R0, 0x14e0 ;  /* 0x000014e000007802 */ /* 0x000fe20000000f00 */
[----:B------:R-:W-:-:S07]  /*14c0*/  IMAD.MOV.U32 R9, RZ, RZ, R7 ;  /* 0x000000ffff097224 */ /* 0x000fce00078e0007 */
[----:B------:R-:W-:Y:S05]  /*14d0*/  CALL.REL.NOINC `($__internal_8_$__cuda_sm20_div_rn_f64_full) ;  /* 0x0000000400ac7944 */ /* 0x000fea0003c00000 */
.L_x_212:
[----:B------:R-:W-:Y:S05]  /*14e0*/  BSYNC.RECONVERGENT B0 ;  /* 0x0000000000007941 */ /* 0x000fea0003800200 */
.L_x_211:
[----:B------:R-:W-:Y:S01]  /*14f0*/  DADD R10, -RZ, |R28| ;  /* 0x00000000ff0a7229 */ /* 0x000fe2000000051c */
[----:B------:R-:W-:Y:S01]  /*1500*/  BSSY.RECONVERGENT B0, `(.L_x_213) ;  /* 0x0000004000007945 */ /* 0x000fe20003800200 */
[----:B------:R-:W-:-:S08]  /*1510*/  MOV R0, 0x1540 ;  /* 0x0000154000007802 */ /* 0x000fd00000000f00 */
[----:B------:R-:W-:-:S07]  /*1520*/  MOV R27, R11 ;  /* 0x0000000b001b7202 */ /* 0x000fce0000000f00 */
[----:B------:R-:W-:Y:S05]  /*1530*/  CALL.REL.NOINC `($_Z13initial_coffefiPfS_S_S_i$__internal_accurate_pow) ;  /* 0x0000000c00087944 */ /* 0x000fea0003c00000 */
[----:B------:R-:W-:Y:S05]  /*1540*/  BSYNC.RECONVERGENT B0 ;  /* 0x0000000000007941 */ /* 0x000fea0003800200 */
.L_x_213:
        /* <DEDUP_REMOVED lines=15> */
.L_x_215:
[----:B------:R-:W-:Y:S05]  /*1640*/  BSYNC.RECONVERGENT B0 ;  /* 0x0000000000007941 */ /* 0x000fea0003800200 */
.L_x_214:
        /* <DEDUP_REMOVED lines=16> */
[----:B------:R-:W-:Y:S02]  /*1750*/  LOP3.LUT R0, R13, 0x7fffffff, RZ, 0xc0, !PT ;  /* 0x7fffffff0d007812 */ /* 0x000fe400078ec0ff */
[----:B------:R-:W-:-:S03]  /*1760*/  MOV R8, R12 ;  /* 0x0000000c00087202 */ /* 0x000fc60000000f00 */
[----:B------:R-:W-:Y:S01]  /*1770*/  VIADD R12, R0, 0xfff00000 ;  /* 0xfff00000000c7836 */ /* 0x000fe20000000000 */
[----:B------:R-:W-:-:S07]  /*1780*/  MOV R0, 0x17a0 ;  /* 0x000017a000007802 */ /* 0x000fce0000000f00 */
[----:B------:R-:W-:Y:S05]  /*1790*/  CALL.REL.NOINC `($__internal_7_$__cuda_sm20_dblrcp_rn_slowpath_v3) ;  /* 0x00000000005c7944 */ /* 0x000fea0003c00000 */
[----:B------:R-:W-:Y:S02]  /*17a0*/  IMAD.MOV.U32 R8, RZ, RZ, R10 ;  /* 0x000000ffff087224 */ /* 0x000fe400078e000a */
[----:B------:R-:W-:-:S07]  /*17b0*/  IMAD.MOV.U32 R9, RZ, RZ, R11 ;  /* 0x000000ffff097224 */ /* 0x000fce00078e000b */
.L_x_217:
[----:B------:R-:W-:Y:S05]  /*17c0*/  BSYNC.RECONVERGENT B0 ;  /* 0x0000000000007941 */ /* 0x000fea0003800200 */
.L_x_216:
[----:B------:R-:W0:Y:S01]  /*17d0*/  LDC.64 R6, c[0x0][0x398] ;  /* 0x0000e600ff067b82 */ /* 0x000e220000000a00 */
[----:B------:R-:W1:Y:S01]  /*17e0*/  F2F.F32.F64 R9, R8 ;  /* 0x0000000800097310 */ /* 0x000e620000301000 */
[----:B------:R-:W2:Y:S06]  /*17f0*/  LDCU UR6, c[0x0][0x380] ;  /* 0x00007000ff0677ac */ /* 0x000eac0008000800 */
[----:B------:R-:W3:Y:S01]  /*1800*/  LDC.64 R12, c[0x4][RZ] ;  /* 0x01000000ff0c7b82 */ /* 0x000ee20000000a00 */
[----:B------:R-:W-:Y:S02]  /*1810*/  IMAD.MOV.U32 R14, RZ, RZ, 0x0 ;  /* 0x00000000ff0e7424 */ /* 0x000fe400078e00ff */
[----:B------:R-:W-:-:S05]  /*1820*/  IMAD.MOV.U32 R15, RZ, RZ, 0x3ff00000 ;  /* 0x3ff00000ff0f7424 */ /* 0x000fca00078e00ff */
        /* <DEDUP_REMOVED lines=14> */
        .weak           $__internal_7_$__cuda_sm20_dblrcp_rn_slowpath_v3
        .type           $__internal_7_$__cuda_sm20_dblrcp_rn_slowpath_v3,@function
        .size           $__internal_7_$__cuda_sm20_dblrcp_rn_slowpath_v3,($__internal_8_$__cuda_sm20_div_rn_f64_full - $__internal_7_$__cuda_sm20_dblrcp_rn_slowpath_v3)
$__internal_7_$__cuda_sm20_dblrcp_rn_slowpath_v3:
[----:B------:R-:W-:Y:S01]  /*1910*/  MOV R9, R13 ;  /* 0x0000000d00097202 */ /* 0x000fe20000000f00 */
[----:B------:R-:W-:Y:S05]  /*1920*/  BSSY.RECONVERGENT B1, `(.L_x_218) ;  /* 0x0000023000017945 */ /* 0x000fea0003800200 */
[----:B------:R-:W-:-:S14]  /*1930*/  DSETP.GTU.AND P0, PT, |R8|, +INF , PT ;  /* 0x7ff000000800742a */ /* 0x000fdc0003f0c200 */
[----:B------:R-:W-:Y:S05]  /*1940*/  @P0 BRA `(.L_x_219) ;  /* 0x0000000000780947 */ /* 0x000fea0003800000 */
[----:B------:R-:W-:-:S05]  /*1950*/  LOP3.LUT R13, R13, 0x7fffffff, RZ, 0xc0, !PT ;  /* 0x7fffffff0d0d7812 */ /* 0x000fca00078ec0ff */
[----:B------:R-:W-:-:S05]  /*1960*/  VIADD R10, R13, 0xffffffff ;  /* 0xffffffff0d0a7836 */ /* 0x000fca0000000000 */
[----:B------:R-:W-:-:S13]  /*1970*/  ISETP.GE.U32.AND P0, PT, R10, 0x7fefffff, PT ;  /* 0x7fefffff0a00780c */ /* 0x000fda0003f06070 */
[----:B------:R-:W-:Y:S01]  /*1980*/  @P0 LOP3.LUT R11, R9, 0x7ff00000, RZ, 0x3c, !PT ;  /* 0x7ff00000090b0812 */ /* 0x000fe200078e3cff */
[----:B------:R-:W-:Y:S01]  /*1990*/  @P0 IMAD.MOV.U32 R10, RZ, RZ, RZ ;  /* 0x000000ffff0a0224 */ /* 0x000fe200078e00ff */
[----:B------:R-:W-:Y:S06]  /*19a0*/  @P0 BRA `(.L_x_220) ;  /* 0x0000000000680947 */ /* 0x000fec0003800000 */
[----:B------:R-:W-:-:S13]  /*19b0*/  ISETP.GE.U32.AND P0, PT, R13, 0x1000001, PT ;  /* 0x010000010d00780c */ /* 0x000fda0003f06070 */
[----:B------:R-:W-:Y:S05]  /*19c0*/  @!P0 BRA `(.L_x_221) ;  /* 0x0000000000348947 */ /* 0x000fea0003800000 */
[----:B------:R-:W-:Y:S02]  /*19d0*/  VIADD R11, R9, 0xc0200000 ;  /* 0xc0200000090b7836 */ /* 0x000fe40000000000 */
[----:B------:R-:W-:Y:S02]  /*19e0*/  IMAD.MOV.U32 R10, RZ, RZ, R8 ;  /* 0x000000ffff0a7224 */ /* 0x000fe400078e0008 */
[----:B------:R-:W0:Y:S04]  /*19f0*/  MUFU.RCP64H R13, R11 ;  /* 0x0000000b000d7308 */ /* 0x000e280000001800 */
[----:B0-----:R-:W-:-:S08]  /*1a00*/  DFMA R14, -R10, R12, 1 ;  /* 0x3ff000000a0e742b */ /* 0x001fd0000000010c */
[----:B------:R-:W-:-:S08]  /*1a10*/  DFMA R14, R14, R14, R14 ;  /* 0x0000000e0e0e722b */ /* 0x000fd0000000000e */
[----:B------:R-:W-:-:S08]  /*1a20*/  DFMA R14, R12, R14, R12 ;  /* 0x0000000e0c0e722b */ /* 0x000fd0000000000c */
[----:B------:R-:W-:-:S08]  /*1a30*/  DFMA R12, -R10, R14, 1 ;  /* 0x3ff000000a0c742b */ /* 0x000fd0000000010e */
[----:B------:R-:W-:-:S08]  /*1a40*/  DFMA R12, R14, R12, R14 ;  /* 0x0000000c0e0c722b */ /* 0x000fd0000000000e */
[----:B------:R-:W-:-:S08]  /*1a50*/  DMUL R12, R12, 2.2250738585072013831e-308 ;  /* 0x001000000c0c7828 */ /* 0x000fd00000000000 */
[----:B------:R-:W-:-:S08]  /*1a60*/  DFMA R8, -R8, R12, 1 ;  /* 0x3ff000000808742b */ /* 0x000fd0000000010c */
[----:B------:R-:W-:-:S08]  /*1a70*/  DFMA R8, R8, R8, R8 ;  /* 0x000000080808722b */ /* 0x000fd00000000008 */
[----:B------:R-:W-:Y:S01]  /*1a80*/  DFMA R10, R12, R8, R12 ;  /* 0x000000080c0a722b */ /* 0x000fe2000000000c */
[----:B------:R-:W-:Y:S10]  /*1a90*/  BRA `(.L_x_220) ;  /* 0x00000000002c7947 */ /* 0x000ff40003800000 */
.L_x_221:
[----:B------:R-:W-:-:S06]  /*1aa0*/  DMUL R8, R8, 8.11296384146066816958e+31 ;  /* 0x4690000008087828 */ /* 0x000fcc0000000000 */
[----:B------:R-:W0:Y:S02]  /*1ab0*/  MUFU.RCP64H R13, R9 ;  /* 0x00000009000d7308 */ /* 0x000e240000001800 */
[----:B0-----:R-:W-:-:S08]  /*1ac0*/  DFMA R10, -R8, R12, 1 ;  /* 0x3ff00000080a742b */ /* 0x001fd0000000010c */
[----:B------:R-:W-:-:S08]  /*1ad0*/  DFMA R10, R10, R10, R10 ;  /* 0x0000000a0a0a722b */ /* 0x000fd0000000000a */
[----:B------:R-:W-:-:S08]  /*1ae0*/  DFMA R10, R12, R10, R12 ;  /* 0x0000000a0c0a722b */ /* 0x000fd0000000000c */
[----:B------:R-:W-:-:S08]  /*1af0*/  DFMA R12, -R8, R10, 1 ;  /* 0x3ff00000080c742b */ /* 0x000fd0000000010a */
[----:B------:R-:W-:-:S08]  /*1b00*/  DFMA R10, R10, R12, R10 ;  /* 0x0000000c0a0a722b */ /* 0x000fd0000000000a */
[----:B------:R-:W-:Y:S01]  /*1b10*/  DMUL R10, R10, 8.11296384146066816958e+31 ;  /* 0x469000000a0a7828 */ /* 0x000fe20000000000 */
[----:B------:R-:W-:Y:S10]  /*1b20*/  BRA `(.L_x_220) ;  /* 0x0000000000087947 */ /* 0x000ff40003800000 */
.L_x_219:
[----:B------:R-:W-:Y:S01]  /*1b30*/  LOP3.LUT R11, R9, 0x80000, RZ, 0xfc, !PT ;  /* 0x00080000090b7812 */ /* 0x000fe200078efcff */
[----:B------:R-:W-:-:S07]  /*1b40*/  IMAD.MOV.U32 R10, RZ, RZ, R8 ;  /* 0x000000ffff0a7224 */ /* 0x000fce00078e0008 */
.L_x_220:
[----:B------:R-:W-:Y:S05]  /*1b50*/  BSYNC.RECONVERGENT B1 ;  /* 0x0000000000017941 */ /* 0x000fea0003800200 */
.L_x_218:
[----:B------:R-:W-:Y:S01]  /*1b60*/  MOV R8, R0 ;  /* 0x0000000000087202 */ /* 0x000fe20000000f00 */
[----:B------:R-:W-:-:S04]  /*1b70*/  IMAD.MOV.U32 R9, RZ, RZ, 0x0 ;  /* 0x00000000ff097424 */ /* 0x000fc800078e00ff */
[----:B------:R-:W-:Y:S05]  /*1b80*/  RET.REL.NODEC R8 `(_Z13initial_coffefiPfS_S_S_i) ;  /* 0xffffffe4081c7950 */ /* 0x000fea0003c3ffff */
        .weak           $__internal_8_$__cuda_sm20_div_rn_f64_full
        .type           $__internal_8_$__cuda_sm20_div_rn_f64_full,@function
        .size           $__internal_8_$__cuda_sm20_div_rn_f64_full,($_Z13initial_coffefiPfS_S_S_i$__internal_accurate_pow - $__internal_8_$__cuda_sm20_div_rn_f64_full)
$__internal_8_$__cuda_sm20_div_rn_f64_full:
[C---:B------:R-:W-:Y:S01]  /*1b90*/  FSETP.GEU.AND P0, PT, |R9|.reuse, 1.469367938527859385e-39, PT ;  /* 0x001000000900780b */ /* 0x040fe20003f0e200 */
[----:B------:R-:W-:Y:S01]  /*1ba0*/  IMAD.MOV.U32 R12, RZ, RZ, 0x1 ;  /* 0x00000001ff0c7424 */ /* 0x000fe200078e00ff */
[----:B------:R-:W-:Y:S01]  /*1bb0*/  LOP3.LUT R24, R9, 0x800fffff, RZ, 0xc0, !PT ;  /* 0x800fffff09187812 */ /* 0x000fe200078ec0ff */
[----:B------:R-:W-:Y:S01]  /*1bc0*/  IMAD.MOV.U32 R20, RZ, RZ, 0x1ca00000 ;  /* 0x1ca00000ff147424 */ /* 0x000fe200078e00ff */
[C---:B------:R-:W-:Y:S01]  /*1bd0*/  FSETP.GEU.AND P2, PT, |R11|.reuse, 1.469367938527859385e-39, PT ;  /* 0x001000000b00780b */ /* 0x040fe20003f4e200 */
[----:B------:R-:W-:Y:S01]  /*1be0*/  BSSY.RECONVERGENT B1, `(.L_x_222) ;  /* 0x0000052000017945 */ /* 0x000fe20003800200 */
[----:B------:R-:W-:Y:S01]  /*1bf0*/  LOP3.LUT R25, R24, 0x3ff00000, RZ, 0xfc, !PT ;  /* 0x3ff0000018197812 */ /* 0x000fe200078efcff */
[----:B------:R-:W-:Y:S01]  /*1c00*/  IMAD.MOV.U32 R24, RZ, RZ, R8 ;  /* 0x000000ffff187224 */ /* 0x000fe200078e0008 */
[----:B------:R-:W-:Y:S02]  /*1c10*/  LOP3.LUT R3, R11, 0x7ff00000, RZ, 0xc0, !PT ;  /* 0x7ff000000b037812 */ /* 0x000fe400078ec0ff */
[----:B------:R-:W-:-:S03]  /*1c20*/  LOP3.LUT R22, R9, 0x7ff00000, RZ, 0xc0, !PT ;  /* 0x7ff0000009167812 */ /* 0x000fc600078ec0ff */
[----:B------:R-:W-:Y:S01]  /*1c30*/  @!P0 DMUL R24, R8, 8.98846567431157953865e+307 ;  /* 0x7fe0000008188828 */ /* 0x000fe20000000000 */
[----:B------:R-:W-:Y:S01]  /*1c40*/  ISETP.GE.U32.AND P1, PT, R3, R22, PT ;  /* 0x000000160300720c */ /* 0x000fe20003f26070 */
[----:B------:R-:W-:Y:S02]  /*1c50*/  IMAD.MOV.U32 R21, RZ, RZ, R3 ;  /* 0x000000ffff157224 */ /* 0x000fe400078e0003 */
[----:B------:R-:W-:Y:S02]  /*1c60*/  @!P2 LOP3.LUT R14, R9, 0x7ff00000, RZ, 0xc0, !PT ;  /* 0x7ff00000090ea812 */ /* 0x000fe400078ec0ff */
[----:B------:R-:W0:Y:S02]  /*1c70*/  MUFU.RCP64H R13, R25 ;  /* 0x00000019000d7308 */ /* 0x000e240000001800 */
[----:B------:R-:W-:Y:S02]  /*1c80*/  @!P2 ISETP.GE.U32.AND P3, PT, R3, R14, PT ;  /* 0x0000000e0300a20c */ /* 0x000fe40003f66070 */
[----:B------:R-:W-:-:S02]  /*1c90*/  @!P0 LOP3.LUT R22, R25, 0x7ff00000, RZ, 0xc0, !PT ;  /* 0x7ff0000019168812 */ /* 0x000fc400078ec0ff */
[----:B------:R-:W-:-:S04]  /*1ca0*/  @!P2 SEL R15, R20, 0x63400000, !P3 ;  /* 0x63400000140fa807 */ /* 0x000fc80005800000 */
[----:B------:R-:W-:-:S04]  /*1cb0*/  @!P2 LOP3.LUT R18, R15, 0x80000000, R11, 0xf8, !PT ;  /* 0x800000000f12a812 */ /* 0x000fc800078ef80b */
[----:B------:R-:W-:Y:S02]  /*1cc0*/  @!P2 LOP3.LUT R19, R18, 0x100000, RZ, 0xfc, !PT ;  /* 0x001000001213a812 */ /* 0x000fe400078efcff */
[----:B------:R-:W-:Y:S01]  /*1cd0*/  @!P2 MOV R18, RZ ;  /* 0x000000ff0012a202 */ /* 0x000fe20000000f00 */
[----:B0-----:R-:W-:-:S08]  /*1ce0*/  DFMA R16, R12, -R24, 1 ;  /* 0x3ff000000c10742b */ /* 0x001fd00000000818 */
[----:B------:R-:W-:-:S08]  /*1cf0*/  DFMA R16, R16, R16, R16 ;  /* 0x000000101010722b */ /* 0x000fd00000000010 */
[----:B------:R-:W-:Y:S01]  /*1d00*/  DFMA R16, R12, R16, R12 ;  /* 0x000000100c10722b */ /* 0x000fe2000000000c */
[----:B------:R-:W-:Y:S01]  /*1d10*/  SEL R13, R20, 0x63400000, !P1 ;  /* 0x63400000140d7807 */ /* 0x000fe20004800000 */
[----:B------:R-:W-:-:S03]  /*1d20*/  IMAD.MOV.U32 R12, RZ, RZ, R10 ;  /* 0x000000ffff0c7224 */ /* 0x000fc600078e000a */
        /* <DEDUP_REMOVED lines=8> */
[----:B------:R-:W-:Y:S01]  /*1db0*/  VIADD R23, R22, 0xffffffff ;  /* 0xffffffff16177836 */ /* 0x000fe20000000000 */
[----:B------:R-:W-:-:S04]  /*1dc0*/  DFMA R18, R16, -R24, R12 ;  /* 0x800000181012722b */ /* 0x000fc8000000000c */
[----:B------:R-:W-:-:S04]  /*1dd0*/  ISETP.GT.U32.OR P0, PT, R23, 0x7feffffe, P0 ;  /* 0x7feffffe1700780c */ /* 0x000fc80000704470 */
[----:B------:R-:W-:-:S09]  /*1de0*/  DFMA R18, R14, R18, R16 ;  /* 0x000000120e12722b */ /* 0x000fd20000000010 */
[----:B------:R-:W-:Y:S05]  /*1df0*/  @P0 BRA `(.L_x_223) ;  /* 0x00000000006c0947 */ /* 0x000fea0003800000 */
[----:B------:R-:W-:-:S04]  /*1e00*/  LOP3.LUT R14, R9, 0x7ff00000, RZ, 0xc0, !PT ;  /* 0x7ff00000090e7812 */ /* 0x000fc800078ec0ff */
[CC--:B------:R-:W-:Y:S02]  /*1e10*/  VIADDMNMX R10, R3.reuse, -R14.reuse, 0xb9600000, !PT ;  /* 0xb9600000030a7446 */ /* 0x0c0fe4000780090e */
[----:B------:R-:W-:Y:S02]  /*1e20*/  ISETP.GE.U32.AND P0, PT, R3, R14, PT ;  /* 0x0000000e0300720c */ /* 0x000fe40003f06070 */
[----:B------:R-:W-:Y:S02]  /*1e30*/  VIMNMX R3, PT, PT, R10, 0x46a00000, PT ;  /* 0x46a000000a037848 */ /* 0x000fe40003fe0100 */
[----:B------:R-:W-:Y:S02]  /*1e40*/  SEL R20, R20, 0x63400000, !P0 ;  /* 0x6340000014147807 */ /* 0x000fe40004000000 */
[----:B------:R-:W-:-:S03]  /*1e50*/  MOV R10, RZ ;  /* 0x000000ff000a7202 */ /* 0x000fc60000000f00 */
[----:B------:R-:W-:-:S04]  /*1e60*/  IMAD.IADD R3, R3, 0x1, -R20 ;  /* 0x0000000103037824 */ /* 0x000fc800078e0a14 */
        /* <DEDUP_REMOVED lines=10> */
[----:B------:R-:W-:Y:S01]  /*1f10*/  IMAD.MOV R9, RZ, RZ, -R3 ;  /* 0x000000ffff097224 */ /* 0x000fe200078e0a03 */
[----:B------:R-:W-:Y:S01]  /*1f20*/  DMUL.RP R10, R18, R10 ;  /* 0x0000000a120a7228 */ /* 0x000fe20000008000 */
[----:B------:R-:W-:Y:S01]  /*1f30*/  IMAD.MOV.U32 R8, RZ, RZ, RZ ;  /* 0x000000ffff087224 */ /* 0x000fe200078e00ff */
[----:B------:R-:W-:-:S05]  /*1f40*/  IADD3 R3, PT, PT, -R3, -0x43300000, RZ ;  /* 0xbcd0000003037810 */ /* 0x000fca0007ffe1ff */
[----:B------:R-:W-:-:S03]  /*1f50*/  DFMA R8, R14, -R8, R18 ;  /* 0x800000080e08722b */ /* 0x000fc60000000012 */
[----:B------:R-:W-:-:S07]  /*1f60*/  LOP3.LUT R17, R11, R17, RZ, 0x3c, !PT ;  /* 0x000000110b117212 */ /* 0x000fce00078e3cff */
[----:B------:R-:W-:-:S04]  /*1f70*/  FSETP.NEU.AND P0, PT, |R9|, R3, PT ;  /* 0x000000030900720b */ /* 0x000fc80003f0d200 */
[----:B------:R-:W-:Y:S02]  /*1f80*/  FSEL R14, R10, R14, !P0 ;  /* 0x0000000e0a0e7208 */ /* 0x000fe40004000000 */
[----:B------:R-:W-:Y:S01]  /*1f90*/  FSEL R15, R17, R15, !P0 ;  /* 0x0000000f110f7208 */ /* 0x000fe20004000000 */
[----:B------:R-:W-:Y:S06]  /*1fa0*/  BRA `(.L_x_224) ;  /* 0x0000000000547947 */ /* 0x000fec0003800000 */
.L_x_223:
[----:B------:R-:W-:-:S14]  /*1fb0*/  DSETP.NAN.AND P0, PT, R10, R10, PT ;  /* 0x0000000a0a00722a */ /* 0x000fdc0003f08000 */
[----:B------:R-:W-:Y:S05]  /*1fc0*/  @P0 BRA `(.L_x_225) ;  /* 0x0000000000440947 */ /* 0x000fea0003800000 */
[----:B------:R-:W-:-:S14]  /*1fd0*/  DSETP.NAN.AND P0, PT, R8, R8, PT ;  /* 0x000000080800722a */ /* 0x000fdc0003f08000 */
[----:B------:R-:W-:Y:S05]  /*1fe0*/  @P0 BRA `(.L_x_226) ;  /* 0x0000000000300947 */ /* 0x000fea0003800000 */
[----:B------:R-:W-:Y:S01]  /*1ff0*/  ISETP.NE.AND P0, PT, R21, R22, PT ;  /* 0x000000161500720c */ /* 0x000fe20003f05270 */
[----:B------:R-:W-:Y:S02]  /*2000*/  IMAD.MOV.U32 R14, RZ, RZ, 0x0 ;  /* 0x00000000ff0e7424 */ /* 0x000fe400078e00ff */
[----:B------:R-:W-:-:S10]  /*2010*/  IMAD.MOV.U32 R15, RZ, RZ, -0x80000 ;  /* 0xfff80000ff0f7424 */ /* 0x000fd400078e00ff */
[----:B------:R-:W-:Y:S05]  /*2020*/  @!P0 BRA `(.L_x_224) ;  /* 0x0000000000348947 */ /* 0x000fea0003800000 */
[----:B------:R-:W-:Y:S02]  /*2030*/  ISETP.NE.AND P0, PT, R21, 0x7ff00000, PT ;  /* 0x7ff000001500780c */ /* 0x000fe40003f05270 */
[----:B------:R-:W-:Y:S02]  /*2040*/  LOP3.LUT R15, R11, 0x80000000, R9, 0x48, !PT ;  /* 0x800000000b0f7812 */ /* 0x000fe400078e4809 */
[----:B------:R-:W-:-:S13]  /*2050*/  ISETP.EQ.OR P0, PT, R22, RZ, !P0 ;  /* 0x000000ff1600720c */ /* 0x000fda0004702670 */
[----:B------:R-:W-:Y:S02]  /*2060*/  @P0 LOP3.LUT R3, R15, 0x7ff00000, RZ, 0xfc, !PT ;  /* 0x7ff000000f030812 */ /* 0x000fe400078efcff */
[----:B------:R-:W-:Y:S01]  /*2070*/  @!P0 MOV R14, RZ ;  /* 0x000000ff000e8202 */ /* 0x000fe20000000f00 */
[----:B------:R-:W-:Y:S02]  /*2080*/  @P0 IMAD.MOV.U32 R14, RZ, RZ, RZ ;  /* 0x000000ffff0e0224 */ /* 0x000fe400078e00ff */
[----:B------:R-:W-:Y:S01]  /*2090*/  @P0 IMAD.MOV.U32 R15, RZ, RZ, R3 ;  /* 0x000000ffff0f0224 */ /* 0x000fe200078e0003 */
[----:B------:R-:W-:Y:S06]  /*20a0*/  BRA `(.L_x_224) ;  /* 0x0000000000147947 */ /* 0x000fec0003800000 */
.L_x_226:
[----:B------:R-:W-:Y:S01]  /*20b0*/  LOP3.LUT R15, R9, 0x80000, RZ, 0xfc, !PT ;  /* 0x00080000090f7812 */ /* 0x000fe200078efcff */
[----:B------:R-:W-:Y:S01]  /*20c0*/  IMAD.MOV.U32 R14, RZ, RZ, R8 ;  /* 0x000000ffff0e7224 */ /* 0x000fe200078e0008 */
[----:B------:R-:W-:Y:S06]  /*20d0*/  BRA `(.L_x_224) ;  /* 0x0000000000087947 */ /* 0x000fec0003800000 */
.L_x_225:
[----:B------:R-:W-:Y:S01]  /*20e0*/  LOP3.LUT R15, R11, 0x80000, RZ, 0xfc, !PT ;  /* 0x000800000b0f7812 */ /* 0x000fe200078efcff */
[----:B------:R-:W-:-:S07]  /*20f0*/  IMAD.MOV.U32 R14, RZ, RZ, R10 ;  /* 0x000000ffff0e7224 */ /* 0x000fce00078e000a */
.L_x_224:
[----:B------:R-:W-:Y:S05]  /*2100*/  BSYNC.RECONVERGENT B1 ;  /* 0x0000000000017941 */ /* 0x000fea0003800200 */
.L_x_222:
[----:B------:R-:W-:Y:S01]  /*2110*/  IMAD.MOV.U32 R8, RZ, RZ, R0 ;  /* 0x000000ffff087224 */ /* 0x000fe200078e0000 */
[----:B------:R-:W-:Y:S01]  /*2120*/  MOV R29, R15 ;  /* 0x0000000f001d7202 */ /* 0x000fe20000000f00 */
[----:B------:R-:W-:Y:S02]  /*2130*/  IMAD.MOV.U32 R9, RZ, RZ, 0x0 ;  /* 0x00000000ff097424 */ /* 0x000fe400078e00ff */
[----:B------:R-:W-:Y:S02]  /*2140*/  IMAD.MOV.U32 R28, RZ, RZ, R14 ;  /* 0x000000ffff1c7224 */ /* 0x000fe400078e000e */
[----:B------:R-:W-:Y:S05]  /*2150*/  RET.REL.NODEC R8 `(_Z13initial_coffefiPfS_S_S_i) ;  /* 0xffffffdc08a87950 */ /* 0x000fea0003c3ffff */
        .type           $_Z13initial_coffefiPfS_S_S_i$__internal_accurate_pow,@function
        .size           $_Z13initial_coffefiPfS_S_S_i$__internal_accurate_pow,(.L_x_313 - $_Z13initial_coffefiPfS_S_S_i$__internal_accurate_pow)
$_Z13initial_coffefiPfS_S_S_i$__internal_accurate_pow:
[----:B------:R-:W-:Y:S01]  /*2160*/  ISETP.GT.U32.AND P0, PT, R27, 0xfffff, PT ;  /* 0x000fffff1b00780c */ /* 0x000fe20003f04070 */
[----:B------:R-:W-:Y:S01]  /*2170*/  IMAD.MOV.U32 R8, RZ, RZ, R10 ;  /* 0x000000ffff087224 */ /* 0x000fe200078e000a */
[----:B------:R-:W-:Y:S01]  /*2180*/  UMOV UR6, 0x7d2cafe2 ;  /* 0x7d2cafe200067882 */ /* 0x000fe20000000000 */
[--C-:B------:R-:W-:Y:S01]  /*2190*/  IMAD.MOV.U32 R9, RZ, RZ, R27.reuse ;  /* 0x000000ffff097224 */ /* 0x100fe200078e001b */
[----:B------:R-:W-:Y:S01]  /*21a0*/  UMOV UR7, 0x3eb0f5ff ;  /* 0x3eb0f5ff00077882 */ /* 0x000fe20000000000 */
[--C-:B------:R-:W-:Y:S01]  /*21b0*/  IMAD.MOV.U32 R11, RZ, RZ, R27.reuse ;  /* 0x000000ffff0b7224 */ /* 0x100fe200078e001b */
[----:B------:R-:W-:Y:S01]  /*21c0*/  SHF.R.U32.HI R27, RZ, 0x14, R27 ;  /* 0x00000014ff1b7819 */ /* 0x000fe2000001161b */
[----:B------:R-:W-:Y:S01]  /*21d0*/  IMAD.MOV.U32 R14, RZ, RZ, 0x41ad3b5a ;  /* 0x41ad3b5aff0e7424 */ /* 0x000fe200078e00ff */
[----:B------:R-:W-:Y:S01]  /*21e0*/  UMOV UR8, 0x3b39803f ;  /* 0x3b39803f00087882 */ /* 0x000fe20000000000 */
[----:B------:R-:W-:Y:S01]  /*21f0*/  IMAD.MOV.U32 R15, RZ, RZ, 0x3ed0f5d2 ;  /* 0x3ed0f5d2ff0f7424 */ /* 0x000fe200078e00ff */
[----:B------:R-:W-:-:S03]  /*2200*/  UMOV UR9, 0x3c7abc9e ;  /* 0x3c7abc9e00097882 */ /* 0x000fc60000000000 */
[----:B------:R-:W-:-:S10]  /*2210*/  @!P0 DMUL R8, R8, 1.80143985094819840000e+16 ;  /* 0x4350000008088828 */ /* 0x000fd40000000000 */
[----:B------:R-:W-:Y:S01]  /*2220*/  @!P0 MOV R11, R9 ;  /* 0x00000009000b8202 */ /* 0x000fe20000000f00 */
[----:B------:R-:W-:Y:S01]  /*2230*/  @!P0 IMAD.MOV.U32 R10, RZ, RZ, R8 ;  /* 0x000000ffff0a8224 */ /* 0x000fe200078e0008 */
[----:B------:R-:W-:Y:S02]  /*2240*/  @!P0 LEA.HI R27, R9, 0xffffffca, RZ, 0xc ;  /* 0xffffffca091b8811 */ /* 0x000fe400078f60ff */
[----:B------:R-:W-:Y:S01]  /*2250*/  LOP3.LUT R11, R11, 0x800fffff, RZ, 0xc0, !PT ;  /* 0x800fffff0b0b7812 */ /* 0x000fe200078ec0ff */
[----:B------:R-:W-:Y:S01]  /*2260*/  IMAD.MOV.U32 R12, RZ, RZ, R10 ;  /* 0x000000ffff0c7224 */ /* 0x000fe200078e000a */
[----:B------:R-:W-:Y:S02]  /*2270*/  MOV R10, RZ ;  /* 0x000000ff000a7202 */ /* 0x000fe40000000f00 */
[----:B------:R-:W-:Y:S02]  /*2280*/  LOP3.LUT R13, R11, 0x3ff00000, RZ, 0xfc, !PT ;  /* 0x3ff000000b0d7812 */ /* 0x000fe400078efcff */
[----:B------:R-:W-:-:S02]  /*2290*/  IADD3 R8, PT, PT, R27, -0x3ff, RZ ;  /* 0xfffffc011b087810 */ /* 0x000fc40007ffe0ff */
[----:B------:R-:W-:-:S13]  /*22a0*/  ISETP.GE.U32.AND P1, PT, R13, 0x3ff6a09f, PT ;  /* 0x3ff6a09f0d00780c */ /* 0x000fda0003f26070 */
[----:B------:R-:W-:Y:S02]  /*22b0*/  @P1 VIADD R11, R13, 0xfff00000 ;  /* 0xfff000000d0b1836 */ /* 0x000fe40000000000 */
[----:B------:R-:W-:Y:S02]  /*22c0*/  @P1 VIADD R8, R27, 0xfffffc02 ;  /* 0xfffffc021b081836 */ /* 0x000fe40000000000 */
[----:B------:R-:W-:-:S06]  /*22d0*/  @P1 IMAD.MOV.U32 R13, RZ, RZ, R11 ;  /* 0x000000ffff0d1224 */ /* 0x000fcc00078e000b */
[C---:B------:R-:W-:Y:S02]  /*22e0*/  DADD R18, R12.reuse, 1 ;  /* 0x3ff000000c127429 */ /* 0x040fe40000000000 */
        /* <DEDUP_REMOVED lines=61> */
[----:B------:R-:W-:Y:S01]  /*26c0*/  DADD R14, R14, R10 ;  /* 0x000000000e0e7229 */ /* 0x000fe2000000000a */
[----:B------:R-:W-:Y:S01]  /*26d0*/  LOP3.LUT R10, R8, 0x80000000, RZ, 0x3c, !PT ;  /* 0x80000000080a7812 */ /* 0x000fe200078e3cff */
[----:B------:R-:W-:-:S06]  /*26e0*/  IMAD.MOV.U32 R11, RZ, RZ, 0x43300000 ;  /* 0x43300000ff0b7424 */ /* 0x000fcc00078e00ff */
[----:B------:R-:W-:Y:S02]  /*26f0*/  DADD R12, R16, R14 ;  /* 0x00000000100c7229 */ /* 0x000fe4000000000e */
[----:B------:R-:W-:Y:S01]  /*2700*/  DADD R10, R10, -UR6 ;  /* 0x800000060a0a7e29 */ /* 0x000fe20008000000 */
[----:B------:R-:W-:Y:S01]  /*2710*/  UMOV UR6, 0xfefa39ef ;  /* 0xfefa39ef00067882 */ /* 0x000fe20000000000 */
[----:B------:R-:W-:-:S04]  /*2720*/  UMOV UR7, 0x3fe62e42 ;  /* 0x3fe62e4200077882 */ /* 0x000fc80000000000 */
[--C-:B------:R-:W-:Y:S02]  /*2730*/  DADD R18, R16, -R12.reuse ;  /* 0x0000000010127229 */ /* 0x100fe4000000080c */
[----:B------:R-:W-:-:S06]  /*2740*/  DFMA R8, R10, UR6, R12 ;  /* 0x000000060a087c2b */ /* 0x000fcc000800000c */
[----:B------:R-:W-:Y:S02]  /*2750*/  DADD R18, R14, R18 ;  /* 0x000000000e127229 */ /* 0x000fe40000000012 */
[----:B------:R-:W-:-:S08]  /*2760*/  DFMA R16, R10, -UR6, R8 ;  /* 0x800000060a107c2b */ /* 0x000fd00008000008 */
[----:B------:R-:W-:-:S08]  /*2770*/  DADD R16, -R12, R16 ;  /* 0x000000000c107229 */ /* 0x000fd00000000110 */
[----:B------:R-:W-:-:S08]  /*2780*/  DADD R12, R18, -R16 ;  /* 0x00000000120c7229 */ /* 0x000fd00000000810 */
[----:B------:R-:W-:-:S08]  /*2790*/  DFMA R12, R10, UR8, R12 ;  /* 0x000000080a0c7c2b */ /* 0x000fd0000800000c */
[----:B------:R-:W-:-:S08]  /*27a0*/  DADD R10, R8, R12 ;  /* 0x00000000080a7229 */ /* 0x000fd0000000000c */
[----:B------:R-:W-:Y:S02]  /*27b0*/  DADD R8, R8, -R10 ;  /* 0x0000000008087229 */ /* 0x000fe4000000080a */
[----:B------:R-:W-:-:S06]  /*27c0*/  DMUL R16, R10, 2 ;  /* 0x400000000a107828 */ /* 0x000fcc0000000000 */
[----:B------:R-:W-:Y:S02]  /*27d0*/  DADD R12, R12, R8 ;  /* 0x000000000c0c7229 */ /* 0x000fe40000000008 */
[----:B------:R-:W-:-:S08]  /*27e0*/  DFMA R10, R10, 2, -R16 ;  /* 0x400000000a0a782b */ /* 0x000fd00000000810 */
[----:B------:R-:W-:Y:S01]  /*27f0*/  DFMA R12, R12, 2, R10 ;  /* 0x400000000c0c782b */ /* 0x000fe2000000000a */
[----:B------:R-:W-:Y:S02]  /*2800*/  IMAD.MOV.U32 R10, RZ, RZ, 0x652b82fe ;  /* 0x652b82feff0a7424 */ /* 0x000fe400078e00ff */
[----:B------:R-:W-:-:S05]  /*2810*/  IMAD.MOV.U32 R11, RZ, RZ, 0x3ff71547 ;  /* 0x3ff71547ff0b7424 */ /* 0x000fca00078e00ff */
        /* <DEDUP_REMOVED lines=48> */
[----:B------:R-:W-:Y:S02]  /*2b20*/  @!P1 LEA.HI R11, R10, R10, RZ, 0x1 ;  /* 0x0000000a0a0b9211 */ /* 0x000fe400078f08ff */
[----:B------:R-:W-:Y:S02]  /*2b30*/  FSEL R17, R17, RZ, P0 ;  /* 0x000000ff11117208 */ /* 0x000fe40000000000 */
[----:B------:R-:W-:-:S04]  /*2b40*/  @!P1 SHF.R.S32.HI R11, RZ, 0x1, R11 ;  /* 0x00000001ff0b9819 */ /* 0x000fc8000001140b */
[----:B------:R-:W-:Y:S01]  /*2b50*/  @!P1 LEA R9, R11, R9, 0x14 ;  /* 0x000000090b099211 */ /* 0x000fe200078ea0ff */
[----:B------:R-:W-:-:S05]  /*2b60*/  @!P1 IMAD.IADD R10, R10, 0x1, -R11 ;  /* 0x000000010a0a9824 */ /* 0x000fca00078e0a0b */
[----:B------:R-:W-:Y:S01]  /*2b70*/  @!P1 LEA R11, R10, 0x3ff00000, 0x14 ;  /* 0x3ff000000a0b9811 */ /* 0x000fe200078ea0ff */
[----:B------:R-:W-:-:S06]  /*2b80*/  @!P1 IMAD.MOV.U32 R10, RZ, RZ, RZ ;  /* 0x000000ffff0a9224 */ /* 0x000fcc00078e00ff */
[----:B------:R-:W-:-:S11]  /*2b90*/  @!P1 DMUL R16, R8, R10 ;  /* 0x0000000a08109228 */ /* 0x000fd60000000000 */
.L_x_227:
[----:B------:R-:W-:Y:S01]  /*2ba0*/  DFMA R12, R12, R16, R16 ;  /* 0x000000100c0c722b */ /* 0x000fe20000000010 */
[----:B------:R-:W-:Y:S01]  /*2bb0*/  IMAD.MOV.U32 R8, RZ, RZ, R0 ;  /* 0x000000ffff087224 */ /* 0x000fe200078e0000 */
[----:B------:R-:W-:Y:S01]  /*2bc0*/  DSETP.NEU.AND P0, PT, |R16|, +INF , PT ;  /* 0x7ff000001000742a */ /* 0x000fe20003f0d200 */
[----:B------:R-:W-:-:S07]  /*2bd0*/  IMAD.MOV.U32 R9, RZ, RZ, 0x0 ;  /* 0x00000000ff097424 */ /* 0x000fce00078e00ff */
[----:B------:R-:W-:Y:S02]  /*2be0*/  FSEL R10, R16, R12, !P0 ;  /* 0x0000000c100a7208 */ /* 0x000fe40004000000 */
[----:B------:R-:W-:Y:S01]  /*2bf0*/  FSEL R11, R17, R13, !P0 ;  /* 0x0000000d110b7208 */ /* 0x000fe20004000000 */
[----:B------:R-:W-:Y:S06]  /*2c00*/  RET.REL.NODEC R8 `(_Z13initial_coffefiPfS_S_S_i) ;  /* 0xffffffd008fc7950 */ /* 0x000fec0003c3ffff */
.L_x_228:
        /* <DEDUP_REMOVED lines=15> */
.L_x_313:


//--------------------- .text._Z13update_stressiiiifffPfS_S_S_S_iS_S_S_S_S_S_S_S_S_S_S_S_S_S_iiiib --------------------------
	.section	.text._Z13update_stressiiiifffPfS_S_S_S_iS_S_S_S_S_S_S_S_S_S_S_S_S_S_iiiib,"ax",@progbits
	.align	128
        .global         _Z13update_stressiiiifffPfS_S_S_S_iS_S_S_S_S_S_S_S_S_S_S_S_S_S_iiiib
        .type           _Z13update_stressiiiifffPfS_S_S_S_iS_S_S_S_S_S_S_S_S_S_S_S_S_S_iiiib,@function
        .size           _Z13update_stressiiiifffPfS_S_S_S_iS_S_S_S_S_S_S_S_S_S_S_S_S_S_iiiib,(.L_x_317 - _Z13update_stressiiiifffPfS_S_S_S_iS_S_S_S_S_S_S_S_S_S_S_S_S_S_iiiib)
        .other          _Z13update_stressiiiifffPfS_S_S_S_iS_S_S_S_S_S_S_S_S_S_S_S_S_S_iiiib,@"STO_CUDA_ENTRY STV_DEFAULT"
_Z13update_stressiiiifffPfS_S_S_S_iS_S_S_S_S_S_S_S_S_S_S_S_S_S_iiiib:
.text._Z13update_stressiiiifffPfS_S_S_S_iS_S_S_S_S_S_S_S_S_S_S_S_S_S_iiiib:
[----:B------:R-:W0:Y:S08]  /*0000*/  LDC R1, c[0x0][0x37c] ;  /* 0x0000df00ff017b82 */ /* 0x000e300000000800 */
[----:B------:R-:W1:Y:S01]  /*0010*/  LDC R3, c[0x0][0x38c] ;  /* 0x0000e300ff037b82 */ /* 0x000e620000000800 */
[----:B------:R-:W2:Y:S01]  /*0020*/  S2R R0, SR_TID.X ;  /* 0x0000000000007919 */ /* 0x000ea20000002100 */
[----:B------:R-:W2:Y:S01]  /*0030*/  LDCU UR4, c[0x0][0x360] ;  /* 0x00006c00ff0477ac */ /* 0x000ea20008000800 */
[----:B0-----:R-:W-:Y:S01]  /*0040*/  VIADD R1, R1, 0xffffffd8 ;  /* 0xffffffd801017836 */ /* 0x001fe20000000000 */
[----:B------:R-:W2:Y:S01]  /*0050*/  S2R R7, SR_CTAID.X ;  /* 0x0000000000077919 */ /* 0x000ea20000002500 */
[----:B-1----:R-:W-:-:S04]  /*0060*/  IABS R9, R3 ;  /* 0x0000000300097213 */ /* 0x002fc80000000000 */
[----:B------:R-:W0:Y:S01]  /*0070*/  I2F.RP R2, R9 ;  /* 0x0000000900027306 */ /* 0x000e220000209400 */
[----:B--2---:R-:W-:-:S05]  /*0080*/  IMAD R0, R7, UR4, R0 ;  /* 0x0000000407007c24 */ /* 0x004fca000f8e0200 */
[----:B------:R-:W-:Y:S02]  /*0090*/  IABS R8, R0 ;  /* 0x0000000000087213 */ /* 0x000fe40000000000 */
[----:B0-----:R-:W0:Y:S02]  /*00a0*/  MUFU.RCP R2, R2 ;  /* 0x0000000200027308 */ /* 0x001e240000001000 */
[----:B0-----:R-:W-:-:S06]  /*00b0*/  VIADD R4, R2, 0xffffffe ;  /* 0x0ffffffe02047836 */ /* 0x001fcc0000000000 */
[----:B------:R0:W1:Y:S02]  /*00c0*/  F2I.FTZ.U32.TRUNC.NTZ R5, R4 ;  /* 0x0000000400057305 */ /* 0x000064000021f000 */
[----:B0-----:R-:W-:Y:S02]  /*00d0*/  IMAD.MOV.U32 R4, RZ, RZ, RZ ;  /* 0x000000ffff047224 */ /* 0x001fe400078e00ff */
[----:B-1----:R-:W-:-:S04]  /*00e0*/  IMAD.MOV R6, RZ, RZ, -R5 ;  /* 0x000000ffff067224 */ /* 0x002fc800078e0a05 */
[----:B------:R-:W-:-:S04]  /*00f0*/  IMAD R7, R6, R9, RZ ;  /* 0x0000000906077224 */ /* 0x000fc800078e02ff */
[----:B------:R-:W-:Y:S02]  /*0100*/  IMAD.HI.U32 R5, R5, R7, R4 ;  /* 0x0000000705057227 */ /* 0x000fe400078e0004 */
[----:B------:R-:W0:Y:S04]  /*0110*/  LDC.64 R6, c[0x0][0x390] ;  /* 0x0000e400ff067b82 */ /* 0x000e280000000a00 */
[----:B------:R-:W-:-:S05]  /*0120*/  IMAD.HI.U32 R2, R5, R8, RZ ;  /* 0x0000000805027227 */ /* 0x000fca00078e00ff */
[----:B------:R-:W-:-:S05]  /*0130*/  IADD3 R4, PT, PT, -R2, RZ, RZ ;  /* 0x000000ff02047210 */ /* 0x000fca0007ffe1ff */
[----:B------:R-:W-:-:S05]  /*0140*/  IMAD R4, R9, R4, R8 ;  /* 0x0000000409047224 */ /* 0x000fca00078e0208 */
[----:B------:R-:W-:Y:S01]  /*0150*/  ISETP.GT.U32.AND P1, PT, R9, R4, PT ;  /* 0x000000040900720c */ /* 0x000fe20003f24070 */
[----:B0-----:R-:W0:-:S12]  /*0160*/  MUFU.RCP R8, R7 ;  /* 0x0000000700087308 */ /* 0x001e180000001000 */
[----:B------:R-:W-:Y:S02]  /*0170*/  @!P1 IMAD.IADD R4, R4, 0x1, -R9 ;  /* 0x0000000104049824 */ /* 0x000fe400078e0a09 */
[----:B------:R-:W-:Y:S01]  /*0180*/  @!P1 VIADD R2, R2, 0x1 ;  /* 0x0000000102029836 */ /* 0x000fe20000000000 */
[----:B------:R-:W-:Y:S02]  /*0190*/  ISETP.NE.AND P1, PT, R3, RZ, PT ;  /* 0x000000ff0300720c */ /* 0x000fe40003f25270 */
[----:B------:R-:W-:Y:S02]  /*01a0*/  ISETP.GE.U32.AND P0, PT, R4, R9, PT ;  /* 0x000000090400720c */ /* 0x000fe40003f06070 */
[----:B------:R-:W-:Y:S01]  /*01b0*/  LOP3.LUT R4, R0, R3, RZ, 0x3c, !PT ;  /* 0x0000000300047212 */ /* 0x000fe200078e3cff */
[----:B0-----:R-:W-:-:S03]  /*01c0*/  FFMA R5, R8, -R7, 1 ;  /* 0x3f80000008057423 */ /* 0x001fc60000000807 */
[----:B------:R-:W-:Y:S02]  /*01d0*/  ISETP.GE.AND P2, PT, R4, RZ, PT ;  /* 0x000000ff0400720c */ /* 0x000fe40003f46270 */
[----:B------:R-:W0:Y:S01]  /*01e0*/  LDC R4, c[0x0][0x390] ;  /* 0x0000e400ff047b82 */ /* 0x000e220000000800 */
[----:B------:R-:W-:-:S04]  /*01f0*/  FFMA R5, R8, R5, R8 ;  /* 0x0000000508057223 */ /* 0x000fc80000000008 */
[----:B------:R-:W-:Y:S01]  /*0200*/  @P0 VIADD R2, R2, 0x1 ;  /* 0x0000000102020836 */ /* 0x000fe20000000000 */
[----:B------:R-:W1:Y:S01]  /*0210*/  FCHK P0, R6, R7 ;  /* 0x0000000706007302 */ /* 0x000e620000000000 */
[----:B------:R-:W-:-:S04]  /*0220*/  FFMA R16, R5, R6, RZ ;  /* 0x0000000605107223 */ /* 0x000fc800000000ff */
[----:B------:R-:W-:Y:S01]  /*0230*/  @!P2 IMAD.MOV R2, RZ, RZ, -R2 ;  /* 0x000000ffff02a224 */ /* 0x000fe200078e0a02 */
[----:B------:R-:W-:Y:S01]  /*0240*/  @!P1 LOP3.LUT R2, RZ, R3, RZ, 0x33, !PT ;  /* 0x00000003ff029212 */ /* 0x000fe200078e33ff */
[----:B------:R-:W-:-:S03]  /*0250*/  FFMA R8, R16, -R7, R6 ;  /* 0x8000000710087223 */ /* 0x000fc60000000006 */
[----:B------:R-:W-:Y:S01]  /*0260*/  IADD3 R9, PT, PT, -R2, RZ, RZ ;  /* 0x000000ff02097210 */ /* 0x000fe20007ffe1ff */
[----:B------:R-:W-:-:S04]  /*0270*/  FFMA R16, R5, R8, R16 ;  /* 0x0000000805107223 */ /* 0x000fc80000000010 */
[----:B------:R-:W-:Y:S01]  /*0280*/  IMAD R3, R3, R9, R0 ;  /* 0x0000000903037224 */ /* 0x000fe200078e0200 */
[----:B-1----:R-:W-:Y:S06]  /*0290*/  @!P0 BRA `(.L_x_229) ;  /* 0x0000000000108947 */ /* 0x002fec0003800000 */
[----:B------:R-:W1:Y:S01]  /*02a0*/  LDC R5, c[0x0][0x394] ;  /* 0x0000e500ff057b82 */ /* 0x000e620000000800 */
[----:B------:R-:W-:-:S07]  /*02b0*/  MOV R6, 0x2d0 ;  /* 0x000002d000067802 */ /* 0x000fce0000000f00 */
[----:B01----:R-:W-:Y:S05]  /*02c0*/  CALL.REL.NOINC `($__internal_11_$__cuda_sm3x_div_rn_noftz_f32_slowpath) ;  /* 0x0000001800e07944 */ /* 0x003fea0003c00000 */
[----:B------:R-:W-:-:S07]  /*02d0*/  IMAD.MOV.U32 R16, RZ, RZ, R5 ;  /* 0x000000ffff107224 */ /* 0x000fce00078e0005 */
.L_x_229:
[----:B------:R-:W1:Y:S01]  /*02e0*/  LDC R7, c[0x0][0x398] ;  /* 0x0000e600ff077b82 */ /* 0x000e620000000800 */
[----:B------:R-:W2:Y:S02]  /*02f0*/  LDCU UR4, c[0x0][0x390] ;  /* 0x00007200ff0477ac */ /* 0x000ea40008000800 */
[----:B--2---:R-:W-:Y:S01]  /*0300*/  IMAD.U32 R8, RZ, RZ, UR4 ;  /* 0x00000004ff087e24 */ /* 0x004fe2000f8e00ff */
[----:B-1----:R-:W1:Y:S08]  /*0310*/  MUFU.RCP R17, R7 ;  /* 0x0000000700117308 */ /* 0x002e700000001000 */
[----:B------:R-:W2:Y:S01]  /*0320*/  FCHK P0, R8, R7 ;  /* 0x0000000708007302 */ /* 0x000ea20000000000 */
[----:B-1----:R-:W-:-:S04]  /*0330*/  FFMA R6, R17, -R7, 1 ;  /* 0x3f80000011067423 */ /* 0x002fc80000000807 */
[----:B------:R-:W-:-:S04]  /*0340*/  FFMA R17, R17, R6, R17 ;  /* 0x0000000611117223 */ /* 0x000fc80000000011 */
[----:B------:R-:W-:-:S04]  /*0350*/  FFMA R6, R17, UR4, RZ ;  /* 0x0000000411067c23 */ /* 0x000fc800080000ff */
[----:B------:R-:W-:-:S04]  /*0360*/  FFMA R5, R6, -R7, UR4 ;  /* 0x0000000406057e23 */ /* 0x000fc80008000807 */
[----:B------:R-:W-:Y:S01]  /*0370*/  FFMA R17, R17, R5, R6 ;  /* 0x0000000511117223 */ /* 0x000fe20000000006 */
[----:B--2---:R-:W-:Y:S06]  /*0380*/  @!P0 BRA `(.L_x_230) ;  /* 0x0000000000108947 */ /* 0x004fec0003800000 */
[----:B------:R-:W1:Y:S01]  /*0390*/  LDC R5, c[0x0][0x398] ;  /* 0x0000e600ff057b82 */ /* 0x000e620000000800 */
[----:B------:R-:W-:-:S07]  /*03a0*/  MOV R6, 0x3c0 ;  /* 0x000003c000067802 */ /* 0x000fce0000000f00 */
[----:B01----:R-:W-:Y:S05]  /*03b0*/  CALL.REL.NOINC `($__internal_11_$__cuda_sm3x_div_rn_noftz_f32_slowpath) ;  /* 0x0000001800a47944 */ /* 0x003fea0003c00000 */
[----:B------:R-:W-:-:S07]  /*03c0*/  IMAD.MOV.U32 R17, RZ, RZ, R5 ;  /* 0x000000ffff117224 */ /* 0x000fce00078e0005 */
.L_x_230:
[----:B------:R-:W1:Y:S02]  /*03d0*/  LDCU.64 UR4, c[0x0][0x388] ;  /* 0x00007100ff0477ac */ /* 0x000e640008000a00 */
[----:B-1----:R-:W-:-:S06]  /*03e0*/  UIMAD UR4, UR5, UR4, -0x4 ;  /* 0xfffffffc050474a4 */ /* 0x002fcc000f8e0204 */
[----:B------:R-:W-:-:S04]  /*03f0*/  ISETP.GE.AND P0, PT, R0, UR4, PT ;  /* 0x0000000400007c0c */ /* 0x000fc8000bf06270 */
[----:B------:R-:W-:-:S13]  /*0400*/  ISETP.LT.OR P0, PT, R0, 0x4, P0 ;  /* 0x000000040000780c */ /* 0x000fda0000701670 */
[----:B------:R-:W-:Y:S05]  /*0410*/  @P0 EXIT ;  /* 0x000000000000094d */ /* 0x000fea0003800000 */
[----:B------:R-:W1:Y:S01]  /*0420*/  LDCU.U8 UR5, c[0x0][0x450] ;  /* 0x00008a00ff0577ac */ /* 0x000e620008000000 */
[----:B------:R-:W-:Y:S01]  /*0430*/  BSSY.RECONVERGENT B0, `(.L_x_231) ;  /* 0x0000096000007945 */ /* 0x000fe20003800200 */
[----:B------:R-:W2:Y:S01]  /*0440*/  LDCU UR9, c[0x0][0x3c8] ;  /* 0x00007900ff0977ac */ /* 0x000ea20008000800 */
[----:B------:R-:W2:Y:S01]  /*0450*/  LDCU.64 UR6, c[0x0][0x440] ;  /* 0x00008800ff0677ac */ /* 0x000ea20008000a00 */
[----:B------:R-:W3:Y:S01]  /*0460*/  LDCU UR4, c[0x0][0x44c] ;  /* 0x00008980ff0477ac */ /* 0x000ee20008000800 */
[----:B------:R-:W4:Y:S01]  /*0470*/  LDCU.64 UR10, c[0x0][0x358] ;  /* 0x00006b00ff0a77ac */ /* 0x000f220008000a00 */
[----:B-1----:R-:W-:Y:S02]  /*0480*/  UPRMT UR8, UR5, 0x8880, URZ ;  /* 0x0000888005087896 */ /* 0x002fe400080000ff */
[----:B--2---:R-:W-:Y:S02]  /*0490*/  UIADD3 UR5, UPT, UPT, UR6, UR9, URZ ;  /* 0x0000000906057290 */ /* 0x004fe4000fffe0ff */
[----:B---3--:R-:W-:-:S04]  /*04a0*/  UIADD3 UR4, UPT, UPT, -UR4, 0x1, URZ ;  /* 0x0000000104047890 */ /* 0x008fc8000fffe1ff */
[----:B------:R-:W-:-:S03]  /*04b0*/  UIMAD UR4, UR4, UR7, -UR5 ;  /* 0x00000007040472a4 */ /* 0x000fc6000f8e0a05 */
[----:B------:R-:W-:Y:S02]  /*04c0*/  UMOV UR5, UR8 ;  /* 0x0000000800057c82 */ /* 0x000fe40008000000 */
[----:B------:R-:W-:-:S09]  /*04d0*/  UISETP.NE.AND UP0, UPT, UR5, URZ, UPT ;  /* 0x000000ff0500728c */ /* 0x000fd2000bf05270 */
[----:B----4-:R-:W-:Y:S05]  /*04e0*/  BRA.U !UP0, `(.L_x_232) ;  /* 0x0000000908107547 */ /* 0x010fea000b800000 */
[----:B------:R-:W1:Y:S01]  /*04f0*/  LDC R6, c[0x0][0x448] ;  /* 0x00011200ff067b82 */ /* 0x000e620000000800 */
[----:B0-----:R-:W-:-:S04]  /*0500*/  VIADD R4, R2, UR4 ;  /* 0x0000000402047c36 */ /* 0x001fc80008000000 */
[----:B------:R-:W-:Y:S01]  /*0510*/  IMAD R4, R4, R4, RZ ;  /* 0x0000000404047224 */ /* 0x000fe200078e02ff */
[----:B-1----:R-:W-:-:S05]  /*0520*/  IADD3 R5, PT, PT, R3, -UR9, -R6 ;  /* 0x8000000903057c10 */ /* 0x002fca000fffe806 */
[----:B------:R-:W-:-:S05]  /*0530*/  IMAD R4, R5, R5, R4 ;  /* 0x0000000505047224 */ /* 0x000fca00078e0204 */
[----:B------:R-:W-:-:S13]  /*0540*/  ISETP.GT.U32.AND P0, PT, R4, 0x144, PT ;  /* 0x000001440400780c */ /* 0x000fda0003f04070 */
[----:B------:R-:W-:Y:S05]  /*0550*/  @P0 BRA `(.L_x_233) ;  /* 0x0000000400d80947 */ /* 0x000fea0003800000 */
[----:B------:R-:W-:Y:S01]  /*0560*/  ISETP.GE.U32.AND P0, PT, R4, 0x32, PT ;  /* 0x000000320400780c */ /* 0x000fe20003f06070 */
[----:B------:R-:W-:Y:S02]  /*0570*/  HFMA2 R9, -RZ, RZ, 0, 0 ;  /* 0x00000000ff097431 */ /* 0x000fe400000001ff */
[----:B------:R-:W-:-:S10]  /*0580*/  IMAD.MOV.U32 R5, RZ, RZ, RZ ;  /* 0x000000ffff057224 */ /* 0x000fd400078e00ff */
[----:B------:R-:W-:Y:S05]  /*0590*/  @!P0 BRA `(.L_x_234) ;  /* 0x0000000400fc8947 */ /* 0x000fea0003800000 */
[----:B------:R-:W-:Y:S01]  /*05a0*/  I2FP.F32.U32 R5, R4 ;  /* 0x0000000400057245 */ /* 0x000fe20000201000 */
[----:B------:R-:W-:Y:S03]  /*05b0*/  BSSY.RECONVERGENT B1, `(.L_x_235) ;  /* 0x000000d000017945 */ /* 0x000fe60003800200 */
[----:B------:R0:W1:Y:S01]  /*05c0*/  MUFU.RSQ R4, R5 ;  /* 0x0000000500047308 */ /* 0x0000620000001400 */
[----:B------:R-:W-:-:S05]  /*05d0*/  VIADD R6, R5, 0xf3000000 ;  /* 0xf300000005067836 */ /* 0x000fca0000000000 */
[----:B------:R-:W-:-:S13]  /*05e0*/  ISETP.GT.U32.AND P0, PT, R6, 0x727fffff, PT ;  /* 0x727fffff0600780c */ /* 0x000fda0003f04070 */
[----:B01----:R-:W-:Y:S05]  /*05f0*/  @!P0 BRA `(.L_x_236) ;  /* 0x0000000000108947 */ /* 0x003fea0003800000 */
[----:B------:R-:W-:-:S07]  /*0600*/  MOV R6, 0x620 ;  /* 0x0000062000067802 */ /* 0x000fce0000000f00 */
[----:B------:R-:W-:Y:S05]  /*0610*/  CALL.REL.NOINC `($__internal_10_$__cuda_sm20_sqrt_rn_f32_slowpath) ;  /* 0x0000001400b87944 */ /* 0x000fea0003c00000 */
[----:B------:R-:W-:Y:S01]  /*0620*/  IMAD.MOV.U32 R12, RZ, RZ, R24 ;  /* 0x000000ffff0c7224 */ /* 0x000fe200078e0018 */
[----:B------:R-:W-:Y:S06]  /*0630*/  BRA `(.L_x_237) ;  /* 0x0000000000107947 */ /* 0x000fec0003800000 */
.L_x_236:
[----:B------:R-:W-:Y:S01]  /*0640*/  FMUL.FTZ R12, R5, R4 ;  /* 0x00000004050c7220 */ /* 0x000fe20000410000 */
[----:B------:R-:W-:-:S03]  /*0650*/  FMUL.FTZ R4, R4, 0.5 ;  /* 0x3f00000004047820 */ /* 0x000fc60000410000 */
[----:B------:R-:W-:-:S04]  /*0660*/  FFMA R5, -R12, R12, R5 ;  /* 0x0000000c0c057223 */ /* 0x000fc80000000105 */
[----:B------:R-:W-:-:S07]  /*0670*/  FFMA R12, R5, R4, R12 ;  /* 0x00000004050c7223 */ /* 0x000fce000000000c */
.L_x_237:
[----:B------:R-:W-:Y:S05]  /*0680*/  BSYNC.RECONVERGENT B1 ;  /* 0x0000000000017941 */ /* 0x000fea0003800200 */
.L_x_235:
[----:B------:R-:W0:Y:S01]  /*0690*/  MUFU.RCP64H R5, 53 ;  /* 0x404a800000057908 */ /* 0x000e220000001800 */
[----:B------:R-:W-:Y:S01]  /*06a0*/  IMAD.MOV.U32 R10, RZ, RZ, 0x0 ;  /* 0x00000000ff0a7424 */ /* 0x000fe200078e00ff */
[----:B------:R-:W-:Y:S01]  /*06b0*/  MOV R11, 0x404a8000 ;  /* 0x404a8000000b7802 */ /* 0x000fe20000000f00 */
[----:B------:R-:W-:Y:S02]  /*06c0*/  IMAD.MOV.U32 R4, RZ, RZ, 0x1 ;  /* 0x00000001ff047424 */ /* 0x000fe400078e00ff */
[----:B------:R-:W-:Y:S01]  /*06d0*/  FADD R12, R12, -7 ;  /* 0xc0e000000c0c7421 */ /* 0x000fe20000000000 */
[----:B------:R-:W-:Y:S03]  /*06e0*/  BSSY.RECONVERGENT B1, `(.L_x_238) ;  /* 0x0000011000017945 */ /* 0x000fe60003800200 */
[----:B0-----:R-:W-:-:S08]  /*06f0*/  DFMA R6, R4, -R10, 1 ;  /* 0x3ff000000406742b */ /* 0x001fd0000000080a */
[----:B------:R-:W-:Y:S02]  /*0700*/  DFMA R8, R6, R6, R6 ;  /* 0x000000060608722b */ /* 0x000fe40000000006 */
[----:B------:R-:W0:Y:S06]  /*0710*/  F2F.F64.F32 R6, R12 ;  /* 0x0000000c00067310 */ /* 0x000e2c0000201800 */
[----:B------:R-:W-:-:S08]  /*0720*/  DFMA R8, R4, R8, R4 ;  /* 0x000000080408722b */ /* 0x000fd00000000004 */
[----:B------:R-:W-:Y:S02]  /*0730*/  DFMA R4, R8, -R10, 1 ;  /* 0x3ff000000804742b */ /* 0x000fe4000000080a */
[----:B0-----:R-:W-:-:S06]  /*0740*/  DMUL R6, R6, 4 ;  /* 0x4010000006067828 */ /* 0x001fcc0000000000 */
[----:B------:R-:W-:-:S04]  /*0750*/  DFMA R4, R8, R4, R8 ;  /* 0x000000040804722b */ /* 0x000fc80000000008 */
[----:B------:R-:W-:-:S04]  /*0760*/  FSETP.GEU.AND P1, PT, |R7|, 6.5827683646048100446e-37, PT ;  /* 0x036000000700780b */ /* 0x000fc80003f2e200 */
[----:B------:R-:W-:-:S08]  /*0770*/  DMUL R8, R6, R4 ;  /* 0x0000000406087228 */ /* 0x000fd00000000000 */
[----:B------:R-:W-:-:S08]  /*0780*/  DFMA R10, R8, -53, R6 ;  /* 0xc04a8000080a782b */ /* 0x000fd00000000006 */
[----:B------:R-:W-:-:S10]  /*0790*/  DFMA R4, R4, R10, R8 ;  /* 0x0000000a0404722b */ /* 0x000fd40000000008 */
[----:B------:R-:W-:-:S05]  /*07a0*/  FFMA R8, RZ, 3.1640625, R5 ;  /* 0x404a8000ff087823 */ /* 0x000fca0000000005 */
[----:B------:R-:W-:-:S13]  /*07b0*/  FSETP.GT.AND P0, PT, |R8|, 1.469367938527859385e-39, PT ;  /* 0x001000000800780b */ /* 0x000fda0003f04200 */
[----:B------:R-:W-:Y:S05]  /*07c0*/  @P0 BRA P1, `(.L_x_239) ;  /* 0x0000000000080947 */ /* 0x000fea0000800000 */
[----:B------:R-:W-:-:S07]  /*07d0*/  MOV R10, 0x7f0 ;  /* 0x000007f0000a7802 */ /* 0x000fce0000000f00 */
[----:B------:R-:W-:Y:S05]  /*07e0*/  CALL.REL.NOINC `($__internal_9_$__cuda_sm20_div_rn_f64_full) ;  /* 0x0000001000047944 */ /* 0x000fea0003c00000 */
.L_x_239:
[----:B------:R-:W-:Y:S05]  /*07f0*/  BSYNC.RECONVERGENT B1 ;  /* 0x0000000000017941 */ /* 0x000fea0003800200 */
.L_x_238:
[----:B------:R-:W-:Y:S01]  /*0800*/  UMOV UR4, 0x542fe938 ;  /* 0x542fe93800047882 */ /* 0x000fe20000000000 */
[----:B------:R-:W-:Y:S01]  /*0810*/  UMOV UR5, 0x400921fb ;  /* 0x400921fb00057882 */ /* 0x000fe20000000000 */
[----:B------:R-:W-:Y:S01]  /*0820*/  BSSY.RECONVERGENT B2, `(.L_x_240) ;  /* 0x000001d000027945 */ /* 0x000fe20003800200 */
[----:B------:R-:W-:-:S08]  /*0830*/  DMUL R4, R4, UR4 ;  /* 0x0000000404047c28 */ /* 0x000fd00008000000 */
[----:B------:R-:W-:-:S14]  /*0840*/  DSETP.NEU.AND P0, PT, |R4|, +INF , PT ;  /* 0x7ff000000400742a */ /* 0x000fdc0003f0d200 */
[----:B------:R-:W-:Y:S01]  /*0850*/  @!P0 DMUL R24, RZ, R4 ;  /* 0x00000004ff188228 */ /* 0x000fe20000000000 */
[----:B------:R-:W-:Y:S01]  /*0860*/  @!P0 IMAD.MOV.U32 R26, RZ, RZ, 0x1 ;  /* 0x00000001ff1a8424 */ /* 0x000fe200078e00ff */
[----:B------:R-:W-:Y:S09]  /*0870*/  @!P0 BRA `(.L_x_241) ;  /* 0x00000000005c8947 */ /* 0x000ff20003800000 */
[----:B------:R-:W-:Y:S01]  /*0880*/  UMOV UR4, 0x6dc9c883 ;  /* 0x6dc9c88300047882 */ /* 0x000fe20000000000 */
[----:B------:R-:W-:Y:S01]  /*0890*/  UMOV UR5, 0x3fe45f30 ;  /* 0x3fe45f3000057882 */ /* 0x000fe20000000000 */
[C---:B------:R-:W-:Y:S01]  /*08a0*/  DSETP.GE.AND P0, PT, |R4|.reuse, 2.14748364800000000000e+09, PT ;  /* 0x41e000000400742a */ /* 0x040fe20003f06200 */
[----:B------:R-:W-:Y:S01]  /*08b0*/  BSSY.RECONVERGENT B1, `(.L_x_242) ;  /* 0x0000012000017945 */ /* 0x000fe20003800200 */
[----:B------:R-:W-:Y:S01]  /*08c0*/  DMUL R6, R4, UR4 ;  /* 0x0000000404067c28 */ /* 0x000fe20008000000 */
[----:B------:R-:W-:Y:S01]  /*08d0*/  UMOV UR4, 0x54442d18 ;  /* 0x54442d1800047882 */ /* 0x000fe20000000000 */
[----:B------:R-:W-:-:S04]  /*08e0*/  UMOV UR5, 0x3ff921fb ;  /* 0x3ff921fb00057882 */ /* 0x000fc80000000000 */
[----:B------:R-:W0:Y:S08]  /*08f0*/  F2I.F64 R26, R6 ;  /* 0x00000006001a7311 */ /* 0x000e300000301100 */
[----:B0-----:R-:W0:Y:S02]  /*0900*/  I2F.F64 R24, R26 ;  /* 0x0000001a00187312 */ /* 0x001e240000201c00 */
[----:B0-----:R-:W-:Y:S01]  /*0910*/  DFMA R8, R24, -UR4, R4 ;  /* 0x8000000418087c2b */ /* 0x001fe20008000004 */
[----:B------:R-:W-:Y:S01]  /*0920*/  UMOV UR4, 0x33145c00 ;  /* 0x33145c0000047882 */ /* 0x000fe20000000000 */
[----:B------:R-:W-:-:S06]  /*0930*/  UMOV UR5, 0x3c91a626 ;  /* 0x3c91a62600057882 */ /* 0x000fcc0000000000 */
[----:B------:R-:W-:Y:S01]  /*0940*/  DFMA R8, R24, -UR4, R8 ;  /* 0x8000000418087c2b */ /* 0x000fe20008000008 */
[----:B------:R-:W-:Y:S01]  /*0950*/  UMOV UR4, 0x252049c0 ;  /* 0x252049c000047882 */ /* 0x000fe20000000000 */
[----:B------:R-:W-:-:S06]  /*0960*/  UMOV UR5, 0x397b839a ;  /* 0x397b839a00057882 */ /* 0x000fcc0000000000 */
[----:B------:R-:W-:Y:S01]  /*0970*/  DFMA R24, R24, -UR4, R8 ;  /* 0x8000000418187c2b */ /* 0x000fe20008000008 */
[----:B------:R-:W-:Y:S10]  /*0980*/  @!P0 BRA `(.L_x_243) ;  /* 0x0000000000108947 */ /* 0x000ff40003800000 */
[----:B------:R-:W-:-:S07]  /*0990*/  MOV R14, 0x9b0 ;  /* 0x000009b0000e7802 */ /* 0x000fce0000000f00 */
[----:B------:R-:W-:Y:S05]  /*09a0*/  CALL.REL.NOINC `($_Z13update_stressiiiifffPfS_S_S_S_iS_S_S_S_S_S_S_S_S_S_S_S_S_S_iiiib$__internal_trig_reduction_slowpathd) ;  /* 0x0000001800b47944 */ /* 0x000fea0003c00000 */
[----:B------:R-:W-:Y:S01]  /*09b0*/  IMAD.MOV.U32 R24, RZ, RZ, R6 ;  /* 0x000000ffff187224 */ /* 0x000fe200078e0006 */
[----:B------:R-:W-:-:S07]  /*09c0*/  MOV R25, R7 ;  /* 0x0000000700197202 */ /* 0x000fce0000000f00 */
.L_x_243:
[----:B------:R-:W-:Y:S05]  /*09d0*/  BSYNC.RECONVERGENT B1 ;  /* 0x0000000000017941 */ /* 0x000fea0003800200 */
.L_x_242:
[----:B------:R-:W-:-:S07]  /*09e0*/  VIADD R26, R26, 0x1 ;  /* 0x000000011a1a7836 */ /* 0x000fce0000000000 */
.L_x_241:
[----:B------:R-:W-:Y:S05]  /*09f0*/  BSYNC.RECONVERGENT B2 ;  /* 0x0000000000027941 */ /* 0x000fea0003800200 */
.L_x_240:
[----:B------:R-:W0:Y:S01]  /*0a00*/  LDCU.64 UR4, c[0x4][0x18] ;  /* 0x01000300ff0477ac */ /* 0x000e220008000a00 */
[C---:B------:R-:W-:Y:S02]  /*0a10*/  IMAD.SHL.U32 R4, R26.reuse, 0x40, RZ ;  /* 0x000000401a047824 */ /* 0x040fe400078e00ff */
[----:B------:R-:W-:Y:S01]  /*0a20*/  HFMA2 R20, -RZ, RZ, 0.00974273681640625, -2.12192535400390625e-05 ;  /* 0x20fd8164ff147431 */ /* 0x000fe200000001ff */
[----:B------:R-:W-:Y:S01]  /*0a30*/  LOP3.LUT R18, R26, 0x1, RZ, 0xc0, !PT ;  /* 0x000000011a127812 */ /* 0x000fe200078ec0ff */
[----:B------:R-:W-:Y:S01]  /*0a40*/  IMAD.MOV.U32 R21, RZ, RZ, 0x3da8ff83 ;  /* 0x3da8ff83ff157424 */ /* 0x000fe200078e00ff */
[----:B------:R-:W1:Y:S01]  /*0a50*/  LDC.64 R22, c[0x0][0x438] ;  /* 0x00010e00ff167b82 */ /* 0x000e620000000a00 */
[----:B------:R-:W-:-:S04]  /*0a60*/  LOP3.LUT R4, R4, 0x40, RZ, 0xc0, !PT ;  /* 0x0000004004047812 */ /* 0x000fc800078ec0ff */
[----:B0-----:R-:W-:-:S05]  /*0a70*/  IADD3 R28, P0, PT, R4, UR4, RZ ;  /* 0x00000004041c7c10 */ /* 0x001fca000ff1e0ff */
[----:B------:R-:W-:-:S05]  /*0a80*/  IMAD.X R29, RZ, RZ, UR5, P0 ;  /* 0x00000005ff1d7e24 */ /* 0x000fca00080e06ff */
[----:B------:R-:W2:Y:S04]  /*0a90*/  LDG.E.128.CONSTANT R4, desc[UR10][R28.64] ;  /* 0x0000000a1c047981 */ /* 0x000ea8000c1e9d00 */
[----:B------:R-:W3:Y:S04]  /*0aa0*/  LDG.E.128.CONSTANT R8, desc[UR10][R28.64+0x10] ;  /* 0x0000100a1c087981 */ /* 0x000ee8000c1e9d00 */
[----:B------:R-:W4:Y:S01]  /*0ab0*/  LDG.E.128.CONSTANT R12, desc[UR10][R28.64+0x20] ;  /* 0x0000200a1c0c7981 */ /* 0x000f22000c1e9d00 */
[----:B------:R-:W-:Y:S01]  /*0ac0*/  ISETP.NE.U32.AND P0, PT, R18, 0x1, PT ;  /* 0x000000011200780c */ /* 0x000fe20003f05070 */
[----:B------:R-:W-:Y:S01]  /*0ad0*/  DMUL R18, R24, R24 ;  /* 0x0000001818127228 */ /* 0x000fe20000000000 */
[----:B-1----:R-:W-:-:S02]  /*0ae0*/  IMAD.WIDE.U32 R22, R0, 0x4, R22 ;  /* 0x0000000400167825 */ /* 0x002fc400078e0016 */
[----:B------:R-:W-:Y:S02]  /*0af0*/  FSEL R20, R20, -8.06006814911005101289e+34, !P0 ;  /* 0xf9785eba14147808 */ /* 0x000fe40004000000 */
[----:B------:R-:W-:Y:S02]  /*0b00*/  FSEL R21, -R21, 0.11223486810922622681, !P0 ;  /* 0x3de5db6515157808 */ /* 0x000fe40004000100 */
[----:B------:R-:W5:Y:S04]  /*0b10*/  LDG.E R22, desc[UR10][R22.64] ;  /* 0x0000000a16167981 */ /* 0x000f68000c1e1900 */
[----:B--2---:R-:W-:Y:S01]  /*0b20*/  DFMA R20, R18, R20, R4 ;  /* 0x000000141214722b */ /* 0x004fe20000000004 */
[----:B------:R-:W0:Y:S02]  /*0b30*/  LDC.64 R4, c[0x0][0x430] ;  /* 0x00010c00ff047b82 */ /* 0x000e240000000a00 */
[----:B0-----:R-:W-:-:S06]  /*0b40*/  IMAD.WIDE.U32 R4, R0, 0x4, R4 ;  /* 0x0000000400047825 */ /* 0x001fcc00078e0004 */
[----:B------:R-:W2:Y:S01]  /*0b50*/  LDG.E R4, desc[UR10][R4.64] ;  /* 0x0000000a04047981 */ /* 0x000ea2000c1e1900 */
[----:B------:R-:W-:-:S08]  /*0b60*/  DFMA R6, R18, R20, R6 ;  /* 0x000000141206722b */ /* 0x000fd00000000006 */
[----:B---3--:R-:W-:-:S08]  /*0b70*/  DFMA R6, R18, R6, R8 ;  /* 0x000000061206722b */ /* 0x008fd00000000008 */
[----:B------:R-:W-:-:S08]  /*0b80*/  DFMA R6, R18, R6, R10 ;  /* 0x000000061206722b */ /* 0x000fd0000000000a */
[----:B----4-:R-:W-:-:S08]  /*0b90*/  DFMA R6, R18, R6, R12 ;  /* 0x000000061206722b */ /* 0x010fd0000000000c */
[----:B------:R-:W-:-:S08]  /*0ba0*/  DFMA R6, R18, R6, R14 ;  /* 0x000000061206722b */ /* 0x000fd0000000000e */
[----:B------:R-:W-:Y:S02]  /*0bb0*/  DFMA R24, R6, R24, R24 ;  /* 0x000000180618722b */ /* 0x000fe40000000018 */
[----:B------:R-:W-:-:S10]  /*0bc0*/  DFMA R6, R18, R6, 1 ;  /* 0x3ff000001206742b */ /* 0x000fd40000000006 */
[----:B------:R-:W-:Y:S02]  /*0bd0*/  FSEL R8, R6, R24, !P0 ;  /* 0x0000001806087208 */ /* 0x000fe40004000000 */
[----:B------:R-:W-:-:S06]  /*0be0*/  FSEL R9, R7, R25, !P0 ;  /* 0x0000001907097208 */ /* 0x000fcc0004000000 */
[----:B------:R-:W-:Y:S01]  /*0bf0*/  DADD R6, RZ, -R8 ;  /* 0x00000000ff067229 */ /* 0x000fe20000000808 */
[----:B------:R-:W-:Y:S01]  /*0c00*/  LOP3.LUT P0, RZ, R26, 0x2, RZ, 0xc0, !PT ;  /* 0x000000021aff7812 */ /* 0x000fe2000780c0ff */
[----:B-----5:R-:W0:Y:S08]  /*0c10*/  F2F.F64.F32 R22, R22 ;  /* 0x0000001600167310 */ /* 0x020e300000201800 */
[----:B------:R-:W-:-:S02]  /*0c20*/  FSEL R6, R8, R6, !P0 ;  /* 0x0000000608067208 */ /* 0x000fc40004000000 */
[----:B------:R-:W-:-:S06]  /*0c30*/  FSEL R7, R9, R7, !P0 ;  /* 0x0000000709077208 */ /* 0x000fcc0004000000 */
[----:B------:R-:W-:-:S08]  /*0c40*/  DADD R6, -R6, 1 ;  /* 0x3ff0000006067429 */ /* 0x000fd00000000100 */
[----:B------:R-:W-:-:S08]  /*0c50*/  DMUL R6, R6, 0.5 ;  /* 0x3fe0000006067828 */ /* 0x000fd00000000000 */
[----:B0-----:R-:W-:-:S10]  /*0c60*/  DMUL R8, R6, R22 ;  /* 0x0000001606087228 */ /* 0x001fd40000000000 */
[----:B------:R-:W-:Y:S08]  /*0c70*/  F2F.F32.F64 R9, R8 ;  /* 0x0000000800097310 */ /* 0x000ff00000301000 */
[----:B--2---:R-:W0:Y:S02]  /*0c80*/  F2F.F64.F32 R4, R4 ;  /* 0x0000000400047310 */ /* 0x004e240000201800 */
[----:B0-----:R-:W-:-:S06]  /*0c90*/  DMUL R6, R6, R4 ;  /* 0x0000000406067228 */ /* 0x001fcc0000000000 */
[----:B------:R0:W1:Y:S01]  /*0ca0*/  F2F.F32.F64 R5, R6 ;  /* 0x0000000600057310 */ /* 0x0000620000301000 */
[----:B------:R-:W-:Y:S05]  /*0cb0*/  BRA `(.L_x_234) ;  /* 0x0000000000347947 */ /* 0x000fea0003800000 */
.L_x_233:
[----:B------:R-:W0:Y:S08]  /*0cc0*/  LDC.64 R4, c[0x0][0x438] ;  /* 0x00010e00ff047b82 */ /* 0x000e300000000a00 */
[----:B------:R-:W1:Y:S01]  /*0cd0*/  LDC.64 R8, c[0x0][0x430] ;  /* 0x00010c00ff087b82 */ /* 0x000e620000000a00 */
[----:B0-----:R-:W-:-:S04]  /*0ce0*/  IMAD.WIDE.U32 R6, R0, 0x4, R4 ;  /* 0x0000000400067825 */ /* 0x001fc800078e0004 */
[----:B-1----:R-:W-:Y:S02]  /*0cf0*/  IMAD.WIDE.U32 R4, R0, 0x4, R8 ;  /* 0x0000000400047825 */ /* 0x002fe400078e0008 */
[----:B------:R2:W5:Y:S04]  /*0d00*/  LDG.E R9, desc[UR10][R6.64] ;  /* 0x0000000a06097981 */ /* 0x000568000c1e1900 */
[----:B------:R2:W5:Y:S01]  /*0d10*/  LDG.E R5, desc[UR10][R4.64] ;  /* 0x0000000a04057981 */ /* 0x000562000c1e1900 */
[----:B------:R-:W-:Y:S05]  /*0d20*/  BRA `(.L_x_234) ;  /* 0x0000000000187947 */ /* 0x000fea0003800000 */
.L_x_232:
[----:B0-----:R-:W0:Y:S08]  /*0d30*/  LDC.64 R4, c[0x0][0x438] ;  /* 0x00010e00ff047b82 */ /* 0x001e300000000a00 */
[----:B------:R-:W1:Y:S01]  /*0d40*/  LDC.64 R8, c[0x0][0x430] ;  /* 0x00010c00ff087b82 */ /* 0x000e620000000a00 */
[----:B0-----:R-:W-:-:S04]  /*0d50*/  IMAD.WIDE.U32 R6, R0, 0x4, R4 ;  /* 0x0000000400067825 */ /* 0x001fc800078e0004 */
[----:B-1----:R-:W-:Y:S02]  /*0d60*/  IMAD.WIDE.U32 R4, R0, 0x4, R8 ;  /* 0x0000000400047825 */ /* 0x002fe400078e0008 */
[----:B------:R3:W5:Y:S04]  /*0d70*/  LDG.E R9, desc[UR10][R6.64] ;  /* 0x0000000a06097981 */ /* 0x000768000c1e1900 */
[----:B------:R3:W5:Y:S02]  /*0d80*/  LDG.E R5, desc[UR10][R4.64] ;  /* 0x0000000a04057981 */ /* 0x000764000c1e1900 */
.L_x_234:
[----:B------:R-:W-:Y:S05]  /*0d90*/  BSYNC.RECONVERGENT B0 ;  /* 0x0000000000007941 */ /* 0x000fea0003800200 */
.L_x_231:
[----:B0-23--:R-:W0:Y:S02]  /*0da0*/  LDC.64 R6, c[0x0][0x388] ;  /* 0x0000e200ff067b82 */ /* 0x00de240000000a00 */
[----:B0-----:R-:W-:Y:S02]  /*0db0*/  VIADD R4, R7, 0xfffffffc ;  /* 0xfffffffc07047836 */ /* 0x001fe40000000000 */
[----:B------:R-:W-:-:S03]  /*0dc0*/  VIADD R11, R6, 0xfffffffc ;  /* 0xfffffffc060b7836 */ /* 0x000fc60000000000 */
[----:B------:R-:W-:Y:S02]  /*0dd0*/  ISETP.GE.AND P0, PT, R3, R4, PT ;  /* 0x000000040300720c */ /* 0x000fe40003f06270 */
[C---:B------:R-:W-:Y:S02]  /*0de0*/  VIMNMX R4, PT, PT, R2.reuse, R3, PT ;  /* 0x0000000302047248 */ /* 0x040fe40003fe0100 */
[----:B------:R-:W-:-:S04]  /*0df0*/  ISETP.GE.OR P0, PT, R2, R11, P0 ;  /* 0x0000000b0200720c */ /* 0x000fc80000706670 */
[----:B------:R-:W-:-:S13]  /*0e00*/  ISETP.LT.OR P0, PT, R4, 0x4, P0 ;  /* 0x000000040400780c */ /* 0x000fda0000701670 */
[----:B------:R-:W-:Y:S05]  /*0e10*/  @P0 EXIT ;  /* 0x000000000000094d */ /* 0x000fea0003800000 */
[----:B------:R-:W0:Y:S01]  /*0e20*/  LDC.64 R28, c[0x0][0x3a0] ;  /* 0x0000e800ff1c7b82 */ /* 0x000e220000000a00 */
[--C-:B------:R-:W-:Y:S01]  /*0e30*/  IMAD.MOV R21, RZ, RZ, -R7.reuse ;  /* 0x000000ffff157224 */ /* 0x100fe200078e0a07 */
[C---:B------:R-:W-:Y:S01]  /*0e40*/  IADD3 R19, PT, PT, R0.reuse, -R7, RZ ;  /* 0x8000000700137210 */ /* 0x040fe20007ffe0ff */
[----:B------:R-:W-:Y:S01]  /*0e50*/  IMAD.IADD R26, R0, 0x1, R7 ;  /* 0x00000001001a7824 */ /* 0x000fe200078e0207 */
[----:B------:R-:W2:Y:S01]  /*0e60*/  LDCU.128 UR4, c[0x3][URZ] ;  /* 0x00c00000ff0477ac */ /* 0x000ea20008000c00 */
[----:B------:R-:W-:-:S03]  /*0e70*/  IMAD R15, R21, 0x2, R0 ;  /* 0x00000002150f7824 */ /* 0x000fc600078e0200 */
[----:B------:R-:W3:Y:S01]  /*0e80*/  LDC.64 R12, c[0x0][0x410] ;  /* 0x00010400ff0c7b82 */ /* 0x000ee20000000a00 */
[----:B------:R-:W-:-:S07]  /*0e90*/  IADD3 R4, PT, PT, R26, R7, RZ ;  /* 0x000000071a047210 */ /* 0x000fce0007ffe0ff */
[----:B------:R-:W4:Y:S01]  /*0ea0*/  LDC.64 R10, c[0x0][0x3c0] ;  /* 0x0000f000ff0a7b82 */ /* 0x000f220000000a00 */
[----:B------:R-:W-:Y:S02]  /*0eb0*/  IMAD R6, R21, 0x4, R0 ;  /* 0x0000000415067824 */ /* 0x000fe400078e0200 */
[----:B0-----:R-:W-:-:S04]  /*0ec0*/  IMAD.WIDE R18, R19, 0x4, R28 ;  /* 0x0000000413127825 */ /* 0x001fc800078e021c */
[--C-:B------:R-:W-:Y:S02]  /*0ed0*/  IMAD.WIDE.U32 R24, R0, 0x4, R28.reuse ;  /* 0x0000000400187825 */ /* 0x100fe400078e001c */
[----:B------:R-:W2:Y:S02]  /*0ee0*/  LDG.E R18, desc[UR10][R18.64] ;  /* 0x0000000a12127981 */ /* 0x000ea4000c1e1900 */
[--C-:B------:R-:W-:Y:S02]  /*0ef0*/  IMAD.WIDE R26, R26, 0x4, R28.reuse ;  /* 0x000000041a1a7825 */ /* 0x100fe400078e021c */
[----:B------:R-:W2:Y:S02]  /*0f00*/  LDG.E R25, desc[UR10][R24.64] ;  /* 0x0000000a18197981 */ /* 0x000ea4000c1e1900 */
[----:B------:R-:W-:Y:S02]  /*0f10*/  IMAD.WIDE R14, R15, 0x4, R28 ;  /* 0x000000040f0e7825 */ /* 0x000fe400078e021c */
[----:B------:R0:W2:Y:S02]  /*0f20*/  LDG.E R21, desc[UR10][R26.64] ;  /* 0x0000000a1a157981 */ /* 0x0000a4000c1e1900 */
[----:B------:R-:W-:-:S02]  /*0f30*/  IMAD R23, R7, -0x5, R4 ;  /* 0xfffffffb07177824 */ /* 0x000fc400078e0204 */
[----:B------:R1:W2:Y:S01]  /*0f40*/  LDG.E R20, desc[UR10][R14.64] ;  /* 0x0000000a0e147981 */ /* 0x0002a2000c1e1900 */
[----:B0-----:R-:W-:-:S04]  /*0f50*/  IMAD.WIDE R26, R7, 0x4, R26 ;  /* 0x00000004071a7825 */ /* 0x001fc800078e021a */
[----:B-1----:R-:W-:Y:S01]  /*0f60*/  IMAD.WIDE R14, R23, 0x4, R28 ;  /* 0x00000004170e7825 */ /* 0x002fe200078e021c */
[----:B------:R-:W2:Y:S03]  /*0f70*/  LDG.E R4, desc[UR10][R26.64] ;  /* 0x0000000a1a047981 */ /* 0x000ea6000c1e1900 */
[----:B------:R-:W-:Y:S01]  /*0f80*/  IMAD.WIDE R22, R7, 0x4, R26 ;  /* 0x0000000407167825 */ /* 0x000fe200078e021a */
[----:B------:R0:W2:Y:S03]  /*0f90*/  LDG.E R19, desc[UR10][R14.64] ;  /* 0x0000000a0e137981 */ /* 0x0000a6000c1e1900 */
[----:B------:R-:W-:Y:S02]  /*0fa0*/  IMAD.WIDE R28, R6, 0x4, R28 ;  /* 0x00000004061c7825 */ /* 0x000fe400078e021c */
[----:B------:R-:W2:Y:S01]  /*0fb0*/  LDG.E R23, desc[UR10][R22.64] ;  /* 0x0000000a16177981 */ /* 0x000ea2000c1e1900 */
[----:B------:R-:W1:Y:S01]  /*0fc0*/  LDC.64 R6, c[0x0][0x3d8] ;  /* 0x0000f600ff067b82 */ /* 0x000e620000000a00 */
[----:B---3--:R-:W-:-:S02]  /*0fd0*/  IMAD.WIDE.U32 R12, R2, 0x4, R12 ;  /* 0x00000004020c7825 */ /* 0x008fc400078e000c */
[----:B------:R-:W3:Y:S02]  /*0fe0*/  LDG.E R8, desc[UR10][R28.64] ;  /* 0x0000000a1c087981 */ /* 0x000ee4000c1e1900 */
[----:B----4-:R-:W-:Y:S02]  /*0ff0*/  IMAD.WIDE.U32 R10, R0, 0x4, R10 ;  /* 0x00000004000a7825 */ /* 0x010fe400078e000a */
[----:B------:R-:W4:Y:S01]  /*1000*/  LDG.E R24, desc[UR10][R12.64] ;  /* 0x0000000a0c187981 */ /* 0x000f22000c1e1900 */
[----:B0-----:R-:W0:Y:S03]  /*1010*/  LDC.64 R14, c[0x0][0x3a8] ;  /* 0x0000ea00ff0e7b82 */ /* 0x001e260000000a00 */
[----:B------:R-:W4:Y:S01]  /*1020*/  LDG.E R27, desc[UR10][R10.64] ;  /* 0x0000000a0a1b7981 */ /* 0x000f22000c1e1900 */
[----:B--2---:R-:W-:Y:S01]  /*1030*/  FADD R18, R25, -R18 ;  /* 0x8000001219127221 */ /* 0x004fe20000000000 */
[----:B------:R-:W-:-:S03]  /*1040*/  FADD R25, R21, -R20 ;  /* 0x8000001415197221 */ /* 0x000fc60000000000 */
[----:B------:R-:W2:Y:S01]  /*1050*/  LDC.64 R20, c[0x0][0x418] ;  /* 0x00010600ff147b82 */ /* 0x000ea20000000a00 */
[----:B------:R-:W-:-:S04]  /*1060*/  FFMA R18, R18, UR4, RZ ;  /* 0x0000000412127c23 */ /* 0x000fc800080000ff */
[----:B------:R-:W-:Y:S01]  /*1070*/  FFMA R18, R25, UR5, R18 ;  /* 0x0000000519127c23 */ /* 0x000fe20008000012 */
[----:B------:R-:W-:Y:S01]  /*1080*/  FADD R25, R4, -R19 ;  /* 0x8000001304197221 */ /* 0x000fe20000000000 */
[----:B------:R-:W-:-:S03]  /*1090*/  VIADD R19, R0, 0xffffffff ;  /* 0xffffffff00137836 */ /* 0x000fc60000000000 */
[----:B------:R-:W-:Y:S01]  /*10a0*/  FFMA R4, R25, UR6, R18 ;  /* 0x0000000619047c23 */ /* 0x000fe20008000012 */
[----:B------:R-:W-:Y:S02]  /*10b0*/  VIADD R25, R0, 0xfffffffe ;  /* 0xfffffffe00197836 */ /* 0x000fe40000000000 */
[----:B---3--:R-:W-:Y:S01]  /*10c0*/  FADD R29, R23, -R8 ;  /* 0x80000008171d7221 */ /* 0x008fe20000000000 */
[----:B0-----:R-:W-:-:S04]  /*10d0*/  IMAD.WIDE.U32 R22, R19, 0x4, R14 ;  /* 0x0000000413167825 */ /* 0x001fc800078e000e */
[----:B-1----:R-:W-:Y:S02]  /*10e0*/  IMAD.WIDE.U32 R18, R0, 0x4, R6 ;  /* 0x0000000400127825 */ /* 0x002fe400078e0006 */
[----:B------:R-:W3:Y:S02]  /*10f0*/  LDG.E R22, desc[UR10][R22.64] ;  /* 0x0000000a16167981 */ /* 0x000ee4000c1e1900 */
[----:B----4-:R-:W-:Y:S01]  /*1100*/  FMUL R6, R24, R27 ;  /* 0x0000001b18067220 */ /* 0x010fe20000400000 */
[----:B------:R-:W-:Y:S01]  /*1110*/  IMAD.WIDE.U32 R24, R25, 0x4, R14 ;  /* 0x0000000419187825 */ /* 0x000fe200078e000e */
[----:B------:R0:W4:Y:S03]  /*1120*/  LDG.E R8, desc[UR10][R18.64] ;  /* 0x0000000a12087981 */ /* 0x000126000c1e1900 */
[----:B------:R-:W-:Y:S01]  /*1130*/  FMUL R27, R27, R6 ;  /* 0x000000061b1b7220 */ /* 0x000fe20000400000 */
[----:B------:R-:W-:-:S02]  /*1140*/  IMAD.MOV.U32 R6, RZ, RZ, 0x40000000 ;  /* 0x40000000ff067424 */ /* 0x000fc400078e00ff */
[----:B--2---:R-:W-:Y:S01]  /*1150*/  IMAD.WIDE.U32 R20, R2, 0x4, R20 ;  /* 0x0000000402147825 */ /* 0x004fe200078e0014 */
[----:B------:R-:W2:Y:S03]  /*1160*/  LDG.E R7, desc[UR10][R24.64] ;  /* 0x0000000a18077981 */ /* 0x000ea6000c1e1900 */
[----:B0-----:R-:W-:-:S04]  /*1170*/  IMAD.WIDE.U32 R18, R0, 0x4, R14 ;  /* 0x0000000400127825 */ /* 0x001fc800078e000e */
[----:B-----5:R-:W-:Y:S02]  /*1180*/  FFMA R26, R9, R6, 1 ;  /* 0x3f800000091a7423 */ /* 0x020fe40000000006 */
[----:B------:R-:W4:Y:S04]  /*1190*/  LDG.E R9, desc[UR10][R20.64] ;  /* 0x0000000a14097981 */ /* 0x000f28000c1e1900 */
[----:B------:R-:W3:Y:S04]  /*11a0*/  LDG.E R23, desc[UR10][R18.64] ;  /* 0x0000000a12177981 */ /* 0x000ee8000c1e1900 */
[----:B------:R-:W2:Y:S01]  /*11b0*/  LDG.E R24, desc[UR10][R18.64+0x4] ;  /* 0x0000040a12187981 */ /* 0x000ea2000c1e1900 */
[----:B------:R-:W-:Y:S01]  /*11c0*/  FFMA R4, R29, UR7, R4 ;  /* 0x000000071d047c23 */ /* 0x000fe20008000004 */
[----:B------:R-:W-:-:S02]  /*11d0*/  IADD3 R29, PT, PT, R0, -0x3, RZ ;  /* 0xfffffffd001d7810 */ /* 0x000fc40007ffe0ff */
[----:B------:R-:W4:Y:S03]  /*11e0*/  LDG.E R25, desc[UR10][R18.64+0x8] ;  /* 0x0000080a12197981 */ /* 0x000f26000c1e1900 */
[----:B------:R-:W-:-:S05]  /*11f0*/  IMAD.WIDE.U32 R28, R29, 0x4, R14 ;  /* 0x000000041d1c7825 */ /* 0x000fca00078e000e */
[----:B------:R0:W4:Y:S01]  /*1200*/  LDG.E R2, desc[UR10][R28.64] ;  /* 0x0000000a1c027981 */ /* 0x000122000c1e1900 */
[----:B------:R-:W-:Y:S01]  /*1210*/  FMUL R27, R27, R26 ;  /* 0x0000001a1b1b7220 */ /* 0x000fe20000400000 */
[----:B------:R-:W-:-:S04]  /*1220*/  VIADD R26, R0, 0xfffffffc ;  /* 0xfffffffc001a7836 */ /* 0x000fc80000000000 */
[----:B------:R-:W-:Y:S02]  /*1230*/  IMAD.WIDE.U32 R14, R26, 0x4, R14 ;  /* 0x000000041a0e7825 */ /* 0x000fe400078e000e */
[----:B------:R1:W4:Y:S02]  /*1240*/  LDG.E R26, desc[UR10][R18.64+0xc] ;  /* 0x00000c0a121a7981 */ /* 0x000324000c1e1900 */
[----:B0-----:R-:W-:Y:S02]  /*1250*/  FMUL R29, R27, R16 ;  /* 0x000000101b1d7220 */ /* 0x001fe40000400000 */
[----:B------:R2:W4:Y:S02]  /*1260*/  LDG.E R15, desc[UR10][R14.64] ;  /* 0x0000000a0e0f7981 */ /* 0x000524000c1e1900 */
[----:B------:R-:W-:Y:S01]  /*1270*/  FMUL R28, R4, R29 ;  /* 0x0000001d041c7220 */ /* 0x000fe20000400000 */
[----:B-1----:R-:W0:Y:S02]  /*1280*/  LDC.64 R18, c[0x0][0x428] ;  /* 0x00010a00ff127b82 */ /* 0x002e240000000a00 */
[----:B0-----:R-:W-:-:S04]  /*1290*/  IMAD.WIDE.U32 R18, R3, 0x4, R18 ;  /* 0x0000000403127825 */ /* 0x001fc800078e0012 */
[----:B---3--:R-:W-:Y:S02]  /*12a0*/  FADD R27, R23, -R22 ;  /* 0x80000016171b7221 */ /* 0x008fe40000000000 */
[----:B------:R-:W0:Y:S01]  /*12b0*/  LDC.64 R22, c[0x0][0x3d0] ;  /* 0x0000f400ff167b82 */ /* 0x000e220000000a00 */
[----:B--2---:R-:W-:Y:S01]  /*12c0*/  FADD R14, R24, -R7 ;  /* 0x80000007180e7221 */ /* 0x004fe20000000000 */
[----:B----4-:R-:W-:-:S06]  /*12d0*/  FFMA R7, R9, R8, -R28 ;  /* 0x0000000809077223 */ /* 0x010fcc000000081c */
[----:B------:R-:W1:Y:S08]  /*12e0*/  LDC.64 R8, c[0x0][0x420] ;  /* 0x00010800ff087b82 */ /* 0x000e700000000a00 */
[----:B------:R-:W2:Y:S01]  /*12f0*/  LDC.64 R28, c[0x0][0x3e8] ;  /* 0x0000fa00ff1c7b82 */ /* 0x000ea20000000a00 */
[----:B------:R-:W-:Y:S01]  /*1300*/  FFMA R24, R27, UR4, RZ ;  /* 0x000000041b187c23 */ /* 0x000fe200080000ff */
[----:B------:R-:W-:Y:S01]  /*1310*/  FADD R25, R25, -R2 ;  /* 0x8000000219197221 */ /* 0x000fe20000000000 */
[----:B0-----:R-:W-:-:S04]  /*1320*/  IMAD.WIDE.U32 R22, R0, 0x4, R22 ;  /* 0x0000000400167825 */ /* 0x001fc800078e0016 */
[----:B-1----:R-:W-:Y:S01]  /*1330*/  IMAD.WIDE.U32 R8, R3, 0x4, R8 ;  /* 0x0000000403087825 */ /* 0x002fe200078e0008 */
[----:B------:R0:W-:Y:S04]  /*1340*/  STG.E desc[UR10][R22.64], R7 ;  /* 0x0000000716007986 */ /* 0x0001e8000c10190a */
[----:B------:R-:W3:Y:S01]  /*1350*/  LDG.E R2, desc[UR10][R10.64] ;  /* 0x0000000a0a027981 */ /* 0x000ee2000c1e1900 */
[----:B--2---:R-:W-:-:S03]  /*1360*/  IMAD.WIDE.U32 R28, R0, 0x4, R28 ;  /* 0x00000004001c7825 */ /* 0x004fc600078e001c */
[----:B------:R-:W3:Y:S04]  /*1370*/  LDG.E R27, desc[UR10][R8.64] ;  /* 0x0000000a081b7981 */ /* 0x000ee8000c1e1900 */
[----:B------:R-:W2:Y:S04]  /*1380*/  LDG.E R3, desc[UR10][R18.64] ;  /* 0x0000000a12037981 */ /* 0x000ea8000c1e1900 */
[----:B------:R-:W2:Y:S01]  /*1390*/  LDG.E R28, desc[UR10][R28.64] ;  /* 0x0000000a1c1c7981 */ /* 0x000ea2000c1e1900 */
[----:B------:R-:W-:-:S04]  /*13a0*/  FFMA R5, R5, R6, 1 ;  /* 0x3f80000005057423 */ /* 0x000fc80000000006 */
[----:B0-----:R-:W-:Y:S01]  /*13b0*/  VIADD R7, R5, 0xf3000000 ;  /* 0xf300000005077836 */ /* 0x001fe20000000000 */
[----:B------:R0:W1:Y:S04]  /*13c0*/  MUFU.RSQ R6, R5 ;  /* 0x0000000500067308 */ /* 0x0000680000001400 */
[----:B------:R-:W-:Y:S01]  /*13d0*/  ISETP.GT.U32.AND P0, PT, R7, 0x727fffff, PT ;  /* 0x727fffff0700780c */ /* 0x000fe20003f04070 */
[----:B------:R-:W-:Y:S01]  /*13e0*/  FFMA R24, R14, UR5, R24 ;  /* 0x000000050e187c23 */ /* 0x000fe20008000018 */
[----:B------:R-:W-:-:S03]  /*13f0*/  FADD R15, R26, -R15 ;  /* 0x8000000f1a0f7221 */ /* 0x000fc60000000000 */
[----:B------:R-:W-:Y:S01]  /*1400*/  FFMA R14, R25, UR6, R24 ;  /* 0x00000006190e7c23 */ /* 0x000fe20008000018 */
[----:B------:R-:W-:Y:S03]  /*1410*/  BSSY.RECONVERGENT B0, `(.L_x_244) ;  /* 0x000000e000007945 */ /* 0x000fe60003800200 */
[----:B------:R-:W-:Y:S01]  /*1420*/  FFMA R14, R15, UR7, R14 ;  /* 0x000000070f0e7c23 */ /* 0x000fe2000800000e */
[----:B---3--:R-:W-:-:S04]  /*1430*/  FMUL R27, R27, R2 ;  /* 0x000000021b1b7220 */ /* 0x008fc80000400000 */
[----:B------:R-:W-:Y:S01]  /*1440*/  FMUL R2, R2, R27 ;  /* 0x0000001b02027220 */ /* 0x000fe20000400000 */
[----:B--2---:R-:W-:Y:S01]  /*1450*/  FMUL R15, R3, R28 ;  /* 0x0000001c030f7220 */ /* 0x004fe20000400000 */
[----:B01----:R-:W-:Y:S06]  /*1460*/  @!P0 BRA `(.L_x_245) ;  /* 0x0000000000108947 */ /* 0x003fec0003800000 */
[----:B------:R-:W-:-:S07]  /*1470*/  MOV R6, 0x1490 ;  /* 0x0000149000067802 */ /* 0x000fce0000000f00 */
[----:B------:R-:W-:Y:S05]  /*1480*/  CALL.REL.NOINC `($__internal_10_$__cuda_sm20_sqrt_rn_f32_slowpath) ;  /* 0x00000008001c7944 */ /* 0x000fea0003c00000 */
[----:B------:R-:W-:Y:S01]  /*1490*/  MOV R5, R24 ;  /* 0x0000001800057202 */ /* 0x000fe20000000f00 */
[----:B------:R-:W-:Y:S06]  /*14a0*/  BRA `(.L_x_246) ;  /* 0x0000000000107947 */ /* 0x000fec0003800000 */
.L_x_245:
[----:B------:R-:W-:Y:S01]  /*14b0*/  FMUL.FTZ R24, R5, R6 ;  /* 0x0000000605187220 */ /* 0x000fe20000410000 */
[----:B------:R-:W-:-:S03]  /*14c0*/  FMUL.FTZ R6, R6, 0.5 ;  /* 0x3f00000006067820 */ /* 0x000fc60000410000 */
[----:B------:R-:W-:-:S04]  /*14d0*/  FFMA R5, -R24, R24, R5 ;  /* 0x0000001818057223 */ /* 0x000fc80000000105 */
[----:B------:R-:W-:-:S07]  /*14e0*/  FFMA R5, R5, R6, R24 ;  /* 0x0000000605057223 */ /* 0x000fce0000000018 */
.L_x_246:
[----:B------:R-:W-:Y:S05]  /*14f0*/  BSYNC.RECONVERGENT B0 ;  /* 0x0000000000007941 */ /* 0x000fea0003800200 */
.L_x_244:
[----:B------:R-:W0:Y:S01]  /*1500*/  LDC.64 R6, c[0x0][0x3e0] ;  /* 0x0000f800ff067b82 */ /* 0x000e220000000a00 */
[----:B------:R-:W-:-:S04]  /*1510*/  FMUL R2, R2, R5 ;  /* 0x0000000502027220 */ /* 0x000fc80000400000 */
[----:B------:R-:W-:-:S03]  /*1520*/  FMUL R24, R2, R17 ;  /* 0x0000001102187220 */ /* 0x000fc60000400000 */
[----:B------:R-:W1:Y:S01]  /*1530*/  LDC.64 R2, c[0x0][0x3f8] ;  /* 0x0000fe00ff027b82 */ /* 0x000e620000000a00 */
[----:B------:R-:W-:Y:S01]  /*1540*/  FFMA R15, -R14, R24, R15 ;  /* 0x000000180e0f7223 */ /* 0x000fe2000000010f */
[----:B0-----:R-:W-:-:S05]  /*1550*/  IMAD.WIDE.U32 R6, R0, 0x4, R6 ;  /* 0x0000000400067825 */ /* 0x001fca00078e0006 */
[----:B------:R0:W-:Y:S04]  /*1560*/  STG.E desc[UR10][R6.64], R15 ;  /* 0x0000000f06007986 */ /* 0x0001e8000c10190a */
[----:B------:R-:W2:Y:S04]  /*1570*/  LDG.E R12, desc[UR10][R12.64] ;  /* 0x0000000a0c0c7981 */ /* 0x000ea8000c1e1900 */
[----:B------:R-:W2:Y:S01]  /*1580*/  LDG.E R27, desc[UR10][R10.64] ;  /* 0x0000000a0a1b7981 */ /* 0x000ea2000c1e1900 */
[C---:B-1----:R-:W-:Y:S02]  /*1590*/  IMAD.WIDE.U32 R24, R0.reuse, 0x4, R2 ;  /* 0x0000000400187825 */ /* 0x042fe400078e0002 */
[----:B------:R-:W1:Y:S01]  /*15a0*/  LDC.64 R2, c[0x0][0x3f0] ;  /* 0x0000fc00ff027b82 */ /* 0x000e620000000a00 */
[----:B------:R-:W3:Y:S04]  /*15b0*/  LDG.E R20, desc[UR10][R20.64] ;  /* 0x0000000a14147981 */ /* 0x000ee8000c1e1900 */
[----:B------:R-:W3:Y:S01]  /*15c0*/  LDG.E R25, desc[UR10][R24.64] ;  /* 0x0000000a18197981 */ /* 0x000ee2000c1e1900 */
[----:B-1----:R-:W-:-:S04]  /*15d0*/  IMAD.WIDE.U32 R2, R0, 0x4, R2 ;  /* 0x0000000400027825 */ /* 0x002fc800078e0002 */
[----:B--2---:R-:W-:-:S04]  /*15e0*/  FMUL R26, R12, R27 ;  /* 0x0000001b0c1a7220 */ /* 0x004fc80000400000 */
[----:B------:R-:W-:-:S04]  /*15f0*/  FMUL R26, R27, R26 ;  /* 0x0000001a1b1a7220 */ /* 0x000fc80000400000 */
[----:B------:R-:W-:Y:S02]  /*1600*/  FMUL R5, R26, R5 ;  /* 0x000000051a057220 */ /* 0x000fe40000400000 */
[----:B------:R-:W1:Y:S02]  /*1610*/  LDC.64 R26, c[0x0][0x408] ;  /* 0x00010200ff1a7b82 */ /* 0x000e640000000a00 */
[----:B------:R-:W-:-:S04]  /*1620*/  FMUL R5, R5, R16 ;  /* 0x0000001005057220 */ /* 0x000fc80000400000 */
[----:B------:R-:W-:-:S04]  /*1630*/  FMUL R5, R4, R5 ;  /* 0x0000000504057220 */ /* 0x000fc80000400000 */
[----:B---3--:R-:W-:Y:S02]  /*1640*/  FFMA R13, R20, R25, -R5 ;  /* 0x00000019140d7223 */ /* 0x008fe40000000805 */
[----:B------:R-:W2:Y:S03]  /*1650*/  LDC.64 R4, c[0x0][0x400] ;  /* 0x00010000ff047b82 */ /* 0x000ea60000000a00 */
[----:B------:R3:W-:Y:S04]  /*1660*/  STG.E desc[UR10][R2.64], R13 ;  /* 0x0000000d02007986 */ /* 0x0007e8000c10190a */
[----:B------:R-:W4:Y:S04]  /*1670*/  LDG.E R8, desc[UR10][R8.64] ;  /* 0x0000000a08087981 */ /* 0x000f28000c1e1900 */
[----:B------:R-:W4:Y:S01]  /*1680*/  LDG.E R11, desc[UR10][R10.64] ;  /* 0x0000000a0a0b7981 */ /* 0x000f22000c1e1900 */
[----:B-1----:R-:W-:-:S03]  /*1690*/  IMAD.WIDE.U32 R26, R0, 0x4, R26 ;  /* 0x00000004001a7825 */ /* 0x002fc600078e001a */
[----:B------:R-:W5:Y:S04]  /*16a0*/  LDG.E R18, desc[UR10][R18.64] ;  /* 0x0000000a12127981 */ /* 0x000f68000c1e1900 */
[----:B------:R-:W5:Y:S01]  /*16b0*/  LDG.E R27, desc[UR10][R26.64] ;  /* 0x0000000a1a1b7981 */ /* 0x000f62000c1e1900 */
[----:B--2---:R-:W-:-:S04]  /*16c0*/  IMAD.WIDE.U32 R4, R0, 0x4, R4 ;  /* 0x0000000400047825 */ /* 0x004fc800078e0004 */
[----:B----4-:R-:W-:Y:S02]  /*16d0*/  FMUL R12, R8, R11 ;  /* 0x0000000b080c7220 */ /* 0x010fe40000400000 */
[----:B------:R-:W1:Y:S02]  /*16e0*/  LDC.64 R8, c[0x0][0x3b0] ;  /* 0x0000ec00ff087b82 */ /* 0x000e640000000a00 */
[----:B------:R-:W-:-:S04]  /*16f0*/  FMUL R12, R11, R12 ;  /* 0x0000000c0b0c7220 */ /* 0x000fc80000400000 */
[----:B------:R-:W-:Y:S02]  /*1700*/  FMUL R17, R12, R17 ;  /* 0x000000110c117220 */ /* 0x000fe40000400000 */
[----:B------:R-:W2:Y:S02]  /*1710*/  LDC.64 R10, c[0x0][0x3b8] ;  /* 0x0000ee00ff0a7b82 */ /* 0x000ea40000000a00 */
[----:B------:R-:W-:-:S04]  /*1720*/  FMUL R17, R14, R17 ;  /* 0x000000110e117220 */ /* 0x000fc80000400000 */
[----:B-----5:R-:W-:-:S05]  /*1730*/  FFMA R17, R18, R27, -R17 ;  /* 0x0000001b12117223 */ /* 0x020fca0000000811 */
[----:B------:R-:W-:Y:S04]  /*1740*/  STG.E desc[UR10][R4.64], R17 ;  /* 0x0000001104007986 */ /* 0x000fe8000c10190a */
[----:B------:R-:W3:Y:S04]  /*1750*/  LDG.E R22, desc[UR10][R22.64] ;  /* 0x0000000a16167981 */ /* 0x000ee8000c1e1900 */
[----:B0-----:R-:W3:Y:S01]  /*1760*/  LDG.E R7, desc[UR10][R6.64] ;  /* 0x0000000a06077981 */ /* 0x001ee2000c1e1900 */
[----:B-1----:R-:W-:-:S04]  /*1770*/  IMAD.WIDE.U32 R8, R0, 0x4, R8 ;  /* 0x0000000400087825 */ /* 0x002fc800078e0008 */
[----:B---3--:R-:W-:-:S05]  /*1780*/  FADD R13, R22, R7 ;  /* 0x00000007160d7221 */ /* 0x008fca0000000000 */
[----:B------:R-:W-:Y:S04]  /*1790*/  STG.E desc[UR10][R8.64], R13 ;  /* 0x0000000d08007986 */ /* 0x000fe8000c10190a */
[----:B------:R-:W3:Y:S04]  /*17a0*/  LDG.E R2, desc[UR10][R2.64] ;  /* 0x0000000a02027981 */ /* 0x000ee8000c1e1900 */
[----:B------:R-:W3:Y:S01]  /*17b0*/  LDG.E R15, desc[UR10][R4.64] ;  /* 0x0000000a040f7981 */ /* 0x000ee2000c1e1900 */
[----:B--2---:R-:W-:-:S04]  /*17c0*/  IMAD.WIDE.U32 R10, R0, 0x4, R10 ;  /* 0x00000004000a7825 */ /* 0x004fc800078e000a */
[----:B---3--:R-:W-:-:S05]  /*17d0*/  FADD R15, R2, R15 ;  /* 0x0000000f020f7221 */ /* 0x008fca0000000000 */
[----:B------:R-:W-:Y:S01]  /*17e0*/  STG.E desc[UR10][R10.64], R15 ;  /* 0x0000000f0a007986 */ /* 0x000fe2000c10190a */
[----:B------:R-:W-:Y:S05]  /*17f0*/  EXIT ;  /* 0x000000000000794d */ /* 0x000fea0003800000 */
        .weak           $__internal_9_$__cuda_sm20_div_rn_f64_full
        .type           $__internal_9_$__cuda_sm20_div_rn_f64_full,@function
        .size           $__internal_9_$__cuda_sm20_div_rn_f64_full,($__internal_10_$__cuda_sm20_sqrt_rn_f32_slowpath - $__internal_9_$__cuda_sm20_div_rn_f64_full)
$__internal_9_$__cuda_sm20_div_rn_f64_full:
[----:B------:R-:W-:Y:S01]  /*1800*/  IMAD.MOV.U32 R5, RZ, RZ, 0x3ffa8000 ;  /* 0x3ffa8000ff057424 */ /* 0x000fe200078e00ff */
[C---:B------:R-:W-:Y:S01]  /*1810*/  FSETP.GEU.AND P1, PT, |R7|.reuse, 1.469367938527859385e-39, PT ;  /* 0x001000000700780b */ /* 0x040fe20003f2e200 */
[----:B------:R-:W-:Y:S01]  /*1820*/  IMAD.MOV.U32 R4, RZ, RZ, 0x0 ;  /* 0x00000000ff047424 */ /* 0x000fe200078e00ff */
[----:B------:R-:W-:Y:S01]  /*1830*/  LOP3.LUT R11, R7, 0x7ff00000, RZ, 0xc0, !PT ;  /* 0x7ff00000070b7812 */ /* 0x000fe200078ec0ff */
[----:B------:R-:W0:Y:S01]  /*1840*/  MUFU.RCP64H R13, R5 ;  /* 0x00000005000d7308 */ /* 0x000e220000001800 */
[----:B------:R-:W-:Y:S01]  /*1850*/  IMAD.MOV.U32 R12, RZ, RZ, 0x1 ;  /* 0x00000001ff0c7424 */ /* 0x000fe200078e00ff */
[----:B------:R-:W-:Y:S01]  /*1860*/  MOV R21, 0x1ca00000 ;  /* 0x1ca0000000157802 */ /* 0x000fe20000000f00 */
[----:B------:R-:W-:Y:S01]  /*1870*/  BSSY.RECONVERGENT B2, `(.L_x_247) ;  /* 0x0000044000027945 */ /* 0x000fe20003800200 */
[----:B------:R-:W-:Y:S01]  /*1880*/  ISETP.GE.U32.AND P0, PT, R11, 0x40400000, PT ;  /* 0x404000000b00780c */ /* 0x000fe20003f06070 */
[----:B------:R-:W-:Y:S01]  /*1890*/  IMAD.MOV.U32 R20, RZ, RZ, R11 ;  /* 0x000000ffff147224 */ /* 0x000fe200078e000b */
[----:B------:R-:W-:-:S02]  /*18a0*/  MOV R23, 0x40400000 ;  /* 0x4040000000177802 */ /* 0x000fc40000000f00 */
[----:B------:R-:W-:-:S03]  /*18b0*/  SEL R21, R21, 0x63400000, !P0 ;  /* 0x6340000015157807 */ /* 0x000fc60004000000 */
[----:B------:R-:W-:Y:S01]  /*18c0*/  VIADD R24, R23, 0xffffffff ;  /* 0xffffffff17187836 */ /* 0x000fe20000000000 */
[----:B------:R-:W-:-:S04]  /*18d0*/  @!P1 LOP3.LUT R18, R21, 0x80000000, R7, 0xf8, !PT ;  /* 0x8000000015129812 */ /* 0x000fc800078ef807 */
[----:B------:R-:W-:Y:S01]  /*18e0*/  @!P1 LOP3.LUT R19, R18, 0x100000, RZ, 0xfc, !PT ;  /* 0x0010000012139812 */ /* 0x000fe200078efcff */
[----:B0-----:R-:W-:Y:S01]  /*18f0*/  DFMA R8, R12, -R4, 1 ;  /* 0x3ff000000c08742b */ /* 0x001fe20000000804 */
[----:B------:R-:W-:-:S07]  /*1900*/  @!P1 IMAD.MOV.U32 R18, RZ, RZ, RZ ;  /* 0x000000ffff129224 */ /* 0x000fce00078e00ff */
[----:B------:R-:W-:-:S08]  /*1910*/  DFMA R8, R8, R8, R8 ;  /* 0x000000080808722b */ /* 0x000fd00000000008 */
[----:B------:R-:W-:Y:S01]  /*1920*/  DFMA R12, R12, R8, R12 ;  /* 0x000000080c0c722b */ /* 0x000fe2000000000c */
[----:B------:R-:W-:Y:S01]  /*1930*/  LOP3.LUT R9, R21, 0x800fffff, R7, 0xf8, !PT ;  /* 0x800fffff15097812 */ /* 0x000fe200078ef807 */
[----:B------:R-:W-:-:S06]  /*1940*/  IMAD.MOV.U32 R8, RZ, RZ, R6 ;  /* 0x000000ffff087224 */ /* 0x000fcc00078e0006 */
[----:B------:R-:W-:Y:S02]  /*1950*/  DFMA R14, R12, -R4, 1 ;  /* 0x3ff000000c0e742b */ /* 0x000fe40000000804 */
[----:B------:R-:W-:-:S06]  /*1960*/  @!P1 DFMA R8, R8, 2, -R18 ;  /* 0x400000000808982b */ /* 0x000fcc0000000812 */
[----:B------:R-:W-:-:S04]  /*1970*/  DFMA R12, R12, R14, R12 ;  /* 0x0000000e0c0c722b */ /* 0x000fc8000000000c */
[----:B------:R-:W-:-:S04]  /*1980*/  @!P1 LOP3.LUT R20, R9, 0x7ff00000, RZ, 0xc0, !PT ;  /* 0x7ff0000009149812 */ /* 0x000fc800078ec0ff */
[----:B------:R-:W-:Y:S01]  /*1990*/  DMUL R14, R12, R8 ;  /* 0x000000080c0e7228 */ /* 0x000fe20000000000 */
[----:B------:R-:W-:-:S05]  /*19a0*/  VIADD R22, R20, 0xffffffff ;  /* 0xffffffff14167836 */ /* 0x000fca0000000000 */
[----:B------:R-:W-:Y:S02]  /*19b0*/  ISETP.GT.U32.AND P0, PT, R22, 0x7feffffe, PT ;  /* 0x7feffffe1600780c */ /* 0x000fe40003f04070 */
[----:B------:R-:W-:Y:S02]  /*19c0*/  DFMA R18, R14, -R4, R8 ;  /* 0x800000040e12722b */ /* 0x000fe40000000008 */
[----:B------:R-:W-:-:S06]  /*19d0*/  ISETP.GT.U32.OR P0, PT, R24, 0x7feffffe, P0 ;  /* 0x7feffffe1800780c */ /* 0x000fcc0000704470 */
[----:B------:R-:W-:-:S07]  /*19e0*/  DFMA R12, R12, R18, R14 ;  /* 0x000000120c0c722b */ /* 0x000fce000000000e */
[----:B------:R-:W-:Y:S05]  /*19f0*/  @P0 BRA `(.L_x_248) ;  /* 0x0000000000680947 */ /* 0x000fea0003800000 */
[----:B------:R-:W-:-:S05]  /*1a00*/  IMAD.MOV.U32 R6, RZ, RZ, 0x40400000 ;  /* 0x40400000ff067424 */ /* 0x000fca00078e00ff */
[----:B------:R-:W-:-:S04]  /*1a10*/  VIADDMNMX R11, R11, -R6, 0xb9600000, !PT ;  /* 0xb96000000b0b7446 */ /* 0x000fc80007800906 */
[----:B------:R-:W-:-:S04]  /*1a20*/  VIMNMX R6, PT, PT, R11, 0x46a00000, PT ;  /* 0x46a000000b067848 */ /* 0x000fc80003fe0100 */
[----:B------:R-:W-:Y:S01]  /*1a30*/  IADD3 R21, PT, PT, -R21, R6, RZ ;  /* 0x0000000615157210 */ /* 0x000fe20007ffe1ff */
[----:B------:R-:W-:-:S04]  /*1a40*/  IMAD.MOV.U32 R6, RZ, RZ, RZ ;  /* 0x000000ffff067224 */ /* 0x000fc800078e00ff */
[----:B------:R-:W-:-:S06]  /*1a50*/  VIADD R7, R21, 0x7fe00000 ;  /* 0x7fe0000015077836 */ /* 0x000fcc0000000000 */
[----:B------:R-:W-:-:S10]  /*1a60*/  DMUL R14, R12, R6 ;  /* 0x000000060c0e7228 */ /* 0x000fd40000000000 */
[----:B------:R-:W-:-:S13]  /*1a70*/  FSETP.GTU.AND P0, PT, |R15|, 1.469367938527859385e-39, PT ;  /* 0x001000000f00780b */ /* 0x000fda0003f0c200 */
[----:B------:R-:W-:Y:S05]  /*1a80*/  @P0 BRA `(.L_x_249) ;  /* 0x0000000000880947 */ /* 0x000fea0003800000 */
[----:B------:R-:W-:Y:S01]  /*1a90*/  DFMA R4, R12, -R4, R8 ;  /* 0x800000040c04722b */ /* 0x000fe20000000008 */
[----:B------:R-:W-:-:S09]  /*1aa0*/  IMAD.MOV.U32 R6, RZ, RZ, RZ ;  /* 0x000000ffff067224 */ /* 0x000fd200078e00ff */
[C---:B------:R-:W-:Y:S02]  /*1ab0*/  FSETP.NEU.AND P0, PT, R5.reuse, RZ, PT ;  /* 0x000000ff0500720b */ /* 0x040fe40003f0d000 */
[----:B------:R-:W-:-:S04]  /*1ac0*/  LOP3.LUT R4, R5, 0x404a8000, RZ, 0x3c, !PT ;  /* 0x404a800005047812 */ /* 0x000fc800078e3cff */
[----:B------:R-:W-:-:S04]  /*1ad0*/  LOP3.LUT R9, R4, 0x80000000, RZ, 0xc0, !PT ;  /* 0x8000000004097812 */ /* 0x000fc800078ec0ff */
[----:B------:R-:W-:-:S03]  /*1ae0*/  LOP3.LUT R7, R9, R7, RZ, 0xfc, !PT ;  /* 0x0000000709077212 */ /* 0x000fc600078efcff */
[----:B------:R-:W-:Y:S05]  /*1af0*/  @!P0 BRA `(.L_x_249) ;  /* 0x00000000006c8947 */ /* 0x000fea0003800000 */
[----:B------:R-:W-:Y:S01]  /*1b00*/  IADD3 R5, PT, PT, -R21, RZ, RZ ;  /* 0x000000ff15057210 */ /* 0x000fe20007ffe1ff */
[----:B------:R-:W-:Y:S01]  /*1b10*/  IMAD.MOV.U32 R4, RZ, RZ, RZ ;  /* 0x000000ffff047224 */ /* 0x000fe200078e00ff */
[----:B------:R-:W-:-:S05]  /*1b20*/  DMUL.RP R6, R12, R6 ;  /* 0x000000060c067228 */ /* 0x000fca0000008000 */
[----:B------:R-:W-:-:S05]  /*1b30*/  DFMA R4, R14, -R4, R12 ;  /* 0x800000040e04722b */ /* 0x000fca000000000c */
[----:B------:R-:W-:Y:S02]  /*1b40*/  LOP3.LUT R9, R7, R9, RZ, 0x3c, !PT ;  /* 0x0000000907097212 */ /* 0x000fe400078e3cff */
[----:B------:R-:W-:-:S04]  /*1b50*/  IADD3 R4, PT, PT, -R21, -0x43300000, RZ ;  /* 0xbcd0000015047810 */ /* 0x000fc80007ffe1ff */
[----:B------:R-:W-:-:S04]  /*1b60*/  FSETP.NEU.AND P0, PT, |R5|, R4, PT ;  /* 0x000000040500720b */ /* 0x000fc80003f0d200 */
[----:B------:R-:W-:Y:S02]  /*1b70*/  FSEL R14, R6, R14, !P0 ;  /* 0x0000000e060e7208 */ /* 0x000fe40004000000 */
[----:B------:R-:W-:Y:S01]  /*1b80*/  FSEL R15, R9, R15, !P0 ;  /* 0x0000000f090f7208 */ /* 0x000fe20004000000 */
[----:B------:R-:W-:Y:S06]  /*1b90*/  BRA `(.L_x_249) ;  /* 0x0000000000447947 */ /* 0x000fec0003800000 */
.L_x_248:
        /* <DEDUP_REMOVED lines=15> */
.L_x_250:
[----:B------:R-:W-:Y:S01]  /*1c90*/  LOP3.LUT R15, R7, 0x80000, RZ, 0xfc, !PT ;  /* 0x00080000070f7812 */ /* 0x000fe200078efcff */
[----:B------:R-:W-:-:S07]  /*1ca0*/  IMAD.MOV.U32 R14, RZ, RZ, R6 ;  /* 0x000000ffff0e7224 */ /* 0x000fce00078e0006 */
.L_x_249:
[----:B------:R-:W-:Y:S05]  /*1cb0*/  BSYNC.RECONVERGENT B2 ;  /* 0x0000000000027941 */ /* 0x000fea0003800200 */
.L_x_247:
[----:B------:R-:W-:Y:S01]  /*1cc0*/  IMAD.MOV.U32 R11, RZ, RZ, 0x0 ;  /* 0x00000000ff0b7424 */ /* 0x000fe200078e00ff */
[----:B------:R-:W-:Y:S01]  /*1cd0*/  MOV R4, R14 ;  /* 0x0000000e00047202 */ /* 0x000fe20000000f00 */
[----:B------:R-:W-:Y:S02]  /*1ce0*/  IMAD.MOV.U32 R5, RZ, RZ, R15 ;  /* 0x000000ffff057224 */ /* 0x000fe400078e000f */
[----:B------:R-:W-:Y:S05]  /*1cf0*/  RET.REL.NODEC R10 `(_Z13update_stressiiiifffPfS_S_S_S_iS_S_S_S_S_S_S_S_S_S_S_S_S_S_iiiib) ;  /* 0xffffffe00ac07950 */ /* 0x000fea0003c3ffff */
        .weak           $__internal_10_$__cuda_sm20_sqrt_rn_f32_slowpath
        .type           $__internal_10_$__cuda_sm20_sqrt_rn_f32_slowpath,@function
        .size           $__internal_10_$__cuda_sm20_sqrt_rn_f32_slowpath,($__internal_11_$__cuda_sm3x_div_rn_noftz_f32_slowpath - $__internal_10_$__cuda_sm20_sqrt_rn_f32_slowpath)
$__internal_10_$__cuda_sm20_sqrt_rn_f32_slowpath:
[----:B------:R-:W-:-:S13]  /*1d00*/  LOP3.LUT P0, RZ, R5, 0x7fffffff, RZ, 0xc0, !PT ;  /* 0x7fffffff05ff7812 */ /* 0x000fda000780c0ff */
[----:B------:R-:W-:Y:S01]  /*1d10*/  @!P0 IMAD.MOV.U32 R24, RZ, RZ, R5 ;  /* 0x000000ffff188224 */ /* 0x000fe200078e0005 */
[----:B------:R-:W-:Y:S06]  /*1d20*/  @!P0 BRA `(.L_x_251) ;  /* 0x0000000000408947 */ /* 0x000fec0003800000 */
[----:B------:R-:W-:-:S13]  /*1d30*/  FSETP.GEU.FTZ.AND P0, PT, R5, RZ, PT ;  /* 0x000000ff0500720b */ /* 0x000fda0003f1e000 */
[----:B------:R-:W-:Y:S01]  /*1d40*/  @!P0 MOV R24, 0x7fffffff ;  /* 0x7fffffff00188802 */ /* 0x000fe20000000f00 */
        /* <DEDUP_REMOVED lines=8> */
[----:B------:R-:W-:-:S03]  /*1dd0*/  @P0 FMUL.FTZ R25, R25, 0.5 ;  /* 0x3f00000019190820 */ /* 0x000fc60000410000 */
[----:B------:R-:W-:-:S04]  /*1de0*/  @P0 FADD.FTZ R24, -R7, -RZ ;  /* 0x800000ff07180221 */ /* 0x000fc80000010100 */
[----:B------:R-:W-:Y:S01]  /*1df0*/  @P0 FFMA R28, R7, R24, R26 ;  /* 0x00000018071c0223 */ /* 0x000fe2000000001a */
[----:B------:R-:W-:-:S03]  /*1e00*/  @!P0 IMAD.MOV.U32 R24, RZ, RZ, R5 ;  /* 0x000000ffff188224 */ /* 0x000fc600078e0005 */
[----:B------:R-:W-:-:S04]  /*1e10*/  @P0 FFMA R25, R28, R25, R7 ;  /* 0x000000191c190223 */ /* 0x000fc80000000007 */
[----:B------:R-:W-:-:S07]  /*1e20*/  @P0 FMUL.FTZ R24, R25, 2.3283064365386962891e-10 ;  /* 0x2f80000019180820 */ /* 0x000fce0000410000 */
.L_x_251:
[----:B------:R-:W-:-:S04]  /*1e30*/  IMAD.MOV.U32 R7, RZ, RZ, 0x0 ;  /* 0x00000000ff077424 */ /* 0x000fc800078e00ff */
[----:B------:R-:W-:Y:S05]  /*1e40*/  RET.REL.NODEC R6 `(_Z13update_stressiiiifffPfS_S_S_S_iS_S_S_S_S_S_S_S_S_S_S_S_S_S_iiiib) ;  /* 0xffffffe0066c7950 */ /* 0x000fea0003c3ffff */
        .weak           $__internal_11_$__cuda_sm3x_div_rn_noftz_f32_slowpath
        .type           $__internal_11_$__cuda_sm3x_div_rn_noftz_f32_slowpath,@function
        .size           $__internal_11_$__cuda_sm3x_div_rn_noftz_f32_slowpath,($_Z13update_stressiiiifffPfS_S_S_S_iS_S_S_S_S_S_S_S_S_S_S_S_S_S_iiiib$__internal_trig_reduction_slowpathd - $__internal_11_$__cuda_sm3x_div_rn_noftz_f32_slowpath)
$__internal_11_$__cuda_sm3x_div_rn_noftz_f32_slowpath:
[----:B------:R-:W-:Y:S02]  /*1e50*/  SHF.R.U32.HI R8, RZ, 0x17, R5 ;  /* 0x00000017ff087819 */ /* 0x000fe40000011605 */
[--C-:B------:R-:W-:Y:S02]  /*1e60*/  SHF.R.U32.HI R7, RZ, 0x17, R4.reuse ;  /* 0x00000017ff077819 */ /* 0x100fe40000011604 */
[----:B------:R-:W-:Y:S01]  /*1e70*/  LOP3.LUT R18, R8, 0xff, RZ, 0xc0, !PT ;  /* 0x000000ff08127812 */ /* 0x000fe200078ec0ff */
[----:B------:R-:W-:Y:S01]  /*1e80*/  IMAD.MOV.U32 R8, RZ, RZ, R4 ;  /* 0x000000ffff087224 */ /* 0x000fe200078e0004 */
        /* <DEDUP_REMOVED lines=25> */
[----:B------:R-:W-:Y:S01]  /*2020*/  @P0 IMAD.MOV.U32 R9, RZ, RZ, RZ ;  /* 0x000000ffff090224 */ /* 0x000fe200078e00ff */
[----:B------:R-:W-:Y:S01]  /*2030*/  @!P0 MOV R9, 0xffffffc0 ;  /* 0xffffffc000098802 */ /* 0x000fe20000000f00 */
[----:B------:R-:W-:Y:S01]  /*2040*/  @!P1 FFMA R5, R5, 1.84467440737095516160e+19, RZ ;  /* 0x5f80000005059823 */ /* 0x000fe200000000ff */
[----:B------:R-:W-:-:S03]  /*2050*/  @!P0 FFMA R8, R4, 1.84467440737095516160e+19, RZ ;  /* 0x5f80000004088823 */ /* 0x000fc600000000ff */
[----:B------:R-:W-:-:S07]  /*2060*/  @!P1 VIADD R9, R9, 0x40 ;  /* 0x0000004009099836 */ /* 0x000fce0000000000 */
.L_x_252:
        /* <DEDUP_REMOVED lines=12> */
[----:B------:R-:W-:Y:S01]  /*2130*/  FFMA R11, R12, R14, R5 ;  /* 0x0000000e0c0b7223 */ /* 0x000fe20000000005 */
[----:B------:R-:W-:-:S03]  /*2140*/  IADD3 R8, PT, PT, R8, R9, RZ ;  /* 0x0000000908087210 */ /* 0x000fc60007ffe0ff */
        /* <DEDUP_REMOVED lines=15> */
[C---:B------:R-:W-:Y:S02]  /*2240*/  VIADD R10, R12.reuse, 0x20 ;  /* 0x000000200c0a7836 */ /* 0x040fe40000000000 */
[-CC-:B------:R-:W-:Y:S01]  /*2250*/  FFMA.RM R8, R13, R11.reuse, R14.reuse ;  /* 0x0000000b0d087223 */ /* 0x180fe2000000400e */
[C---:B------:R-:W-:Y:S02]  /*2260*/  ISETP.NE.AND P2, PT, R12.reuse, RZ, PT ;  /* 0x000000ff0c00720c */ /* 0x040fe40003f45270 */
[----:B------:R-:W-:Y:S01]  /*2270*/  LOP3.LUT R9, R7, 0x7fffff, RZ, 0xc0, !PT ;  /* 0x007fffff07097812 */ /* 0x000fe200078ec0ff */
[----:B------:R-:W-:Y:S01]  /*2280*/  FFMA.RP R7, R13, R11, R14 ;  /* 0x0000000b0d077223 */ /* 0x000fe2000000800e */
[----:B------:R-:W-:Y:S02]  /*2290*/  ISETP.NE.AND P1, PT, R12, RZ, PT ;  /* 0x000000ff0c00720c */ /* 0x000fe40003f25270 */
[----:B------:R-:W-:-:S02]  /*22a0*/  LOP3.LUT R9, R9, 0x800000, RZ, 0xfc, !PT ;  /* 0x0080000009097812 */ /* 0x000fc400078efcff */
[----:B------:R-:W-:Y:S02]  /*22b0*/  IADD3 R11, PT, PT, -R12, RZ, RZ ;  /* 0x000000ff0c0b7210 */ /* 0x000fe40007ffe1ff */
[----:B------:R-:W-:Y:S02]  /*22c0*/  SHF.L.U32 R10, R9, R10, RZ ;  /* 0x0000000a090a7219 */ /* 0x000fe400000006ff */
[----:B------:R-:W-:Y:S02]  /*22d0*/  FSETP.NEU.FTZ.AND P0, PT, R7, R8, PT ;  /* 0x000000080700720b */ /* 0x000fe40003f1d000 */
[----:B------:R-:W-:Y:S02]  /*22e0*/  SEL R8, R11, RZ, P2 ;  /* 0x000000ff0b087207 */ /* 0x000fe40001000000 */
[----:B------:R-:W-:Y:S02]  /*22f0*/  ISETP.NE.AND P1, PT, R10, RZ, P1 ;  /* 0x000000ff0a00720c */ /* 0x000fe40000f25270 */
[----:B------:R-:W-:-:S02]  /*2300*/  SHF.R.U32.HI R8, RZ, R8, R9 ;  /* 0x00000008ff087219 */ /* 0x000fc40000011609 */
[----:B------:R-:W-:Y:S02]  /*2310*/  PLOP3.LUT P0, PT, P0, P1, PT, 0xf8, 0x8f ;  /* 0x00000000008f781c */ /* 0x000fe40000703f70 */
[----:B------:R-:W-:Y:S02]  /*2320*/  SHF.R.U32.HI R10, RZ, 0x1, R8 ;  /* 0x00000001ff0a7819 */ /* 0x000fe40000011608 */
[----:B------:R-:W-:-:S04]  /*2330*/  SEL R7, RZ, 0x1, !P0 ;  /* 0x00000001ff077807 */ /* 0x000fc80004000000 */
[----:B------:R-:W-:-:S04]  /*2340*/  LOP3.LUT R7, R7, 0x1, R10, 0xf8, !PT ;  /* 0x0000000107077812 */ /* 0x000fc800078ef80a */
[----:B------:R-:W-:-:S05]  /*2350*/  LOP3.LUT R7, R7, R8, RZ, 0xc0, !PT ;  /* 0x0000000807077212 */ /* 0x000fca00078ec0ff */
[----:B------:R-:W-:-:S05]  /*2360*/  IMAD.IADD R10, R10, 0x1, R7 ;  /* 0x000000010a0a7824 */ /* 0x000fca00078e0207 */
[----:B------:R-:W-:Y:S01]  /*2370*/  LOP3.LUT R5, R10, R5, RZ, 0xfc, !PT ;  /* 0x000000050a057212 */ /* 0x000fe200078efcff */
[----:B------:R-:W-:Y:S06]  /*2380*/  BRA `(.L_x_259) ;  /* 0x0000000000347947 */ /* 0x000fec0003800000 */
.L_x_258:
[----:B------:R-:W-:-:S04]  /*2390*/  LOP3.LUT R5, R5, 0x80000000, RZ, 0xc0, !PT ;  /* 0x8000000005057812 */ /* 0x000fc800078ec0ff */
[----:B------:R-:W-:Y:S01]  /*23a0*/  LOP3.LUT R5, R5, 0x7f800000, RZ, 0xfc, !PT ;  /* 0x7f80000005057812 */ /* 0x000fe200078efcff */
[----:B------:R-:W-:Y:S06]  /*23b0*/  BRA `(.L_x_259) ;  /* 0x0000000000287947 */ /* 0x000fec0003800000 */
.L_x_257:
[----:B------:R-:W-:Y:S01]  /*23c0*/  IMAD R5, R8, 0x800000, R5 ;  /* 0x0080000008057824 */ /* 0x000fe200078e0205 */
[----:B------:R-:W-:Y:S06]  /*23d0*/  BRA `(.L_x_259) ;  /* 0x0000000000207947 */ /* 0x000fec0003800000 */
.L_x_256:
[----:B------:R-:W-:-:S04]  /*23e0*/  LOP3.LUT R5, R5, 0x80000000, R8, 0x48, !PT ;  /* 0x8000000005057812 */ /* 0x000fc800078e4808 */
[----:B------:R-:W-:Y:S01]  /*23f0*/  LOP3.LUT R5, R5, 0x7f800000, RZ, 0xfc, !PT ;  /* 0x7f80000005057812 */ /* 0x000fe200078efcff */
[----:B------:R-:W-:Y:S06]  /*2400*/  BRA `(.L_x_259) ;  /* 0x0000000000147947 */ /* 0x000fec0003800000 */
.L_x_255:
[----:B------:R-:W-:Y:S01]  /*2410*/  LOP3.LUT R5, R5, 0x80000000, R8, 0x48, !PT ;  /* 0x8000000005057812 */ /* 0x000fe200078e4808 */
[----:B------:R-:W-:Y:S06]  /*2420*/  BRA `(.L_x_259) ;  /* 0x00000000000c7947 */ /* 0x000fec0003800000 */
.L_x_254:
[----:B------:R-:W0:Y:S01]  /*2430*/  MUFU.RSQ R5, -QNAN ;  /* 0xffc0000000057908 */ /* 0x000e220000001400 */
[----:B------:R-:W-:Y:S05]  /*2440*/  BRA `(.L_x_259) ;  /* 0x0000000000047947 */ /* 0x000fea0003800000 */
.L_x_253:
[----:B------:R-:W-:-:S07]  /*2450*/  FADD.FTZ R5, R4, R5 ;  /* 0x0000000504057221 */ /* 0x000fce0000010000 */
.L_x_259:
[----:B------:R-:W-:-:S04]  /*2460*/  IMAD.MOV.U32 R7, RZ, RZ, 0x0 ;  /* 0x00000000ff077424 */ /* 0x000fc800078e00ff */
[----:B0-----:R-:W-:Y:S05]  /*2470*/  RET.REL.NODEC R6 `(_Z13update_stressiiiifffPfS_S_S_S_iS_S_S_S_S_S_S_S_S_S_S_S_S_S_iiiib) ;  /* 0xffffffd806e07950 */ /* 0x001fea0003c3ffff */
        .type           $_Z13update_stressiiiifffPfS_S_S_S_iS_S_S_S_S_S_S_S_S_S_S_S_S_S_iiiib$__internal_trig_reduction_slowpathd,@function
        .size           $_Z13update_stressiiiifffPfS_S_S_S_iS_S_S_S_S_S_S_S_S_S_S_S_S_S_iiiib$__internal_trig_reduction_slowpathd,(.L_x_317 - $_Z13update_stressiiiifffPfS_S_S_S_iS_S_S_S_S_S_S_S_S_S_S_S_S_S_iiiib$__internal_trig_reduction_slowpathd)
$_Z13update_stressiiiifffPfS_S_S_S_iS_S_S_S_S_S_S_S_S_S_S_S_S_S_iiiib$__internal_trig_reduction_slowpathd:
[--C-:B------:R-:W-:Y:S01]  /*2480*/  SHF.R.U32.HI R12, RZ, 0x14, R5.reuse ;  /* 0x00000014ff0c7819 */ /* 0x100fe20000011605 */
[----:B------:R-:W-:Y:S01]  /*2490*/  IMAD.MOV.U32 R13, RZ, RZ, R5 ;  /* 0x000000ffff0d7224 */ /* 0x000fe200078e0005 */
[----:B------:R-:W-:Y:S01]  /*24a0*/  MOV R6, R4 ;  /* 0x0000000400067202 */ /* 0x000fe20000000f00 */
[----:B------:R-:W-:Y:S01]  /*24b0*/  IMAD.MOV.U32 R7, RZ, RZ, RZ ;  /* 0x000000ffff077224 */ /* 0x000fe200078e00ff */
[----:B------:R-:W-:-:S04]  /*24c0*/  LOP3.LUT R8, R12, 0x7ff, RZ, 0xc0, !PT ;  /* 0x000007ff0c087812 */ /* 0x000fc800078ec0ff */
[----:B------:R-:W-:-:S13]  /*24d0*/  ISETP.NE.AND P0, PT, R8, 0x7ff, PT ;  /* 0x000007ff0800780c */ /* 0x000fda0003f05270 */
[----:B------:R-:W-:Y:S05]  /*24e0*/  @!P0 BRA `(.L_x_260) ;  /* 0x00000008004c8947 */ /* 0x000fea0003800000 */
[----:B------:R-:W-:Y:S01]  /*24f0*/  VIADD R4, R8, 0xfffffc00 ;  /* 0xfffffc0008047836 */ /* 0x000fe20000000000 */
[----:B------:R-:W-:Y:S01]  /*2500*/  BSSY.RECONVERGENT B3, `(.L_x_261) ;  /* 0x0000030000037945 */ /* 0x000fe20003800200 */
[----:B------:R-:W-:Y:S02]  /*2510*/  MOV R15, R5 ;  /* 0x00000005000f7202 */ /* 0x000fe40000000f00 */
[----:B------:R-:W-:Y:S02]  /*2520*/  CS2R R8, SRZ ;  /* 0x0000000000087805 */ /* 0x000fe4000001ff00 */
[----:B------:R-:W-:Y:S02]  /*2530*/  SHF.R.U32.HI R19, RZ, 0x6, R4 ;  /* 0x00000006ff137819 */ /* 0x000fe40000011604 */
[----:B------:R-:W-:Y:S02]  /*2540*/  ISETP.GE.U32.AND P0, PT, R4, 0x80, PT ;  /* 0x000000800400780c */ /* 0x000fe40003f06070 */
[----:B------:R-:W-:-:S02]  /*2550*/  IADD3 R10, PT, PT, -R19, 0x13, RZ ;  /* 0x00000013130a7810 */ /* 0x000fc40007ffe1ff */
[----:B------:R-:W-:Y:S02]  /*2560*/  IADD3 R11, PT, PT, -R19, 0xf, RZ ;  /* 0x0000000f130b7810 */ /* 0x000fe40007ffe1ff */
[----:B------:R-:W-:-:S04]  /*2570*/  SEL R10, R10, 0x12, P0 ;  /* 0x000000120a0a7807 */ /* 0x000fc80000000000 */
[----:B------:R-:W-:-:S13]  /*2580*/  ISETP.GE.AND P0, PT, R11, R10, PT ;  /* 0x0000000a0b00720c */ /* 0x000fda0003f06270 */
[----:B------:R-:W-:Y:S05]  /*2590*/  @P0 BRA `(.L_x_262) ;  /* 0x0000000000980947 */ /* 0x000fea0003800000 */
[----:B------:R-:W0:Y:S01]  /*25a0*/  LDC.64 R4, c[0x0][0x358] ;  /* 0x0000d600ff047b82 */ /* 0x000e220000000a00 */
[C---:B------:R-:W-:Y:S01]  /*25b0*/  SHF.L.U64.HI R21, R6.reuse, 0xb, R13 ;  /* 0x0000000b06157819 */ /* 0x040fe2000001020d */
[----:B------:R-:W-:Y:S01]  /*25c0*/  BSSY.RECONVERGENT B4, `(.L_x_263) ;  /* 0x0000022000047945 */ /* 0x000fe20003800200 */
[----:B------:R-:W-:Y:S01]  /*25d0*/  IMAD.SHL.U32 R13, R6, 0x800, RZ ;  /* 0x00000800060d7824 */ /* 0x000fe200078e00ff */
[----:B------:R-:W-:Y:S01]  /*25e0*/  IADD3 R18, PT, PT, RZ, -R19, -R10 ;  /* 0x80000013ff127210 */ /* 0x000fe20007ffe80a */
[----:B------:R-:W-:Y:S01]  /*25f0*/  IMAD.MOV.U32 R20, RZ, RZ, RZ ;  /* 0x000000ffff147224 */ /* 0x000fe200078e00ff */
[----:B------:R-:W-:Y:S02]  /*2600*/  CS2R R8, SRZ ;  /* 0x0000000000087805 */ /* 0x000fe4000001ff00 */
[----:B------:R-:W-:-:S07]  /*2610*/  LOP3.LUT R21, R21, 0x80000000, RZ, 0xfc, !PT ;  /* 0x8000000015157812 */ /* 0x000fce00078efcff */
.L_x_264:
[----:B------:R-:W1:Y:S01]  /*2620*/  LDC.64 R6, c[0x4][0x10] ;  /* 0x01000400ff067b82 */ /* 0x000e620000000a00 */
[----:B0-----:R-:W-:Y:S02]  /*2630*/  R2UR UR4, R4 ;  /* 0x00000000040472ca */ /* 0x001fe400000e0000 */
[----:B------:R-:W-:Y:S01]  /*2640*/  R2UR UR5, R5 ;  /* 0x00000000050572ca */ /* 0x000fe200000e0000 */
[----:B-1----:R-:W-:-:S12]  /*2650*/  IMAD.WIDE R6, R11, 0x8, R6 ;  /* 0x000000080b067825 */ /* 0x002fd800078e0206 */
[----:B------:R-:W2:Y:S01]  /*2660*/  LDG.E.64.CONSTANT R6, desc[UR4][R6.64] ;  /* 0x0000000406067981 */ /* 0x000ea2000c1e9b00 */
[----:B------:R-:W-:Y:S02]  /*2670*/  VIADD R18, R18, 0x1 ;  /* 0x0000000112127836 */ /* 0x000fe40000000000 */
[----:B------:R-:W-:Y:S02]  /*2680*/  VIADD R11, R11, 0x1 ;  /* 0x000000010b0b7836 */ /* 0x000fe40000000000 */
[----:B--2---:R-:W-:-:S04]  /*2690*/  IMAD.WIDE.U32 R8, P2, R6, R13, R8 ;  /* 0x0000000d06087225 */ /* 0x004fc80007840008 */
[----:B------:R-:W-:Y:S02]  /*26a0*/  IMAD R23, R6, R21, RZ ;  /* 0x0000001506177224 */ /* 0x000fe400078e02ff */
[CC--:B------:R-:W-:Y:S02]  /*26b0*/  IMAD R22, R7.reuse, R13.reuse, RZ ;  /* 0x0000000d07167224 */ /* 0x0c0fe400078e02ff */
[----:B------:R-:W-:Y:S01]  /*26c0*/  IMAD.HI.U32 R25, R7, R13, RZ ;  /* 0x0000000d07197227 */ /* 0x000fe200078e00ff */
[----:B------:R-:W-:-:S03]  /*26d0*/  IADD3 R9, P0, PT, R23, R9, RZ ;  /* 0x0000000917097210 */ /* 0x000fc60007f1e0ff */
[----:B------:R-:W-:Y:S01]  /*26e0*/  IMAD R23, R20, 0x8, R1 ;  /* 0x0000000814177824 */ /* 0x000fe200078e0201 */
[----:B------:R-:W-:Y:S01]  /*26f0*/  IADD3 R9, P1, PT, R22, R9, RZ ;  /* 0x0000000916097210 */ /* 0x000fe20007f3e0ff */
[----:B------:R-:W-:Y:S01]  /*2700*/  IMAD.HI.U32 R22, R6, R21, RZ ;  /* 0x0000001506167227 */ /* 0x000fe200078e00ff */
[----:B------:R-:W-:-:S03]  /*2710*/  IADD3 R20, PT, PT, R20, 0x1, RZ ;  /* 0x0000000114147810 */ /* 0x000fc60007ffe0ff */
[----:B------:R0:W-:Y:S01]  /*2720*/  STL.64 [R23], R8 ;  /* 0x0000000817007387 */ /* 0x0001e20000100a00 */
[----:B------:R-:W-:Y:S01]  /*2730*/  IADD3.X R6, PT, PT, R22, RZ, RZ, P2, !PT ;  /* 0x000000ff16067210 */ /* 0x000fe200017fe4ff */
[----:B------:R-:W-:-:S03]  /*2740*/  IMAD.HI.U32 R22, R7, R21, RZ ;  /* 0x0000001507167227 */ /* 0x000fc600078e00ff */
[----:B------:R-:W-:Y:S01]  /*2750*/  IADD3.X R6, P0, PT, R25, R6, RZ, P0, !PT ;  /* 0x0000000619067210 */ /* 0x000fe2000071e4ff */
[----:B------:R-:W-:-:S05]  /*2760*/  IMAD R7, R7, R21, RZ ;  /* 0x0000001507077224 */ /* 0x000fca00078e02ff */
[----:B------:R-:W-:Y:S01]  /*2770*/  IADD3.X R7, P1, PT, R7, R6, RZ, P1, !PT ;  /* 0x0000000607077210 */ /* 0x000fe20000f3e4ff */
[----:B------:R-:W-:Y:S01]  /*2780*/  IMAD.X R6, RZ, RZ, R22, P0 ;  /* 0x000000ffff067224 */ /* 0x000fe200000e0616 */
[----:B------:R-:W-:-:S03]  /*2790*/  ISETP.NE.AND P0, PT, R18, -0xf, PT ;  /* 0xfffffff11200780c */ /* 0x000fc60003f05270 */
[----:B------:R-:W-:Y:S02]  /*27a0*/  IMAD.X R6, RZ, RZ, R6, P1 ;  /* 0x000000ffff067224 */ /* 0x000fe400008e0606 */
[----:B0-----:R-:W-:Y:S02]  /*27b0*/  IMAD.MOV.U32 R8, RZ, RZ, R7 ;  /* 0x000000ffff087224 */ /* 0x001fe400078e0007 */
[----:B------:R-:W-:-:S06]  /*27c0*/  IMAD.MOV.U32 R9, RZ, RZ, R6 ;  /* 0x000000ffff097224 */ /* 0x000fcc00078e0006 */
[----:B------:R-:W-:Y:S05]  /*27d0*/  @P0 BRA `(.L_x_264) ;  /* 0xfffffffc00900947 */ /* 0x000fea000383ffff */
[----:B------:R-:W-:Y:S05]  /*27e0*/  BSYNC.RECONVERGENT B4 ;  /* 0x0000000000047941 */ /* 0x000fea0003800200 */
.L_x_263:
[----:B------:R-:W-:-:S07]  /*27f0*/  MOV R11, R10 ;  /* 0x0000000a000b7202 */ /* 0x000fce0000000f00 */
.L_x_262:
[----:B------:R-:W-:Y:S05]  /*2800*/  BSYNC.RECONVERGENT B3 ;  /* 0x0000000000037941 */ /* 0x000fea0003800200 */
.L_x_261:
[----:B------:R-:W-:Y:S01]  /*2810*/  LOP3.LUT P0, R25, R12, 0x3f, RZ, 0xc0, !PT ;  /* 0x0000003f0c197812 */ /* 0x000fe2000780c0ff */
[----:B------:R-:W-:-:S04]  /*2820*/  IMAD.IADD R4, R19, 0x1, R11 ;  /* 0x0000000113047824 */ /* 0x000fc800078e020b */
[----:B------:R-:W-:-:S05]  /*2830*/  IMAD.U32 R27, R4, 0x8, R1 ;  /* 0x00000008041b7824 */ /* 0x000fca00078e0001 */
[----:B------:R0:W-:Y:S04]  /*2840*/  STL.64 [R27+-0x78], R8 ;  /* 0xffff88081b007387 */ /* 0x0001e80000100a00 */
[----:B------:R-:W2:Y:S04]  /*2850*/  @P0 LDL.64 R12, [R1+0x8] ;  /* 0x00000800010c0983 */ /* 0x000ea80000100a00 */
[----:B------:R-:W3:Y:S04]  /*2860*/  LDL.64 R6, [R1+0x10] ;  /* 0x0000100001067983 */ /* 0x000ee80000100a00 */
[----:B------:R-:W4:Y:S01]  /*2870*/  LDL.64 R4, [R1+0x18] ;  /* 0x0000180001047983 */ /* 0x000f220000100a00 */
[----:B------:R-:W-:Y:S01]  /*2880*/  @P0 LOP3.LUT R10, R25, 0x3f, RZ, 0x3c, !PT ;  /* 0x0000003f190a0812 */ /* 0x000fe200078e3cff */
[----:B------:R-:W-:Y:S01]  /*2890*/  BSSY.RECONVERGENT B3, `(.L_x_265) ;  /* 0x0000034000037945 */ /* 0x000fe20003800200 */
[----:B--2---:R-:W-:-:S02]  /*28a0*/  @P0 SHF.R.U64 R11, R12, 0x1, R13 ;  /* 0x000000010c0b0819 */ /* 0x004fc4000000120d */
[----:B------:R-:W-:Y:S02]  /*28b0*/  @P0 SHF.R.U32.HI R13, RZ, 0x1, R13 ;  /* 0x00000001ff0d0819 */ /* 0x000fe4000001160d */
[CC--:B---3--:R-:W-:Y:S02]  /*28c0*/  @P0 SHF.L.U32 R19, R6.reuse, R25.reuse, RZ ;  /* 0x0000001906130219 */ /* 0x0c8fe400000006ff */
[----:B0-----:R-:W-:Y:S02]  /*28d0*/  @P0 SHF.R.U64 R8, R11, R10, R13 ;  /* 0x0000000a0b080219 */ /* 0x001fe4000000120d */
[--C-:B------:R-:W-:Y:S02]  /*28e0*/  @P0 SHF.R.U32.HI R23, RZ, 0x1, R7.reuse ;  /* 0x00000001ff170819 */ /* 0x100fe40000011607 */
[C-C-:B------:R-:W-:Y:S02]  /*28f0*/  @P0 SHF.R.U64 R21, R6.reuse, 0x1, R7.reuse ;  /* 0x0000000106150819 */ /* 0x140fe40000001207 */
[----:B------:R-:W-:-:S02]  /*2900*/  @P0 SHF.L.U64.HI R12, R6, R25, R7 ;  /* 0x00000019060c0219 */ /* 0x000fc40000010207 */
[----:B------:R-:W-:Y:S02]  /*2910*/  @P0 SHF.R.U32.HI R9, RZ, R10, R13 ;  /* 0x0000000aff090219 */ /* 0x000fe4000001160d */
[----:B------:R-:W-:Y:S02]  /*2920*/  @P0 LOP3.LUT R6, R19, R8, RZ, 0xfc, !PT ;  /* 0x0000000813060212 */ /* 0x000fe400078efcff */
[----:B----4-:R-:W-:Y:S02]  /*2930*/  @P0 SHF.L.U32 R11, R4, R25, RZ ;  /* 0x00000019040b0219 */ /* 0x010fe400000006ff */
[-CC-:B------:R-:W-:Y:S02]  /*2940*/  @P0 SHF.R.U64 R18, R21, R10.reuse, R23.reuse ;  /* 0x0000000a15120219 */ /* 0x180fe40000001217 */
[----:B------:R-:W-:Y:S02]  /*2950*/  @P0 LOP3.LUT R7, R12, R9, RZ, 0xfc, !PT ;  /* 0x000000090c070212 */ /* 0x000fe400078efcff */
[----:B------:R-:W-:Y:S01]  /*2960*/  @P0 SHF.R.U32.HI R23, RZ, R10, R23 ;  /* 0x0000000aff170219 */ /* 0x000fe20000011617 */
[----:B------:R-:W-:Y:S01]  /*2970*/  IMAD.SHL.U32 R10, R6, 0x4, RZ ;  /* 0x00000004060a7824 */ /* 0x000fe200078e00ff */
[----:B------:R-:W-:-:S02]  /*2980*/  @P0 SHF.L.U64.HI R8, R4, R25, R5 ;  /* 0x0000001904080219 */ /* 0x000fc40000010205 */
[----:B------:R-:W-:Y:S02]  /*2990*/  @P0 LOP3.LUT R4, R11, R18, RZ, 0xfc, !PT ;  /* 0x000000120b040212 */ /* 0x000fe400078efcff */
[----:B------:R-:W-:Y:S02]  /*29a0*/  SHF.L.U64.HI R19, R6, 0x2, R7 ;  /* 0x0000000206137819 */ /* 0x000fe40000010207 */
[----:B------:R-:W-:Y:S02]  /*29b0*/  @P0 LOP3.LUT R5, R8, R23, RZ, 0xfc, !PT ;  /* 0x0000001708050212 */ /* 0x000fe400078efcff */
[----:B------:R-:W-:Y:S02]  /*29c0*/  SHF.L.W.U32.HI R7, R7, 0x2, R4 ;  /* 0x0000000207077819 */ /* 0x000fe40000010e04 */
[----:B------:R-:W-:Y:S02]  /*29d0*/  IADD3 RZ, P0, PT, RZ, -R10, RZ ;  /* 0x8000000affff7210 */ /* 0x000fe40007f1e0ff */
[----:B------:R-:W-:-:S02]  /*29e0*/  LOP3.LUT R6, RZ, R19, RZ, 0x33, !PT ;  /* 0x00000013ff067212 */ /* 0x000fc400078e33ff */
[----:B------:R-:W-:Y:S02]  /*29f0*/  SHF.L.W.U32.HI R4, R4, 0x2, R5 ;  /* 0x0000000204047819 */ /* 0x000fe40000010e05 */
[----:B------:R-:W-:Y:S02]  /*2a00*/  LOP3.LUT R8, RZ, R7, RZ, 0x33, !PT ;  /* 0x00000007ff087212 */ /* 0x000fe400078e33ff */
[----:B------:R-:W-:Y:S02]  /*2a10*/  IADD3.X R6, P0, PT, RZ, R6, RZ, P0, !PT ;  /* 0x00000006ff067210 */ /* 0x000fe4000071e4ff */
[----:B------:R-:W-:Y:S02]  /*2a20*/  LOP3.LUT R9, RZ, R4, RZ, 0x33, !PT ;  /* 0x00000004ff097212 */ /* 0x000fe400078e33ff */
[----:B------:R-:W-:Y:S02]  /*2a30*/  ISETP.GT.U32.AND P2, PT, R7, -0x1, PT ;  /* 0xffffffff0700780c */ /* 0x000fe40003f44070 */
[----:B------:R-:W-:-:S02]  /*2a40*/  IADD3.X R8, P1, PT, RZ, R8, RZ, P0, !PT ;  /* 0x00000008ff087210 */ /* 0x000fc4000073e4ff */
[C---:B------:R-:W-:Y:S02]  /*2a50*/  ISETP.GT.AND.EX P0, PT, R4.reuse, -0x1, PT, P2 ;  /* 0xffffffff0400780c */ /* 0x040fe40003f04320 */
[----:B------:R-:W-:Y:S02]  /*2a60*/  IADD3.X R9, PT, PT, RZ, R9, RZ, P1, !PT ;  /* 0x00000009ff097210 */ /* 0x000fe40000ffe4ff */
[----:B------:R-:W-:Y:S02]  /*2a70*/  SEL R13, R7, R8, P0 ;  /* 0x00000008070d7207 */ /* 0x000fe40000000000 */
[----:B------:R-:W-:Y:S02]  /*2a80*/  SEL R9, R4, R9, P0 ;  /* 0x0000000904097207 */ /* 0x000fe40000000000 */
[----:B------:R-:W-:Y:S02]  /*2a90*/  SEL R19, R19, R6, P0 ;  /* 0x0000000613137207 */ /* 0x000fe40000000000 */
[----:B------:R-:W-:-:S03]  /*2aa0*/  ISETP.NE.U32.AND P1, PT, R9, RZ, PT ;  /* 0x000000ff0900720c */ /* 0x000fc60003f25070 */
[----:B------:R-:W-:Y:S01]  /*2ab0*/  @!P0 IMAD.MOV R10, RZ, RZ, -R10 ;  /* 0x000000ffff0a8224 */ /* 0x000fe200078e0a0a */
[----:B------:R-:W-:-:S06]  /*2ac0*/  SEL R7, R13, R9, !P1 ;  /* 0x000000090d077207 */ /* 0x000fcc0004800000 */
[----:B------:R-:W0:Y:S02]  /*2ad0*/  FLO.U32 R7, R7 ;  /* 0x0000000700077300 */ /* 0x000e2400000e0000 */
[C---:B0-----:R-:W-:Y:S02]  /*2ae0*/  IADD3 R11, PT, PT, -R7.reuse, 0x1f, RZ ;  /* 0x0000001f070b7810 */ /* 0x041fe40007ffe1ff */
[----:B------:R-:W-:-:S03]  /*2af0*/  IADD3 R8, PT, PT, -R7, 0x3f, RZ ;  /* 0x0000003f07087810 */ /* 0x000fc60007ffe1ff */
[----:B------:R-:W-:-:S05]  /*2b00*/  @P1 IMAD.MOV R8, RZ, RZ, R11 ;  /* 0x000000ffff081224 */ /* 0x000fca00078e020b */
[----:B------:R-:W-:-:S13]  /*2b10*/  ISETP.NE.AND P1, PT, R8, RZ, PT ;  /* 0x000000ff0800720c */ /* 0x000fda0003f25270 */
[----:B------:R-:W-:Y:S05]  /*2b20*/  @!P1 BRA `(.L_x_266) ;  /* 0x0000000000289947 */ /* 0x000fea0003800000 */
[----:B------:R-:W-:Y:S02]  /*2b30*/  LOP3.LUT R6, R8, 0x3f, RZ, 0xc0, !PT ;  /* 0x0000003f08067812 */ /* 0x000fe400078ec0ff */
[--C-:B------:R-:W-:Y:S02]  /*2b40*/  SHF.R.U64 R10, R10, 0x1, R19.reuse ;  /* 0x000000010a0a7819 */ /* 0x100fe40000001213 */
[----:B------:R-:W-:Y:S02]  /*2b50*/  SHF.R.U32.HI R12, RZ, 0x1, R19 ;  /* 0x00000001ff0c7819 */ /* 0x000fe40000011613 */
[----:B------:R-:W-:Y:S02]  /*2b60*/  LOP3.LUT R7, R8, 0x3f, RZ, 0xc, !PT ;  /* 0x0000003f08077812 */ /* 0x000fe400078e0cff */
[CC--:B------:R-:W-:Y:S02]  /*2b70*/  SHF.L.U64.HI R18, R13.reuse, R6.reuse, R9 ;  /* 0x000000060d127219 */ /* 0x0c0fe40000010209 */
[----:B------:R-:W-:-:S02]  /*2b80*/  SHF.L.U32 R9, R13, R6, RZ ;  /* 0x000000060d097219 */ /* 0x000fc400000006ff */
[-CC-:B------:R-:W-:Y:S02]  /*2b90*/  SHF.R.U64 R6, R10, R7.reuse, R12.reuse ;  /* 0x000000070a067219 */ /* 0x180fe4000000120c */
[----:B------:R-:W-:Y:S02]  /*2ba0*/  SHF.R.U32.HI R7, RZ, R7, R12 ;  /* 0x00000007ff077219 */ /* 0x000fe4000001160c */
[----:B------:R-:W-:Y:S02]  /*2bb0*/  LOP3.LUT R13, R9, R6, RZ, 0xfc, !PT ;  /* 0x00000006090d7212 */ /* 0x000fe400078efcff */
[----:B------:R-:W-:-:S07]  /*2bc0*/  LOP3.LUT R9, R18, R7, RZ, 0xfc, !PT ;  /* 0x0000000712097212 */ /* 0x000fce00078efcff */
.L_x_266:
[----:B------:R-:W-:Y:S05]  /*2bd0*/  BSYNC.RECONVERGENT B3 ;  /* 0x0000000000037941 */ /* 0x000fea0003800200 */
.L_x_265:
[----:B------:R-:W-:Y:S02]  /*2be0*/  HFMA2 R7, -RZ, RZ, 0, 0 ;  /* 0x00000000ff077431 */ /* 0x000fe400000001ff */
[----:B------:R-:W-:-:S04]  /*2bf0*/  IMAD.WIDE.U32 R10, R13, 0x2168c235, RZ ;  /* 0x2168c2350d0a7825 */ /* 0x000fc800078e00ff */
[----:B------:R-:W-:Y:S01]  /*2c00*/  IMAD.MOV.U32 R6, RZ, RZ, R11 ;  /* 0x000000ffff067224 */ /* 0x000fe200078e000b */
[----:B------:R-:W-:Y:S01]  /*2c10*/  IADD3 RZ, P1, PT, R10, R10, RZ ;  /* 0x0000000a0aff7210 */ /* 0x000fe20007f3e0ff */
[----:B------:R-:W-:-:S04]  /*2c20*/  IMAD.HI.U32 R11, R9, -0x36f0255e, RZ ;  /* 0xc90fdaa2090b7827 */ /* 0x000fc800078e00ff */
[----:B------:R-:W-:-:S04]  /*2c30*/  IMAD.WIDE.U32 R6, R13, -0x36f0255e, R6 ;  /* 0xc90fdaa20d067825 */ /* 0x000fc800078e0006 */
[C---:B------:R-:W-:Y:S02]  /*2c40*/  IMAD R13, R9.reuse, -0x36f0255e, RZ ;  /* 0xc90fdaa2090d7824 */ /* 0x040fe400078e02ff */
[----:B------:R-:W-:-:S04]  /*2c50*/  IMAD.WIDE.U32 R6, P2, R9, 0x2168c235, R6 ;  /* 0x2168c23509067825 */ /* 0x000fc80007840006 */
[----:B------:R-:W-:Y:S01]  /*2c60*/  IMAD.X R9, RZ, RZ, R11, P2 ;  /* 0x000000ffff097224 */ /* 0x000fe200010e060b */
[----:B------:R-:W-:Y:S02]  /*2c70*/  IADD3 R7, P2, PT, R13, R7, RZ ;  /* 0x000000070d077210 */ /* 0x000fe40007f5e0ff */
[----:B------:R-:W-:Y:S02]  /*2c80*/  IADD3.X RZ, P1, PT, R6, R6, RZ, P1, !PT ;  /* 0x0000000606ff7210 */ /* 0x000fe40000f3e4ff */
[C---:B------:R-:W-:Y:S01]  /*2c90*/  ISETP.GT.U32.AND P3, PT, R7.reuse, RZ, PT ;  /* 0x000000ff0700720c */ /* 0x040fe20003f64070 */
[----:B------:R-:W-:Y:S01]  /*2ca0*/  IMAD.X R9, RZ, RZ, R9, P2 ;  /* 0x000000ffff097224 */ /* 0x000fe200010e0609 */
[----:B------:R-:W-:-:S04]  /*2cb0*/  IADD3.X R6, P2, PT, R7, R7, RZ, P1, !PT ;  /* 0x0000000707067210 */ /* 0x000fc80000f5e4ff */
[C---:B------:R-:W-:Y:S01]  /*2cc0*/  ISETP.GT.AND.EX P1, PT, R9.reuse, RZ, PT, P3 ;  /* 0x000000ff0900720c */ /* 0x040fe20003f24330 */
[----:B------:R-:W-:-:S03]  /*2cd0*/  IMAD.X R10, R9, 0x1, R9, P2 ;  /* 0x00000001090a7824 */ /* 0x000fc600010e0609 */
[----:B------:R-:W-:Y:S02]  /*2ce0*/  SEL R6, R6, R7, P1 ;  /* 0x0000000706067207 */ /* 0x000fe40000800000 */
[----:B------:R-:W-:Y:S02]  /*2cf0*/  SEL R7, R10, R9, P1 ;  /* 0x000000090a077207 */ /* 0x000fe40000800000 */
[----:B------:R-:W-:Y:S02]  /*2d00*/  IADD3 R6, P2, PT, R6, 0x1, RZ ;  /* 0x0000000106067810 */ /* 0x000fe40007f5e0ff */
[----:B------:R-:W-:Y:S02]  /*2d10*/  SEL R9, RZ, 0xffffffff, !P1 ;  /* 0xffffffffff097807 */ /* 0x000fe40004800000 */
[----:B------:R-:W-:Y:S02]  /*2d20*/  IADD3.X R7, PT, PT, RZ, R7, RZ, P2, !PT ;  /* 0x00000007ff077210 */ /* 0x000fe400017fe4ff */
[----:B------:R-:W-:Y:S01]  /*2d30*/  LOP3.LUT P1, R15, R15, 0x80000000, RZ, 0xc0, !PT ;  /* 0x800000000f0f7812 */ /* 0x000fe2000782c0ff */
[----:B------:R-:W-:Y:S01]  /*2d40*/  IMAD.IADD R8, R9, 0x1, -R8 ;  /* 0x0000000109087824 */ /* 0x000fe200078e0a08 */
[----:B------:R-:W-:-:S02]  /*2d50*/  SHF.R.U64 R6, R6, 0xa, R7 ;  /* 0x0000000a06067819 */ /* 0x000fc40000001207 */
[----:B------:R-:W-:Y:S01]  /*2d60*/  SHF.R.U32.HI R9, RZ, 0x1e, R5 ;  /* 0x0000001eff097819 */ /* 0x000fe20000011605 */
[----:B------:R-:W-:Y:S01]  /*2d70*/  IMAD.SHL.U32 R5, R8, 0x100000, RZ ;  /* 0x0010000008057824 */ /* 0x000fe200078e00ff */
[----:B------:R-:W-:Y:S02]  /*2d80*/  IADD3 R6, P2, PT, R6, 0x1, RZ ;  /* 0x0000000106067810 */ /* 0x000fe40007f5e0ff */
[----:B------:R-:W-:Y:S02]  /*2d90*/  @!P0 LOP3.LUT R15, R15, 0x80000000, RZ, 0x3c, !PT ;  /* 0x800000000f0f8812 */ /* 0x000fe400078e3cff */
[----:B------:R-:W-:-:S04]  /*2da0*/  LEA.HI.X R7, R7, RZ, RZ, 0x16, P2 ;  /* 0x000000ff07077211 */ /* 0x000fc800010fb4ff */
[--C-:B------:R-:W-:Y:S02]  /*2db0*/  SHF.R.U64 R6, R6, 0x1, R7.reuse ;  /* 0x0000000106067819 */ /* 0x100fe40000001207 */
[----:B------:R-:W-:Y:S02]  /*2dc0*/  SHF.R.U32.HI R8, RZ, 0x1, R7 ;  /* 0x00000001ff087819 */ /* 0x000fe40000011607 */
[----:B------:R-:W-:Y:S02]  /*2dd0*/  IADD3 R6, P2, P3, RZ, RZ, R6 ;  /* 0x000000ffff067210 */ /* 0x000fe40007b5e006 */
[----:B------:R-:W-:Y:S02]  /*2de0*/  LEA.HI R7, R4, R9, RZ, 0x1 ;  /* 0x0000000904077211 */ /* 0x000fe400078f08ff */
[----:B------:R-:W-:-:S03]  /*2df0*/  IADD3.X R4, PT, PT, R5, 0x3fe00000, R8, P2, P3 ;  /* 0x3fe0000005047810 */ /* 0x000fc600017e6408 */
[----:B------:R-:W-:Y:S01]  /*2e00*/  @P1 IMAD.MOV R7, RZ, RZ, -R7 ;  /* 0x000000ffff071224 */ /* 0x000fe200078e0a07 */
[----:B------:R-:W-:-:S07]  /*2e10*/  LOP3.LUT R13, R4, R15, RZ, 0xfc, !PT ;  /* 0x0000000f040d7212 */ /* 0x000fce00078efcff */
.L_x_260:
[----:B------:R-:W-:Y:S01]  /*2e20*/  IMAD.MOV.U32 R15, RZ, RZ, 0x0 ;  /* 0x00000000ff0f7424 */ /* 0x000fe200078e00ff */
[----:B------:R-:W-:Y:S01]  /*2e30*/  MOV R26, R7 ;  /* 0x00000007001a7202 */ /* 0x000fe20000000f00 */
[----:B------:R-:W-:Y:S02]  /*2e40*/  IMAD.MOV.U32 R7, RZ, RZ, R13 ;  /* 0x000000ffff077224 */ /* 0x000fe400078e000d */
[----:B------:R-:W-:Y:S05]  /*2e50*/  RET.REL.NODEC R14 `(_Z13update_stressiiiifffPfS_S_S_S_iS_S_S_S_S_S_S_S_S_S_S_S_S_S_iiiib) ;  /* 0xffffffd00e687950 */ /* 0x000fea0003c3ffff */
.L_x_267:
        /* <DEDUP_REMOVED lines=10> */
.L_x_317:


//--------------------- .text._Z10update_veliiiiifffPfS_S_S_S_S_S_S_S_S_ --------------------------
	.section	.text._Z10update_veliiiiifffPfS_S_S_S_S_S_S_S_S_,"ax",@progbits
	.align	128
        .global         _Z10update_veliiiiifffPfS_S_S_S_S_S_S_S_S_
        .type           _Z10update_veliiiiifffPfS_S_S_S_S_S_S_S_S_,@function
        .size           _Z10update_veliiiiifffPfS_S_S_S_S_S_S_S_S_,(.L_x_318 - _Z10update_veliiiiifffPfS_S_S_S_S_S_S_S_S_)
        .other          _Z10update_veliiiiifffPfS_S_S_S_S_S_S_S_S_,@"STO_CUDA_ENTRY STV_DEFAULT"
_Z10update_veliiiiifffPfS_S_S_S_S_S_S_S_S_:
.text._Z10update_veliiiiifffPfS_S_S_S_S_S_S_S_S_:
[----:B------:R-:W-:Y:S08]  /*0000*/  LDC R1, c[0x0][0x37c] ;  /* 0x0000df00ff017b82 */ /* 0x000ff00000000800 */
[----:B------:R-:W0:Y:S01]  /*0010*/  LDC R5, c[0x0][0x38c] ;  /* 0x0000e300ff057b82 */ /* 0x000e220000000800 */
[----:B------:R-:W1:Y:S01]  /*0020*/  S2R R4, SR_TID.X ;  /* 0x0000000000047919 */ /* 0x000e620000002100 */
[----:B------:R-:W1:Y:S01]  /*0030*/  LDCU UR4, c[0x0][0x360] ;  /* 0x00006c00ff0477ac */ /* 0x000e620008000800 */
[----:B------:R-:W1:Y:S05]  /*0040*/  S2R R7, SR_CTAID.X ;  /* 0x0000000000077919 */ /* 0x000e6a0000002500 */
[----:B------:R-:W2:Y:S01]  /*0050*/  LDC R10, c[0x0][0x398] ;  /* 0x0000e600ff0a7b82 */ /* 0x000ea20000000800 */
[----:B0-----:R-:W-:-:S04]  /*0060*/  IABS R9, R5 ;  /* 0x0000000500097213 */ /* 0x001fc80000000000 */
[----:B------:R-:W0:Y:S01]  /*0070*/  I2F.RP R0, R9 ;  /* 0x0000000900007306 */ /* 0x000e220000209400 */
[----:B-1----:R-:W-:Y:S01]  /*0080*/  IMAD R4, R7, UR4, R4 ;  /* 0x0000000407047c24 */ /* 0x002fe2000f8e0204 */
[----:B------:R-:W1:Y:S06]  /*0090*/  LDCU UR4, c[0x0][0x394] ;  /* 0x00007280ff0477ac */ /* 0x000e6c0008000800 */
[----:B0-----:R-:W0:Y:S02]  /*00a0*/  MUFU.RCP R0, R0 ;  /* 0x0000000000007308 */ /* 0x001e240000001000 */
[----:B0-----:R-:W-:-:S02]  /*00b0*/  IADD3 R2, PT, PT, R0, 0xffffffe, RZ ;  /* 0x0ffffffe00027810 */ /* 0x001fc40007ffe0ff */
[----:B------:R-:W-:-:S04]  /*00c0*/  IABS R0, R4 ;  /* 0x0000000400007213 */ /* 0x000fc80000000000 */
[----:B------:R0:W3:Y:S02]  /*00d0*/  F2I.FTZ.U32.TRUNC.NTZ R3, R2 ;  /* 0x0000000200037305 */ /* 0x0000e4000021f000 */
[----:B0-----:R-:W-:Y:S02]  /*00e0*/  HFMA2 R2, -RZ, RZ, 0, 0 ;  /* 0x00000000ff027431 */ /* 0x001fe400000001ff */
[----:B---3--:R-:W-:-:S04]  /*00f0*/  IMAD.MOV R6, RZ, RZ, -R3 ;  /* 0x000000ffff067224 */ /* 0x008fc800078e0a03 */
[----:B------:R-:W-:-:S04]  /*0100*/  IMAD R7, R6, R9, RZ ;  /* 0x0000000906077224 */ /* 0x000fc800078e02ff */
[----:B------:R-:W-:-:S06]  /*0110*/  IMAD.HI.U32 R3, R3, R7, R2 ;  /* 0x0000000703037227 */ /* 0x000fcc00078e0002 */
[----:B------:R-:W-:-:S04]  /*0120*/  IMAD.HI.U32 R7, R3, R0, RZ ;  /* 0x0000000003077227 */ /* 0x000fc800078e00ff */
[----:B------:R-:W-:-:S04]  /*0130*/  IMAD.MOV R2, RZ, RZ, -R7 ;  /* 0x000000ffff027224 */ /* 0x000fc800078e0a07 */
[C---:B------:R-:W-:Y:S02]  /*0140*/  IMAD R0, R9.reuse, R2, R0 ;  /* 0x0000000209007224 */ /* 0x040fe400078e0200 */
[----:B--2---:R-:W0:Y:S03]  /*0150*/  MUFU.RCP R2, R10 ;  /* 0x0000000a00027308 */ /* 0x004e260000001000 */
[----:B------:R-:W-:-:S13]  /*0160*/  ISETP.GT.U32.AND P2, PT, R9, R0, PT ;  /* 0x000000000900720c */ /* 0x000fda0003f44070 */
[-C--:B------:R-:W-:Y:S01]  /*0170*/  @!P2 IADD3 R0, PT, PT, R0, -R9.reuse, RZ ;  /* 0x800000090000a210 */ /* 0x080fe20007ffe0ff */
[----:B------:R-:W-:Y:S01]  /*0180*/  @!P2 VIADD R7, R7, 0x1 ;  /* 0x000000010707a836 */ /* 0x000fe20000000000 */
[----:B------:R-:W-:Y:S01]  /*0190*/  ISETP.NE.AND P2, PT, R5, RZ, PT ;  /* 0x000000ff0500720c */ /* 0x000fe20003f45270 */
[-C--:B0-----:R-:W-:Y:S01]  /*01a0*/  FFMA R3, R2, -R10.reuse, 1 ;  /* 0x3f80000002037423 */ /* 0x081fe2000000080a */
[----:B------:R-:W-:Y:S02]  /*01b0*/  ISETP.GE.U32.AND P0, PT, R0, R9, PT ;  /* 0x000000090000720c */ /* 0x000fe40003f06070 */
[----:B------:R-:W-:Y:S01]  /*01c0*/  LOP3.LUT R0, R4, R5, RZ, 0x3c, !PT ;  /* 0x0000000504007212 */ /* 0x000fe200078e3cff */
[----:B------:R-:W-:Y:S01]  /*01d0*/  FFMA R2, R2, R3, R2 ;  /* 0x0000000302027223 */ /* 0x000fe20000000002 */
[----:B-1----:R-:W-:Y:S02]  /*01e0*/  MOV R9, UR4 ;  /* 0x0000000400097c02 */ /* 0x002fe40008000f00 */
[----:B------:R-:W-:Y:S01]  /*01f0*/  ISETP.GE.AND P1, PT, R0, RZ, PT ;  /* 0x000000ff0000720c */ /* 0x000fe20003f26270 */
[----:B------:R-:W-:Y:S01]  /*0200*/  FFMA R3, R2, UR4, RZ ;  /* 0x0000000402037c23 */ /* 0x000fe200080000ff */
[----:B------:R-:W0:Y:S03]  /*0210*/  LDC R0, c[0x0][0x394] ;  /* 0x0000e500ff007b82 */ /* 0x000e260000000800 */
[----:B------:R-:W-:-:S02]  /*0220*/  FFMA R6, R3, -R10, UR4 ;  /* 0x0000000403067e23 */ /* 0x000fc4000800080a */
[----:B------:R-:W-:Y:S01]  /*0230*/  @P0 IADD3 R7, PT, PT, R7, 0x1, RZ ;  /* 0x0000000107070810 */ /* 0x000fe20007ffe0ff */
[----:B------:R-:W1:Y:S01]  /*0240*/  FCHK P0, R9, R10 ;  /* 0x0000000a09007302 */ /* 0x000e620000000000 */
[----:B------:R-:W-:-:S04]  /*0250*/  FFMA R6, R2, R6, R3 ;  /* 0x0000000602067223 */ /* 0x000fc80000000003 */
[----:B------:R-:W-:Y:S01]  /*0260*/  @!P1 IMAD.MOV R7, RZ, RZ, -R7 ;  /* 0x000000ffff079224 */ /* 0x000fe200078e0a07 */
[----:B------:R-:W-:-:S05]  /*0270*/  @!P2 LOP3.LUT R7, RZ, R5, RZ, 0x33, !PT ;  /* 0x00000005ff07a212 */ /* 0x000fca00078e33ff */
[----:B------:R-:W-:-:S04]  /*0280*/  IMAD.MOV R8, RZ, RZ, -R7 ;  /* 0x000000ffff087224 */ /* 0x000fc800078e0a07 */
[----:B------:R-:W-:Y:S01]  /*0290*/  IMAD R5, R5, R8, R4 ;  /* 0x0000000805057224 */ /* 0x000fe200078e0204 */
[----:B-1----:R-:W-:Y:S06]  /*02a0*/  @!P0 BRA `(.L_x_268) ;  /* 0x0000000000108947 */ /* 0x002fec0003800000 */
[----:B------:R-:W1:Y:S01]  /*02b0*/  LDC R3, c[0x0][0x398] ;  /* 0x0000e600ff037b82 */ /* 0x000e620000000800 */
[----:B------:R-:W-:-:S07]  /*02c0*/  MOV R8, 0x2e0 ;  /* 0x000002e000087802 */ /* 0x000fce0000000f00 */
[----:B01----:R-:W-:Y:S05]  /*02d0*/  CALL.REL.NOINC `($__internal_12_$__cuda_sm3x_div_rn_noftz_f32_slowpath) ;  /* 0x0000000400d47944 */ /* 0x003fea0003c00000 */
[----:B------:R-:W-:-:S07]  /*02e0*/  MOV R6, R2 ;  /* 0x0000000200067202 */ /* 0x000fce0000000f00 */
.L_x_268:
        /* <DEDUP_REMOVED lines=13> */
[----:B01----:R-:W-:Y:S05]  /*03c0*/  CALL.REL.NOINC `($__internal_12_$__cuda_sm3x_div_rn_noftz_f32_slowpath) ;  /* 0x0000000400987944 */ /* 0x003fea0003c00000 */
[----:B------:R-:W-:-:S07]  /*03d0*/  MOV R12, R2 ;  /* 0x00000002000c7202 */ /* 0x000fce0000000f00 */
.L_x_269:
[----:B------:R-:W1:Y:S02]  /*03e0*/  LDC.64 R8, c[0x0][0x388] ;  /* 0x0000e200ff087b82 */ /* 0x000e640000000a00 */
[----:B-1----:R-:W-:-:S05]  /*03f0*/  IMAD R3, R9, R8, -0x4 ;  /* 0xfffffffc09037424 */ /* 0x002fca00078e0208 */
[----:B------:R-:W-:-:S04]  /*0400*/  ISETP.GE.AND P0, PT, R4, R3, PT ;  /* 0x000000030400720c */ /* 0x000fc80003f06270 */
[----:B------:R-:W-:-:S13]  /*0410*/  ISETP.LT.OR P0, PT, R4, 0x4, P0 ;  /* 0x000000040400780c */ /* 0x000fda0000701670 */
[----:B------:R-:W-:Y:S05]  /*0420*/  @P0 EXIT ;  /* 0x000000000000094d */ /* 0x000fea0003800000 */
[----:B0-----:R-:W-:Y:S01]  /*0430*/  IADD3 R0, PT, PT, R9, -0x4, RZ ;  /* 0xfffffffc09007810 */ /* 0x001fe20007ffe0ff */
[----:B------:R-:W-:-:S03]  /*0440*/  VIADD R8, R8, 0xfffffffc ;  /* 0xfffffffc08087836 */ /* 0x000fc60000000000 */
[----:B------:R-:W-:Y:S02]  /*0450*/  ISETP.GE.AND P0, PT, R5, R0, PT ;  /* 0x000000000500720c */ /* 0x000fe40003f06270 */
[C---:B------:R-:W-:Y:S02]  /*0460*/  VIMNMX R0, PT, PT, R7.reuse, R5, PT ;  /* 0x0000000507007248 */ /* 0x040fe40003fe0100 */
[----:B------:R-:W-:-:S04]  /*0470*/  ISETP.GE.OR P0, PT, R7, R8, P0 ;  /* 0x000000080700720c */ /* 0x000fc80000706670 */
[----:B------:R-:W-:-:S13]  /*0480*/  ISETP.LT.OR P0, PT, R0, 0x4, P0 ;  /* 0x000000040000780c */ /* 0x000fda0000701670 */
[----:B------:R-:W-:Y:S05]  /*0490*/  @P0 EXIT ;  /* 0x000000000000094d */ /* 0x000fea0003800000 */
[----:B------:R-:W0:Y:S01]  /*04a0*/  LDC.64 R10, c[0x0][0x3c0] ;  /* 0x0000f000ff0a7b82 */ /* 0x000e220000000a00 */
[----:B------:R-:W1:Y:S01]  /*04b0*/  LDCU.64 UR4, c[0x0][0x358] ;  /* 0x00006b00ff0477ac */ /* 0x000e620008000a00 */
[CC--:B------:R-:W-:Y:S01]  /*04c0*/  IADD3 R0, PT, PT, R4.reuse, R9.reuse, RZ ;  /* 0x0000000904007210 */ /* 0x0c0fe20007ffe0ff */
[--C-:B------:R-:W-:Y:S01]  /*04d0*/  IMAD.MOV R25, RZ, RZ, -R9.reuse ;  /* 0x000000ffff197224 */ /* 0x100fe200078e0a09 */
[----:B------:R-:W-:Y:S01]  /*04e0*/  IADD3 R29, PT, PT, R4, -R9, RZ ;  /* 0x80000009041d7210 */ /* 0x000fe20007ffe0ff */
[----:B------:R-:W2:Y:S01]  /*04f0*/  LDCU.128 UR8, c[0x3][URZ] ;  /* 0x00c00000ff0877ac */ /* 0x000ea20008000c00 */
[----:B------:R-:W-:Y:S02]  /*0500*/  LEA R8, R9, R0, 0x1 ;  /* 0x0000000009087211 */ /* 0x000fe400078e08ff */
[----:B------:R-:W3:Y:S01]  /*0510*/  LDC.64 R2, c[0x0][0x3d0] ;  /* 0x0000f400ff027b82 */ /* 0x000ee20000000a00 */
[----:B------:R-:W-:Y:S02]  /*0520*/  LEA R25, R25, R4, 0x1 ;  /* 0x0000000419197211 */ /* 0x000fe400078e08ff */
[----:B------:R-:W-:-:S02]  /*0530*/  IMAD.IADD R8, R8, 0x1, R9 ;  /* 0x0000000108087824 */ /* 0x000fc400078e0209 */
[----:B0-----:R-:W-:-:S04]  /*0540*/  IMAD.WIDE R14, R0, 0x4, R10 ;  /* 0x00000004000e7825 */ /* 0x001fc800078e020a */
[----:B------:R-:W-:Y:S01]  /*0550*/  IMAD.WIDE.U32 R16, R4, 0x4, R10 ;  /* 0x0000000404107825 */ /* 0x000fe200078e000a */
[----:B-1----:R0:W4:Y:S03]  /*0560*/  LDG.E R0, desc[UR4][R14.64] ;  /* 0x000000040e007981 */ /* 0x002126000c1e1900 */
[----:B------:R-:W-:Y:S01]  /*0570*/  IMAD.WIDE R26, R9, 0x4, R14 ;  /* 0x00000004091a7825 */ /* 0x000fe200078e020e */
[----:B------:R1:W4:Y:S03]  /*0580*/  LDG.E R23, desc[UR4][R16.64] ;  /* 0x0000000410177981 */ /* 0x000326000c1e1900 */
[----:B------:R-:W-:Y:S01]  /*0590*/  IMAD.WIDE R28, R29, 0x4, R10 ;  /* 0x000000041d1c7825 */ /* 0x000fe200078e020a */
[----:B------:R-:W5:Y:S01]  /*05a0*/  LDG.E R22, desc[UR4][R26.64] ;  /* 0x000000041a167981 */ /* 0x000f62000c1e1900 */
[----:B0-----:R-:W0:Y:S02]  /*05b0*/  LDC.64 R14, c[0x0][0x3d8] ;  /* 0x0000f600ff0e7b82 */ /* 0x001e240000000a00 */
[C---:B------:R-:W-:Y:S01]  /*05c0*/  IMAD.WIDE R18, R9.reuse, 0x4, R26 ;  /* 0x0000000409127825 */ /* 0x040fe200078e021a */
[----:B------:R-:W5:Y:S03]  /*05d0*/  LDG.E R21, desc[UR4][R28.64] ;  /* 0x000000041c157981 */ /* 0x000f66000c1e1900 */
[----:B-1----:R-:W-:Y:S01]  /*05e0*/  IMAD R17, R9, -0x7, R8 ;  /* 0xfffffff909117824 */ /* 0x002fe200078e0208 */
[----:B------:R1:W5:Y:S01]  /*05f0*/  LDG.E R20, desc[UR4][R18.64] ;  /* 0x0000000412147981 */ /* 0x000362000c1e1900 */
[----:B------:R-:W-:-:S04]  /*0600*/  IMAD.WIDE R24, R25, 0x4, R10 ;  /* 0x0000000419187825 */ /* 0x000fc800078e020a */
[----:B------:R-:W-:Y:S01]  /*0610*/  IMAD.WIDE R8, R9, 0x4, R18 ;  /* 0x0000000409087825 */ /* 0x000fe200078e0212 */
[----:B------:R-:W5:Y:S03]  /*0620*/  LDG.E R13, desc[UR4][R24.64] ;  /* 0x00000004180d7981 */ /* 0x000f66000c1e1900 */
[----:B------:R-:W-:Y:S01]  /*0630*/  IMAD.WIDE R16, R17, 0x4, R10 ;  /* 0x0000000411107825 */ /* 0x000fe200078e020a */
[----:B-1----:R-:W1:Y:S01]  /*0640*/  LDC.64 R18, c[0x0][0x3c8] ;  /* 0x0000f200ff127b82 */ /* 0x002e620000000a00 */
[----:B------:R-:W5:Y:S02]  /*0650*/  LDG.E R8, desc[UR4][R8.64] ;  /* 0x0000000408087981 */ /* 0x000f64000c1e1900 */
[C---:B---3--:R-:W-:Y:S02]  /*0660*/  IMAD.WIDE.U32 R2, R7.reuse, 0x4, R2 ;  /* 0x0000000407027825 */ /* 0x048fe400078e0002 */
[----:B------:R-:W3:Y:S03]  /*0670*/  LDG.E R17, desc[UR4][R16.64] ;  /* 0x0000000410117981 */ /* 0x000ee6000c1e1900 */
[----:B------:R-:W2:Y:S01]  /*0680*/  LDC.64 R10, c[0x0][0x3a0] ;  /* 0x0000e800ff0a7b82 */ /* 0x000ea20000000a00 */
[----:B------:R-:W3:Y:S01]  /*0690*/  LDG.E R3, desc[UR4][R2.64] ;  /* 0x0000000402037981 */ /* 0x000ee2000c1e1900 */
[----:B0-----:R-:W-:-:S06]  /*06a0*/  IMAD.WIDE.U32 R14, R7, 0x4, R14 ;  /* 0x00000004070e7825 */ /* 0x001fcc00078e000e */
[----:B------:R-:W3:Y:S01]  /*06b0*/  LDG.E R14, desc[UR4][R14.64] ;  /* 0x000000040e0e7981 */ /* 0x000ee2000c1e1900 */
[----:B--2---:R-:W-:-:S06]  /*06c0*/  IMAD.WIDE.U32 R10, R4, 0x4, R10 ;  /* 0x00000004040a7825 */ /* 0x004fcc00078e000a */
[----:B------:R-:W2:Y:S01]  /*06d0*/  LDG.E R11, desc[UR4][R10.64] ;  /* 0x000000040a0b7981 */ /* 0x000ea2000c1e1900 */
[----:B------:R-:W-:-:S05]  /*06e0*/  IADD3 R27, PT, PT, R4, -0x1, RZ ;  /* 0xffffffff041b7810 */ /* 0x000fca0007ffe0ff */
[----:B-1----:R-:W-:-:S05]  /*06f0*/  IMAD.WIDE.U32 R26, R27, 0x4, R18 ;  /* 0x000000041b1a7825 */ /* 0x002fca00078e0012 */
[----:B------:R-:W2:Y:S01]  /*0700*/  LDG.E R10, desc[UR4][R26.64] ;  /* 0x000000041a0a7981 */ /* 0x000ea2000c1e1900 */
[----:B----4-:R-:W-:-:S04]  /*0710*/  FADD R0, R0, -R23 ;  /* 0x8000001700007221 */ /* 0x010fc80000000000 */
[----:B------:R-:W-:Y:S01]  /*0720*/  FFMA R0, R0, UR8, RZ ;  /* 0x0000000800007c23 */ /* 0x000fe200080000ff */
[----:B-----5:R-:W-:-:S04]  /*0730*/  FADD R21, R22, -R21 ;  /* 0x8000001516157221 */ /* 0x020fc80000000000 */
[----:B------:R-:W-:Y:S01]  /*0740*/  FFMA R0, R21, UR9, R0 ;  /* 0x0000000915007c23 */ /* 0x000fe20008000000 */
[----:B------:R-:W-:-:S04]  /*0750*/  FADD R13, R20, -R13 ;  /* 0x8000000d140d7221 */ /* 0x000fc80000000000 */
[----:B------:R-:W-:Y:S01]  /*0760*/  FFMA R0, R13, UR10, R0 ;  /* 0x0000000a0d007c23 */ /* 0x000fe20008000000 */
[----:B---3--:R-:W-:Y:S02]  /*0770*/  FADD R7, R8, -R17 ;  /* 0x8000001108077221 */ /* 0x008fe40000000000 */
[----:B------:R-:W0:Y:S08]  /*0780*/  LDC.64 R16, c[0x0][0x3b0] ;  /* 0x0000ec00ff107b82 */ /* 0x000e300000000a00 */
[----:B------:R-:W1:Y:S01]  /*0790*/  LDC.64 R8, c[0x0][0x3e0] ;  /* 0x0000f800ff087b82 */ /* 0x000e620000000a00 */
[----:B------:R-:W-:Y:S01]  /*07a0*/  FFMA R24, R7, UR11, R0 ;  /* 0x0000000b07187c23 */ /* 0x000fe20008000000 */
[----:B------:R-:W-:Y:S01]  /*07b0*/  FMUL R25, R3, R6 ;  /* 0x0000000603197220 */ /* 0x000fe20000400000 */
[C---:B------:R-:W-:Y:S01]  /*07c0*/  IMAD.WIDE.U32 R20, R4.reuse, 0x4, R18 ;  /* 0x0000000404147825 */ /* 0x040fe200078e0012 */
[----:B------:R-:W-:-:S04]  /*07d0*/  IADD3 R23, PT, PT, R4, -0x2, RZ ;  /* 0xfffffffe04177810 */ /* 0x000fc80007ffe0ff */
[----:B------:R-:W3:Y:S01]  /*07e0*/  LDC.64 R6, c[0x0][0x3e8] ;  /* 0x0000fa00ff067b82 */ /* 0x000ee20000000a00 */
[----:B------:R-:W-:Y:S01]  /*07f0*/  VIADD R13, R4, 0xfffffffd ;  /* 0xfffffffd040d7836 */ /* 0x000fe20000000000 */
[----:B------:R-:W4:Y:S06]  /*0800*/  LDG.E R15, desc[UR4][R20.64+0x4] ;  /* 0x00000404140f7981 */ /* 0x000f2c000c1e1900 */
[----:B------:R-:W5:Y:S01]  /*0810*/  LDC.64 R2, c[0x0][0x3a8] ;  /* 0x0000ea00ff027b82 */ /* 0x000f620000000a00 */
[----:B------:R-:W4:Y:S01]  /*0820*/  LDG.E R0, desc[UR4][R20.64] ;  /* 0x0000000414007981 */ /* 0x000f22000c1e1900 */
[----:B------:R-:W-:-:S04]  /*0830*/  IMAD.WIDE.U32 R22, R23, 0x4, R18 ;  /* 0x0000000417167825 */ /* 0x000fc800078e0012 */
[----:B------:R-:W-:Y:S02]  /*0840*/  FMUL R29, R24, R25 ;  /* 0x00000019181d7220 */ /* 0x000fe40000400000 */
[----:B------:R-:W4:Y:S01]  /*0850*/  LDG.E R25, desc[UR4][R20.64+0xc] ;  /* 0x00000c0414197981 */ /* 0x000f22000c1e1900 */
[----:B------:R-:W-:-:S03]  /*0860*/  IMAD.WIDE.U32 R18, R13, 0x4, R18 ;  /* 0x000000040d127825 */ /* 0x000fc600078e0012 */
[----:B------:R-:W4:Y:S01]  /*0870*/  LDG.E R13, desc[UR4][R20.64+0x8] ;  /* 0x00000804140d7981 */ /* 0x000f22000c1e1900 */
[----:B--2---:R-:W-:Y:S01]  /*0880*/  FFMA R11, R14, R11, -R29 ;  /* 0x0000000b0e0b7223 */ /* 0x004fe2000000081d */
[----:B0-----:R-:W-:Y:S02]  /*0890*/  IMAD.WIDE.U32 R16, R4, 0x4, R16 ;  /* 0x0000000404107825 */ /* 0x001fe400078e0010 */
[----:B------:R-:W2:Y:S02]  /*08a0*/  LDG.E R22, desc[UR4][R22.64] ;  /* 0x0000000416167981 */ /* 0x000ea4000c1e1900 */
[C---:B-1----:R-:W-:Y:S02]  /*08b0*/  IMAD.WIDE.U32 R8, R5.reuse, 0x4, R8 ;  /* 0x0000000405087825 */ /* 0x042fe400078e0008 */
[----:B------:R-:W2:Y:S04]  /*08c0*/  LDG.E R18, desc[UR4][R18.64] ;  /* 0x0000000412127981 */ /* 0x000ea8000c1e1900 */
[----:B------:R-:W2:Y:S01]  /*08d0*/  LDG.E R27, desc[UR4][R20.64+0x10] ;  /* 0x00001004141b7981 */ /* 0x000ea2000c1e1900 */
[----:B---3--:R-:W-:-:S03]  /*08e0*/  IMAD.WIDE.U32 R6, R5, 0x4, R6 ;  /* 0x0000000405067825 */ /* 0x008fc600078e0006 */
[----:B------:R-:W-:Y:S01]  /*08f0*/  STG.E desc[UR4][R16.64], R11 ;  /* 0x0000000b10007986 */ /* 0x000fe2000c101904 */
[C---:B-----5:R-:W-:Y:S02]  /*0900*/  IMAD.WIDE.U32 R28, R4.reuse, 0x4, R2 ;  /* 0x00000004041c7825 */ /* 0x060fe400078e0002 */
[----:B------:R-:W0:Y:S01]  /*0910*/  LDC.64 R2, c[0x0][0x3b8] ;  /* 0x0000ee00ff027b82 */ /* 0x000e220000000a00 */
[----:B------:R-:W3:Y:S04]  /*0920*/  LDG.E R9, desc[UR4][R8.64] ;  /* 0x0000000408097981 */ /* 0x000ee8000c1e1900 */
[----:B------:R-:W5:Y:S04]  /*0930*/  LDG.E R6, desc[UR4][R6.64] ;  /* 0x0000000406067981 */ /* 0x000f68000c1e1900 */
[----:B------:R-:W5:Y:S01]  /*0940*/  LDG.E R29, desc[UR4][R28.64] ;  /* 0x000000041c1d7981 */ /* 0x000f62000c1e1900 */
[----:B0-----:R-:W-:-:S04]  /*0950*/  IMAD.WIDE.U32 R2, R4, 0x4, R2 ;  /* 0x0000000404027825 */ /* 0x001fc800078e0002 */
[----:B----4-:R-:W-:-:S04]  /*0960*/  FADD R0, R15, -R0 ;  /* 0x800000000f007221 */ /* 0x010fc80000000000 */
[----:B------:R-:W-:Y:S01]  /*0970*/  FFMA R0, R0, UR8, RZ ;  /* 0x0000000800007c23 */ /* 0x000fe200080000ff */
[----:B------:R-:W-:-:S04]  /*0980*/  FADD R13, R13, -R10 ;  /* 0x8000000a0d0d7221 */ /* 0x000fc80000000000 */
[----:B------:R-:W-:Y:S01]  /*0990*/  FFMA R0, R13, UR9, R0 ;  /* 0x000000090d007c23 */ /* 0x000fe20008000000 */
[----:B--2---:R-:W-:-:S04]  /*09a0*/  FADD R25, R25, -R22 ;  /* 0x8000001619197221 */ /* 0x004fc80000000000 */
[----:B------:R-:W-:Y:S01]  /*09b0*/  FFMA R0, R25, UR10, R0 ;  /* 0x0000000a19007c23 */ /* 0x000fe20008000000 */
[----:B------:R-:W-:-:S04]  /*09c0*/  FADD R27, R27, -R18 ;  /* 0x800000121b1b7221 */ /* 0x000fc80000000000 */
[----:B------:R-:W-:Y:S01]  /*09d0*/  FFMA R0, R27, UR11, R0 ;  /* 0x0000000b1b007c23 */ /* 0x000fe20008000000 */
[----:B---3--:R-:W-:-:S04]  /*09e0*/  FMUL R9, R9, R12 ;  /* 0x0000000c09097220 */ /* 0x008fc80000400000 */
[----:B------:R-:W-:-:S04]  /*09f0*/  FMUL R9, R0, R9 ;  /* 0x0000000900097220 */ /* 0x000fc80000400000 */
[----:B-----5:R-:W-:-:S05]  /*0a00*/  FFMA R9, R6, R29, -R9 ;  /* 0x0000001d06097223 */ /* 0x020fca0000000809 */
[----:B------:R-:W-:Y:S01]  /*0a10*/  STG.E desc[UR4][R2.64], R9 ;  /* 0x0000000902007986 */ /* 0x000fe2000c101904 */
[----:B------:R-:W-:Y:S05]  /*0a20*/  EXIT ;  /* 0x000000000000794d */ /* 0x000fea0003800000 */
        .weak           $__internal_12_$__cuda_sm3x_div_rn_noftz_f32_slowpath
        .type           $__internal_12_$__cuda_sm3x_div_rn_noftz_f32_slowpath,@function
        .size           $__internal_12_$__cuda_sm3x_div_rn_noftz_f32_slowpath,(.L_x_318 - $__internal_12_$__cuda_sm3x_div_rn_noftz_f32_slowpath)
$__internal_12_$__cuda_sm3x_div_rn_noftz_f32_slowpath:
[----:B------:R-:W-:Y:S02]  /*0a30*/  SHF.R.U32.HI R9, RZ, 0x17, R3 ;  /* 0x00000017ff097819 */ /* 0x000fe40000011603 */
[--C-:B------:R-:W-:Y:S02]  /*0a40*/  SHF.R.U32.HI R2, RZ, 0x17, R0.reuse ;  /* 0x00000017ff027819 */ /* 0x100fe40000011600 */
[----:B------:R-:W-:Y:S01]  /*0a50*/  LOP3.LUT R15, R9, 0xff, RZ, 0xc0, !PT ;  /* 0x000000ff090f7812 */ /* 0x000fe200078ec0ff */
[----:B------:R-:W-:Y:S01]  /*0a60*/  IMAD.MOV.U32 R9, RZ, RZ, R0 ;  /* 0x000000ffff097224 */ /* 0x000fe200078e0000 */
[----:B------:R-:W-:Y:S02]  /*0a70*/  LOP3.LUT R2, R2, 0xff, RZ, 0xc0, !PT ;  /* 0x000000ff02027812 */ /* 0x000fe400078ec0ff */
[----:B------:R-:W-:Y:S02]  /*0a80*/  IADD3 R12, PT, PT, R15, -0x1, RZ ;  /* 0xffffffff0f0c7810 */ /* 0x000fe40007ffe0ff */
[----:B------:R-:W-:-:S02]  /*0a90*/  IADD3 R11, PT, PT, R2, -0x1, RZ ;  /* 0xffffffff020b7810 */ /* 0x000fc40007ffe0ff */
[----:B------:R-:W-:-:S04]  /*0aa0*/  ISETP.GT.U32.AND P0, PT, R12, 0xfd, PT ;  /* 0x000000fd0c00780c */ /* 0x000fc80003f04070 */
[----:B------:R-:W-:-:S13]  /*0ab0*/  ISETP.GT.U32.OR P0, PT, R11, 0xfd, P0 ;  /* 0x000000fd0b00780c */ /* 0x000fda0000704470 */
[----:B------:R-:W-:Y:S01]  /*0ac0*/  @!P0 MOV R10, RZ ;  /* 0x000000ff000a8202 */ /* 0x000fe20000000f00 */
        /* <DEDUP_REMOVED lines=22> */
[----:B------:R-:W-:Y:S02]  /*0c30*/  @!P0 FFMA R9, R0, 1.84467440737095516160e+19, RZ ;  /* 0x5f80000000098823 */ /* 0x000fe400000000ff */
[----:B------:R-:W-:-:S07]  /*0c40*/  @!P1 IADD3 R10, PT, PT, R10, 0x40, RZ ;  /* 0x000000400a0a9810 */ /* 0x000fce0007ffe0ff */
.L_x_270:
[----:B------:R-:W-:-:S04]  /*0c50*/  LEA R12, R15, 0xc0800000, 0x17 ;  /* 0xc08000000f0c7811 */ /* 0x000fc800078eb8ff */
[----:B------:R-:W-:Y:S01]  /*0c60*/  IADD3 R3, PT, PT, -R12, R3, RZ ;  /* 0x000000030c037210 */ /* 0x000fe20007ffe1ff */
[----:B------:R-:W-:-:S03]  /*0c70*/  VIADD R12, R2, 0xffffff81 ;  /* 0xffffff81020c7836 */ /* 0x000fc60000000000 */
[----:B------:R-:W0:Y:S01]  /*0c80*/  MUFU.RCP R11, R3 ;  /* 0x00000003000b7308 */ /* 0x000e220000001000 */
[----:B------:R-:W-:Y:S01]  /*0c90*/  FADD.FTZ R13, -R3, -RZ ;  /* 0x800000ff030d7221 */ /* 0x000fe20000010100 */
[----:B------:R-:W-:-:S03]  /*0ca0*/  IMAD R2, R12, -0x800000, R9 ;  /* 0xff8000000c027824 */ /* 0x000fc600078e0209 */
        /* <DEDUP_REMOVED lines=23> */
[C---:B------:R-:W-:Y:S01]  /*0e20*/  IADD3 R12, PT, PT, R13.reuse, 0x20, RZ ;  /* 0x000000200d0c7810 */ /* 0x040fe20007ffe0ff */
[CCC-:B------:R-:W-:Y:S01]  /*0e30*/  FFMA.RM R10, R16.reuse, R14.reuse, R11.reuse ;  /* 0x0000000e100a7223 */ /* 0x1c0fe2000000400b */
[----:B------:R-:W-:Y:S02]  /*0e40*/  ISETP.NE.AND P2, PT, R13, RZ, PT ;  /* 0x000000ff0d00720c */ /* 0x000fe40003f45270 */
[----:B------:R-:W-:Y:S01]  /*0e50*/  LOP3.LUT R9, R3, 0x7fffff, RZ, 0xc0, !PT ;  /* 0x007fffff03097812 */ /* 0x000fe200078ec0ff */
[----:B------:R-:W-:Y:S01]  /*0e60*/  FFMA.RP R3, R16, R14, R11 ;  /* 0x0000000e10037223 */ /* 0x000fe2000000800b */
[----:B------:R-:W-:Y:S02]  /*0e70*/  ISETP.NE.AND P1, PT, R13, RZ, PT ;  /* 0x000000ff0d00720c */ /* 0x000fe40003f25270 */
[----:B------:R-:W-:Y:S02]  /*0e80*/  LOP3.LUT R9, R9, 0x800000, RZ, 0xfc, !PT ;  /* 0x0080000009097812 */ /* 0x000fe400078efcff */
[----:B------:R-:W-:-:S02]  /*0e90*/  IADD3 R11, PT, PT, -R13, RZ, RZ ;  /* 0x000000ff0d0b7210 */ /* 0x000fc40007ffe1ff */
[----:B------:R-:W-:Y:S02]  /*0ea0*/  SHF.L.U32 R12, R9, R12, RZ ;  /* 0x0000000c090c7219 */ /* 0x000fe400000006ff */
[----:B------:R-:W-:Y:S02]  /*0eb0*/  FSETP.NEU.FTZ.AND P0, PT, R3, R10, PT ;  /* 0x0000000a0300720b */ /* 0x000fe40003f1d000 */
[----:B------:R-:W-:Y:S02]  /*0ec0*/  SEL R10, R11, RZ, P2 ;  /* 0x000000ff0b0a7207 */ /* 0x000fe40001000000 */
[----:B------:R-:W-:Y:S02]  /*0ed0*/  ISETP.NE.AND P1, PT, R12, RZ, P1 ;  /* 0x000000ff0c00720c */ /* 0x000fe40000f25270 */
[----:B------:R-:W-:Y:S02]  /*0ee0*/  SHF.R.U32.HI R10, RZ, R10, R9 ;  /* 0x0000000aff0a7219 */ /* 0x000fe40000011609 */
[----:B------:R-:W-:-:S02]  /*0ef0*/  PLOP3.LUT P0, PT, P0, P1, PT, 0xf8, 0x8f ;  /* 0x00000000008f781c */ /* 0x000fc40000703f70 */
[----:B------:R-:W-:Y:S02]  /*0f00*/  SHF.R.U32.HI R12, RZ, 0x1, R10 ;  /* 0x00000001ff0c7819 */ /* 0x000fe4000001160a */
[----:B------:R-:W-:-:S04]  /*0f10*/  SEL R3, RZ, 0x1, !P0 ;  /* 0x00000001ff037807 */ /* 0x000fc80004000000 */
[----:B------:R-:W-:-:S04]  /*0f20*/  LOP3.LUT R3, R3, 0x1, R12, 0xf8, !PT ;  /* 0x0000000103037812 */ /* 0x000fc800078ef80c */
[----:B------:R-:W-:-:S05]  /*0f30*/  LOP3.LUT R3, R3, R10, RZ, 0xc0, !PT ;  /* 0x0000000a03037212 */ /* 0x000fca00078ec0ff */
[----:B------:R-:W-:-:S05]  /*0f40*/  IMAD.IADD R3, R12, 0x1, R3 ;  /* 0x000000010c037824 */ /* 0x000fca00078e0203 */
[----:B------:R-:W-:Y:S01]  /*0f50*/  LOP3.LUT R2, R3, R2, RZ, 0xfc, !PT ;  /* 0x0000000203027212 */ /* 0x000fe200078efcff */
[----:B------:R-:W-:Y:S06]  /*0f60*/  BRA `(.L_x_277) ;  /* 0x0000000000347947 */ /* 0x000fec0003800000 */
.L_x_276:
[----:B------:R-:W-:-:S04]  /*0f70*/  LOP3.LUT R2, R2, 0x80000000, RZ, 0xc0, !PT ;  /* 0x8000000002027812 */ /* 0x000fc800078ec0ff */
[----:B------:R-:W-:Y:S01]  /*0f80*/  LOP3.LUT R2, R2, 0x7f800000, RZ, 0xfc, !PT ;  /* 0x7f80000002027812 */ /* 0x000fe200078efcff */
[----:B------:R-:W-:Y:S06]  /*0f90*/  BRA `(.L_x_277) ;  /* 0x0000000000287947 */ /* 0x000fec0003800000 */
.L_x_275:
[----:B------:R-:W-:Y:S01]  /*0fa0*/  LEA R2, R9, R2, 0x17 ;  /* 0x0000000209027211 */ /* 0x000fe200078eb8ff */
[----:B------:R-:W-:Y:S06]  /*0fb0*/  BRA `(.L_x_277) ;  /* 0x0000000000207947 */ /* 0x000fec0003800000 */
.L_x_274:
[----:B------:R-:W-:-:S04]  /*0fc0*/  LOP3.LUT R2, R3, 0x80000000, R9, 0x48, !PT ;  /* 0x8000000003027812 */ /* 0x000fc800078e4809 */
[----:B------:R-:W-:Y:S01]  /*0fd0*/  LOP3.LUT R2, R2, 0x7f800000, RZ, 0xfc, !PT ;  /* 0x7f80000002027812 */ /* 0x000fe200078efcff */
[----:B------:R-:W-:Y:S06]  /*0fe0*/  BRA `(.L_x_277) ;  /* 0x0000000000147947 */ /* 0x000fec0003800000 */
.L_x_273:
[----:B------:R-:W-:Y:S01]  /*0ff0*/  LOP3.LUT R2, R3, 0x80000000, R9, 0x48, !PT ;  /* 0x8000000003027812 */ /* 0x000fe200078e4809 */
[----:B------:R-:W-:Y:S06]  /*1000*/  BRA `(.L_x_277) ;  /* 0x00000000000c7947 */ /* 0x000fec0003800000 */
.L_x_272:
[----:B------:R-:W0:Y:S01]  /*1010*/  MUFU.RSQ R2, -QNAN ;  /* 0xffc0000000027908 */ /* 0x000e220000001400 */
[----:B------:R-:W-:Y:S05]  /*1020*/  BRA `(.L_x_277) ;  /* 0x0000000000047947 */ /* 0x000fea0003800000 */
.L_x_271:
[----:B------:R-:W-:-:S07]  /*1030*/  FADD.FTZ R2, R0, R3 ;  /* 0x0000000300027221 */ /* 0x000fce0000010000 */
.L_x_277:
[----:B------:R-:W-:-:S04]  /*1040*/  HFMA2 R9, -RZ, RZ, 0, 0 ;  /* 0x00000000ff097431 */ /* 0x000fc800000001ff */
[----:B0-----:R-:W-:Y:S05]  /*1050*/  RET.REL.NODEC R8 `(_Z10update_veliiiiifffPfS_S_S_S_S_S_S_S_S_) ;  /* 0xffffffec08e87950 */ /* 0x001fea0003c3ffff */
.L_x_278:
        /* <DEDUP_REMOVED lines=10> */
.L_x_318:


//--------------------- .text._Z10add_sourcefffiiiifffiiiiPfS_ --------------------------
	.section	.text._Z10add_sourcefffiiiifffiiiiPfS_,"ax",@progbits
	.align	128
        .global         _Z10add_sourcefffiiiifffiiiiPfS_
        .type           _Z10add_sourcefffiiiifffiiiiPfS_,@function
        .size           _Z10add_sourcefffiiiifffiiiiPfS_,(.L_x_320 - _Z10add_sourcefffiiiifffiiiiPfS_)
        .other          _Z10add_sourcefffiiiifffiiiiPfS_,@"STO_CUDA_ENTRY STV_DEFAULT"
_Z10add_sourcefffiiiifffiiiiPfS_:
.text._Z10add_sourcefffiiiifffiiiiPfS_:
[----:B------:R-:W-:Y:S08]  /*0000*/  LDC R1, c[0x0][0x37c] ;  /* 0x0000df00ff017b82 */ /* 0x000ff00000000800 */
[----:B------:R-:W0:Y:S02]  /*0010*/  LDC R5, c[0x0][0x3a4] ;  /* 0x0000e900ff057b82 */ /* 0x000e240000000800 */
[----:B0-----:R-:W-:-:S05]  /*0020*/  VIADD R0, R5, 0x1800000 ;  /* 0x0180000005007836 */ /* 0x001fca0000000000 */
[----:B------:R-:W-:-:S04]  /*0030*/  LOP3.LUT R0, R0, 0x7f800000, RZ, 0xc0, !PT ;  /* 0x7f80000000007812 */ /* 0x000fc800078ec0ff */
[----:B------:R-:W-:-:S13]  /*0040*/  ISETP.GT.U32.AND P0, PT, R0, 0x1ffffff, PT ;  /* 0x01ffffff0000780c */ /* 0x000fda0003f04070 */
[----:B------:R-:W-:Y:S05]  /*0050*/  @P0 BRA `(.L_x_279) ;  /* 0x00000000000c0947 */ /* 0x000fea0003800000 */
[----:B------:R-:W-:-:S07]  /*0060*/  MOV R2, 0x80 ;  /* 0x0000008000027802 */ /* 0x000fce0000000f00 */
[----:B------:R-:W-:Y:S05]  /*0070*/  CALL.REL.NOINC `($__internal_14_$__cuda_sm20_rcp_rn_f32_slowpath) ;  /* 0x0000001800647944 */ /* 0x000fea0003c00000 */
[----:B------:R-:W-:Y:S05]  /*0080*/  BRA `(.L_x_280) ;  /* 0x0000000000107947 */ /* 0x000fea0003800000 */
.L_x_279:
[----:B------:R-:W0:Y:S02]  /*0090*/  MUFU.RCP R0, R5 ;  /* 0x0000000500007308 */ /* 0x000e240000001000 */
[----:B0-----:R-:W-:-:S04]  /*00a0*/  FFMA R2, R0, R5, -1 ;  /* 0xbf80000000027423 */ /* 0x001fc80000000005 */
[----:B------:R-:W-:-:S04]  /*00b0*/  FADD.FTZ R3, -R2, -RZ ;  /* 0x800000ff02037221 */ /* 0x000fc80000010100 */
[----:B------:R-:W-:-:S07]  /*00c0*/  FFMA R0, R0, R3, R0 ;  /* 0x0000000300007223 */ /* 0x000fce0000000000 */
.L_x_280:
[----:B------:R-:W0:Y:S01]  /*00d0*/  LDCU UR5, c[0x0][0x3a8] ;  /* 0x00007500ff0577ac */ /* 0x000e220008000800 */
[----:B------:R-:W1:Y:S01]  /*00e0*/  LDCU UR4, c[0x0][0x3a0] ;  /* 0x00007400ff0477ac */ /* 0x000e620008000800 */
[----:B0-----:R-:W-:Y:S01]  /*00f0*/  UISETP.NE.AND UP0, UPT, UR5, 0x3, UPT ;  /* 0x000000030500788c */ /* 0x001fe2000bf05270 */
[----:B-1----:R-:W-:-:S08]  /*0100*/  FADD R4, -R0, UR4 ;  /* 0x0000000400047e21 */ /* 0x002fd00008000100 */
[----:B------:R-:W-:Y:S05]  /*0110*/  BRA.U !UP0, `(.L_x_281) ;  /* 0x0000000908c47547 */ /* 0x000fea000b800000 */
[----:B------:R-:W-:-:S09]  /*0120*/  UISETP.NE.AND UP0, UPT, UR5, 0x2, UPT ;  /* 0x000000020500788c */ /* 0x000fd2000bf05270 */
[----:B------:R-:W-:Y:S05]  /*0130*/  BRA.U !UP0, `(.L_x_282) ;  /* 0x00000005082c7547 */ /* 0x000fea000b800000 */
[----:B------:R-:W-:Y:S01]  /*0140*/  UISETP.NE.AND UP0, UPT, UR5, 0x1, UPT ;  /* 0x000000010500788c */ /* 0x000fe2000bf05270 */
[----:B------:R-:W-:-:S08]  /*0150*/  IMAD.MOV.U32 R2, RZ, RZ, RZ ;  /* 0x000000ffff027224 */ /* 0x000fd000078e00ff */
[----:B------:R-:W-:Y:S05]  /*0160*/  BRA.U UP0, `(.L_x_283) ;  /* 0x00000011001c7547 */ /* 0x000fea000b800000 */
[----:B------:R-:W0:Y:S01]  /*0170*/  LDCU UR4, c[0x0][0x3a4] ;  /* 0x00007480ff0477ac */ /* 0x000e220008000800 */
[----:B------:R-:W-:Y:S01]  /*0180*/  MOV R5, 0x3ff71547 ;  /* 0x3ff7154700057802 */ /* 0x000fe20000000f00 */
[----:B------:R-:W-:Y:S01]  /*0190*/  UMOV UR5, 0x4023bd3c ;  /* 0x4023bd3c00057882 */ /* 0x000fe20000000000 */
[----:B0-----:R-:W-:Y:S01]  /*01a0*/  FMUL R4, R4, UR4 ;  /* 0x0000000404047c20 */ /* 0x001fe20008400000 */
[----:B------:R-:W-:-:S03]  /*01b0*/  UMOV UR4, 0xc99e70c6 ;  /* 0xc99e70c600047882 */ /* 0x000fc60000000000 */
[----:B------:R-:W-:Y:S01]  /*01c0*/  FMUL R6, R4, R4 ;  /* 0x0000000404067220 */ /* 0x000fe20000400000 */
[----:B------:R-:W-:-:S05]  /*01d0*/  IMAD.MOV.U32 R4, RZ, RZ, 0x652b82fe ;  /* 0x652b82feff047424 */ /* 0x000fca00078e00ff */
[----:B------:R-:W0:Y:S02]  /*01e0*/  F2F.F64.F32 R6, R6 ;  /* 0x0000000600067310 */ /* 0x000e240000201800 */
[----:B0-----:R-:W-:Y:S01]  /*01f0*/  DMUL R2, R6, -UR4 ;  /* 0x8000000406027c28 */ /* 0x001fe20008000000 */
[----:B------:R-:W-:Y:S01]  /*0200*/  UMOV UR4, 0xfefa39ef ;  /* 0xfefa39ef00047882 */ /* 0x000fe20000000000 */
[----:B------:R-:W-:-:S06]  /*0210*/  UMOV UR5, 0x3fe62e42 ;  /* 0x3fe62e4200057882 */ /* 0x000fcc0000000000 */
[----:B------:R-:W-:Y:S02]  /*0220*/  DFMA R4, R2, R4, 6.75539944105574400000e+15 ;  /* 0x433800000204742b */ /* 0x000fe40000000004 */
[----:B------:R-:W-:-:S06]  /*0230*/  FSETP.GEU.AND P0, PT, |R3|, 4.1917929649353027344, PT ;  /* 0x4086232b0300780b */ /* 0x000fcc0003f0e200 */
[----:B------:R-:W-:-:S08]  /*0240*/  DADD R8, R4, -6.75539944105574400000e+15 ;  /* 0xc338000004087429 */ /* 0x000fd00000000000 */
[----:B------:R-:W-:Y:S01]  /*0250*/  DFMA R10, R8, -UR4, R2 ;  /* 0x80000004080a7c2b */ /* 0x000fe20008000002 */
[----:B------:R-:W-:Y:S01]  /*0260*/  UMOV UR4, 0x3b39803f ;  /* 0x3b39803f00047882 */ /* 0x000fe20000000000 */
[----:B------:R-:W-:-:S06]  /*0270*/  UMOV UR5, 0x3c7abc9e ;  /* 0x3c7abc9e00057882 */ /* 0x000fcc0000000000 */
[----:B------:R-:W-:Y:S01]  /*0280*/  DFMA R8, R8, -UR4, R10 ;  /* 0x8000000408087c2b */ /* 0x000fe2000800000a */
[----:B------:R-:W-:Y:S01]  /*0290*/  UMOV UR4, 0x69ce2bdf ;  /* 0x69ce2bdf00047882 */ /* 0x000fe20000000000 */
[----:B------:R-:W-:Y:S01]  /*02a0*/  IMAD.MOV.U32 R10, RZ, RZ, -0x35dec16 ;  /* 0xfca213eaff0a7424 */ /* 0x000fe200078e00ff */
[----:B------:R-:W-:Y:S01]  /*02b0*/  UMOV UR5, 0x3e5ade15 ;  /* 0x3e5ade1500057882 */ /* 0x000fe20000000000 */
[----:B------:R-:W-:-:S06]  /*02c0*/  IMAD.MOV.U32 R11, RZ, RZ, 0x3e928af3 ;  /* 0x3e928af3ff0b7424 */ /* 0x000fcc00078e00ff */
        /* <DEDUP_REMOVED lines=26> */
[----:B------:R-:W-:Y:S01]  /*0470*/  DFMA R10, R8, R10, 1 ;  /* 0x3ff00000080a742b */ /* 0x000fe2000000000a */
[----:B------:R-:W-:Y:S01]  /*0480*/  IMAD.MOV.U32 R8, RZ, RZ, -0x36618f3a ;  /* 0xc99e70c6ff087424 */ /* 0x000fe200078e00ff */
[----:B------:R-:W-:-:S06]  /*0490*/  MOV R9, 0x4033bd3c ;  /* 0x4033bd3c00097802 */ /* 0x000fcc0000000f00 */
[----:B------:R-:W-:Y:S02]  /*04a0*/  DFMA R8, R6, -R8, 1 ;  /* 0x3ff000000608742b */ /* 0x000fe40000000808 */
        /* <DEDUP_REMOVED lines=9> */
[----:B------:R-:W-:Y:S01]  /*0540*/  LEA.HI R2, R4, R4, RZ, 0x1 ;  /* 0x0000000404027211 */ /* 0x000fe200078f08ff */
[----:B------:R-:W-:-:S03]  /*0550*/  IMAD.MOV.U32 R6, RZ, RZ, R10 ;  /* 0x000000ffff067224 */ /* 0x000fc600078e000a */
[----:B------:R-:W-:-:S05]  /*0560*/  SHF.R.S32.HI R7, RZ, 0x1, R2 ;  /* 0x00000001ff077819 */ /* 0x000fca0000011402 */
[----:B------:R-:W-:Y:S01]  /*0570*/  IMAD.IADD R2, R4, 0x1, -R7 ;  /* 0x0000000104027824 */ /* 0x000fe200078e0a07 */
[----:B------:R-:W-:-:S04]  /*0580*/  LEA R7, R7, R11, 0x14 ;  /* 0x0000000b07077211 */ /* 0x000fc800078ea0ff */
[----:B------:R-:W-:Y:S01]  /*0590*/  LEA R3, R2, 0x3ff00000, 0x14 ;  /* 0x3ff0000002037811 */ /* 0x000fe200078ea0ff */
[----:B------:R-:W-:-:S06]  /*05a0*/  IMAD.MOV.U32 R2, RZ, RZ, RZ ;  /* 0x000000ffff027224 */ /* 0x000fcc00078e00ff */
[----:B------:R-:W-:-:S11]  /*05b0*/  DMUL R6, R6, R2 ;  /* 0x0000000206067228 */ /* 0x000fd60000000000 */
.L_x_284:
[----:B------:R-:W-:-:S06]  /*05c0*/  DMUL R8, R8, R6 ;  /* 0x0000000608087228 */ /* 0x000fcc0000000000 */
[----:B------:R0:W1:Y:S01]  /*05d0*/  F2F.F32.F64 R2, R8 ;  /* 0x0000000800027310 */ /* 0x0000620000301000 */
[----:B------:R-:W-:Y:S05]  /*05e0*/  BRA `(.L_x_283) ;  /* 0x0000000800fc7947 */ /* 0x000fea0003800000 */
.L_x_282:
[----:B------:R-:W0:Y:S01]  /*05f0*/  MUFU.RCP64H R3, 1.799999237060546875 ;  /* 0x3ffccccc00037908 */ /* 0x000e220000001800 */
[----:B------:R-:W-:Y:S01]  /*0600*/  IMAD.MOV.U32 R6, RZ, RZ, -0x33333333 ;  /* 0xcccccccdff067424 */ /* 0x000fe200078e00ff */
[----:B------:R-:W-:Y:S01]  /*0610*/  MOV R7, 0x3ffccccc ;  /* 0x3ffccccc00077802 */ /* 0x000fe20000000f00 */
[----:B------:R-:W-:Y:S01]  /*0620*/  IMAD.MOV.U32 R2, RZ, RZ, RZ ;  /* 0x000000ffff027224 */ /* 0x000fe200078e00ff */
[----:B------:R-:W-:Y:S01]  /*0630*/  UMOV UR4, 0x99999998 ;  /* 0x9999999800047882 */ /* 0x000fe20000000000 */
[----:B------:R-:W-:Y:S01]  /*0640*/  UMOV UR5, 0x3fc99999 ;  /* 0x3fc9999900057882 */ /* 0x000fe20000000000 */
[----:B------:R-:W-:Y:S01]  /*0650*/  IMAD.MOV.U32 R10, RZ, RZ, -0x748574fc ;  /* 0x8b7a8b04ff0a7424 */ /* 0x000fe200078e00ff */
[----:B------:R-:W-:Y:S01]  /*0660*/  UMOV UR6, 0x3ae80f1e ;  /* 0x3ae80f1e00067882 */ /* 0x000fe20000000000 */
[----:B------:R-:W-:Y:S01]  /*0670*/  IMAD.MOV.U32 R11, RZ, RZ, 0x3ed0ee25 ;  /* 0x3ed0ee25ff0b7424 */ /* 0x000fe200078e00ff */
[----:B------:R-:W-:Y:S01]  /*0680*/  UMOV UR7, 0x3eb1380b ;  /* 0x3eb1380b00077882 */ /* 0x000fe20000000000 */
[----:B------:R-:W-:Y:S01]  /*0690*/  MOV R16, 0xfefa39ef ;  /* 0xfefa39ef00107802 */ /* 0x000fe20000000f00 */
[----:B------:R-:W-:Y:S01]  /*06a0*/  IMAD.MOV.U32 R17, RZ, RZ, 0x3fe62e42 ;  /* 0x3fe62e42ff117424 */ /* 0x000fe200078e00ff */
[----:B------:R-:W-:Y:S01]  /*06b0*/  UMOV UR8, 0x0 ;  /* 0x0000000000087882 */ /* 0x000fe20000000000 */
[----:B------:R-:W-:Y:S01]  /*06c0*/  UMOV UR9, 0x40080000 ;  /* 0x4008000000097882 */ /* 0x000fe20000000000 */
[----:B------:R-:W1:Y:S01]  /*06d0*/  LDC R5, c[0x0][0x3a4] ;  /* 0x0000e900ff057b82 */ /* 0x000e620000000800 */
[----:B0-----:R-:W-:-:S08]  /*06e0*/  DFMA R6, R2, -R6, 1 ;  /* 0x3ff000000206742b */ /* 0x001fd00000000806 */
[----:B------:R-:W-:-:S08]  /*06f0*/  DFMA R6, R6, R6, R6 ;  /* 0x000000060606722b */ /* 0x000fd00000000006 */
[----:B------:R-:W-:-:S08]  /*0700*/  DFMA R2, R2, R6, R2 ;  /* 0x000000060202722b */ /* 0x000fd00000000002 */
[----:B------:R-:W-:-:S08]  /*0710*/  DMUL R6, R2, -UR4 ;  /* 0x8000000402067c28 */ /* 0x000fd00008000000 */
[----:B------:R-:W-:-:S08]  /*0720*/  DFMA R6, R2, -UR4, R6 ;  /* 0x8000000402067c2b */ /* 0x000fd00008000006 */
[C---:B------:R-:W-:Y:S02]  /*0730*/  DMUL R8, R6.reuse, R6 ;  /* 0x0000000606087228 */ /* 0x040fe40000000000 */
[----:B------:R-:W-:-:S06]  /*0740*/  DADD R12, -R6, -UR4 ;  /* 0x80000004060c7e29 */ /* 0x000fcc0008000100 */
[----:B------:R-:W-:Y:S01]  /*0750*/  DFMA R10, R8, UR6, R10 ;  /* 0x00000006080a7c2b */ /* 0x000fe2000800000a */
[----:B------:R-:W-:Y:S01]  /*0760*/  UMOV UR6, 0x9f02676f ;  /* 0x9f02676f00067882 */ /* 0x000fe20000000000 */
[----:B------:R-:W-:Y:S01]  /*0770*/  UMOV UR7, 0x3ef3b266 ;  /* 0x3ef3b26600077882 */ /* 0x000fe20000000000 */
[----:B------:R-:W-:-:S05]  /*0780*/  DADD R14, R12, R12 ;  /* 0x000000000c0e7229 */ /* 0x000fca000000000c */
[----:B------:R-:W-:Y:S01]  /*0790*/  DFMA R10, R8, R10, UR6 ;  /* 0x00000006080a7e2b */ /* 0x000fe2000800000a */
[----:B------:R-:W-:Y:S01]  /*07a0*/  UMOV UR6, 0xa9ab0956 ;  /* 0xa9ab095600067882 */ /* 0x000fe20000000000 */
[----:B------:R-:W-:Y:S01]  /*07b0*/  UMOV UR7, 0x3f1745cb ;  /* 0x3f1745cb00077882 */ /* 0x000fe20000000000 */
[----:B------:R-:W-:Y:S01]  /*07c0*/  DFMA R14, -R6, -UR4, R14 ;  /* 0x80000004060e7c2b */ /* 0x000fe2000800010e */
[----:B------:R-:W-:Y:S01]  /*07d0*/  UMOV UR4, 0x542fe938 ;  /* 0x542fe93800047882 */ /* 0x000fe20000000000 */
[----:B------:R-:W-:-:S03]  /*07e0*/  UMOV UR5, 0x400921fb ;  /* 0x400921fb00057882 */ /* 0x000fc60000000000 */
[----:B------:R-:W-:Y:S01]  /*07f0*/  DFMA R10, R8, R10, UR6 ;  /* 0x00000006080a7e2b */ /* 0x000fe2000800000a */
[----:B------:R-:W-:Y:S01]  /*0800*/  UMOV UR6, 0x2d1b5154 ;  /* 0x2d1b515400067882 */ /* 0x000fe20000000000 */
[----:B------:R-:W-:Y:S01]  /*0810*/  UMOV UR7, 0x3f3c71c7 ;  /* 0x3f3c71c700077882 */ /* 0x000fe20000000000 */
[----:B------:R-:W-:Y:S01]  /*0820*/  DMUL R14, R2, R14 ;  /* 0x0000000e020e7228 */ /* 0x000fe20000000000 */
[----:B------:R-:W-:Y:S02]  /*0830*/  IMAD.MOV.U32 R2, RZ, RZ, 0x3b39803f ;  /* 0x3b39803fff027424 */ /* 0x000fe400078e00ff */
[----:B------:R-:W-:Y:S02]  /*0840*/  IMAD.MOV.U32 R3, RZ, RZ, 0x3c7abc9e ;  /* 0x3c7abc9eff037424 */ /* 0x000fe400078e00ff */
        /* <DEDUP_REMOVED lines=8> */
[----:B------:R-:W-:Y:S01]  /*08d0*/  UMOV UR7, 0x3fb55555 ;  /* 0x3fb5555500077882 */ /* 0x000fe20000000000 */
[----:B------:R-:W-:-:S05]  /*08e0*/  DFMA R10, R16, -UR8, R6 ;  /* 0x80000008100a7c2b */ /* 0x000fca0008000006 */
[----:B------:R-:W-:-:S03]  /*08f0*/  DFMA R12, R8, R12, UR6 ;  /* 0x00000006080c7e2b */ /* 0x000fc6000800000c */
[----:B------:R-:W-:-:S05]  /*0900*/  DFMA R16, -R16, -3, R10 ;  /* 0xc00800001010782b */ /* 0x000fca000000010a */
[----:B------:R-:W-:-:S03]  /*0910*/  DMUL R12, R8, R12 ;  /* 0x0000000c080c7228 */ /* 0x000fc60000000000 */
[----:B------:R-:W-:-:S05]  /*0920*/  DADD R16, -R6, R16 ;  /* 0x0000000006107229 */ /* 0x000fca0000000110 */
[----:B------:R-:W-:Y:S01]  /*0930*/  DFMA R12, R6, R12, R14 ;  /* 0x0000000c060c722b */ /* 0x000fe2000000000e */
[----:B------:R-:W-:-:S07]  /*0940*/  MOV R6, 0x1 ;  /* 0x0000000100067802 */ /* 0x000fce0000000f00 */
[----:B------:R-:W-:-:S08]  /*0950*/  DADD R12, R12, -R16 ;  /* 0x000000000c0c7229 */ /* 0x000fd00000000810 */
[----:B------:R-:W-:Y:S01]  /*0960*/  DFMA R12, R2, -UR8, R12 ;  /* 0x80000008020c7c2b */ /* 0x000fe2000800000c */
[----:B-1----:R-:W-:-:S04]  /*0970*/  FMUL R2, R5, -4 ;  /* 0xc080000005027820 */ /* 0x002fc80000400000 */
[----:B------:R-:W-:-:S03]  /*0980*/  FMUL R5, R2, R5 ;  /* 0x0000000502057220 */ /* 0x000fc60000400000 */
[----:B------:R-:W-:Y:S01]  /*0990*/  DADD R10, R10, R12 ;  /* 0x000000000a0a7229 */ /* 0x000fe2000000000c */
[----:B------:R-:W0:Y:S08]  /*09a0*/  F2F.F64.F32 R2, R5 ;  /* 0x0000000500027310 */ /* 0x000e300000201800 */
[----:B------:R-:W1:Y:S01]  /*09b0*/  MUFU.RCP64H R7, R11 ;  /* 0x0000000b00077308 */ /* 0x000e620000001800 */
[----:B0-----:R-:W-:-:S02]  /*09c0*/  DMUL R2, R2, UR4 ;  /* 0x0000000402027c28 */ /* 0x001fc40008000000 */
[----:B-1----:R-:W-:-:S08]  /*09d0*/  DFMA R8, -R10, R6, 1 ;  /* 0x3ff000000a08742b */ /* 0x002fd00000000106 */
[----:B------:R-:W-:-:S08]  /*09e0*/  DFMA R8, R8, R8, R8 ;  /* 0x000000080808722b */ /* 0x000fd00000000008 */
[----:B------:R-:W-:Y:S02]  /*09f0*/  DFMA R8, R6, R8, R6 ;  /* 0x000000080608722b */ /* 0x000fe40000000006 */
[----:B------:R-:W-:-:S06]  /*0a00*/  DMUL R6, R2, -UR4 ;  /* 0x8000000402067c28 */ /* 0x000fcc0008000000 */
[----:B------:R-:W-:-:S04]  /*0a10*/  DFMA R12, -R10, R8, 1 ;  /* 0x3ff000000a0c742b */ /* 0x000fc80000000108 */
[----:B------:R-:W-:-:S04]  /*0a20*/  FSETP.GEU.AND P1, PT, |R7|, 6.5827683646048100446e-37, PT ;  /* 0x036000000700780b */ /* 0x000fc80003f2e200 */
        /* <DEDUP_REMOVED lines=9> */
[----:B------:R-:W-:-:S07]  /*0ac0*/  IMAD.MOV.U32 R16, RZ, RZ, R7 ;  /* 0x000000ffff107224 */ /* 0x000fce00078e0007 */
[----:B------:R-:W-:Y:S05]  /*0ad0*/  CALL.REL.NOINC `($__internal_13_$__cuda_sm20_div_rn_f64_full) ;  /* 0x0000000800507944 */ /* 0x000fea0003c00000 */
.L_x_285:
[----:B------:R-:W0:Y:S01]  /*0ae0*/  F2F.F32.F64 R3, R2 ;  /* 0x0000000200037310 */ /* 0x000e220000301000 */
[----:B------:R-:W-:Y:S01]  /*0af0*/  IMAD.MOV.U32 R6, RZ, RZ, 0x3bbb989d ;  /* 0x3bbb989dff067424 */ /* 0x000fe200078e00ff */
[----:B------:R-:W-:Y:S01]  /*0b00*/  MOV R7, 0x437c0000 ;  /* 0x437c000000077802 */ /* 0x000fe20000000f00 */
[----:B------:R-:W-:Y:S01]  /*0b10*/  UMOV UR4, 0xc99e70c6 ;  /* 0xc99e70c600047882 */ /* 0x000fe20000000000 */
[----:B------:R-:W-:Y:S01]  /*0b20*/  UMOV UR5, 0x4033bd3c ;  /* 0x4033bd3c00057882 */ /* 0x000fe20000000000 */
[----:B0-----:R-:W-:-:S04]  /*0b30*/  FMUL R5, R4, R3 ;  /* 0x0000000304057220 */ /* 0x001fc80000400000 */
[----:B------:R-:W-:-:S04]  /*0b40*/  FMUL R5, R4, R5 ;  /* 0x0000000504057220 */ /* 0x000fc80000400000 */
[----:B------:R-:W-:-:S04]  /*0b50*/  FFMA.SAT R6, R5, R6, 0.5 ;  /* 0x3f00000005067423 */ /* 0x000fc80000002006 */
[----:B------:R-:W-:-:S04]  /*0b60*/  FFMA.RM R6, R6, R7, 12582913 ;  /* 0x4b40000106067423 */ /* 0x000fc80000004007 */
[C---:B------:R-:W-:Y:S01]  /*0b70*/  FADD R8, R6.reuse, -12583039 ;  /* 0xcb40007f06087421 */ /* 0x040fe20000000000 */
[----:B------:R-:W-:-:S03]  /*0b80*/  IMAD.SHL.U32 R6, R6, 0x800000, RZ ;  /* 0x0080000006067824 */ /* 0x000fc600078e00ff */
[----:B------:R-:W-:-:S04]  /*0b90*/  FFMA R8, R5, 1.4426950216293334961, -R8 ;  /* 0x3fb8aa3b05087823 */ /* 0x000fc80000000808 */
[----:B------:R-:W-:Y:S02]  /*0ba0*/  FFMA R8, R5, 1.925963033500011079e-08, R8 ;  /* 0x32a5706005087823 */ /* 0x000fe40000000008 */
[----:B------:R-:W0:Y:S08]  /*0bb0*/  F2F.F64.F32 R4, R4 ;  /* 0x0000000400047310 */ /* 0x000e300000201800 */
[----:B------:R-:W1:Y:S01]  /*0bc0*/  MUFU.EX2 R7, R8 ;  /* 0x0000000800077308 */ /* 0x000e620000000800 */
[----:B0-----:R-:W-:Y:S01]  /*0bd0*/  DMUL R2, R4, -UR4 ;  /* 0x8000000404027c28 */ /* 0x001fe20008000000 */
[----:B-1----:R-:W-:-:S06]  /*0be0*/  FMUL R6, R6, R7 ;  /* 0x0000000706067220 */ /* 0x002fcc0000400000 */
[----:B------:R-:W0:Y:S02]  /*0bf0*/  F2F.F64.F32 R6, R6 ;  /* 0x0000000600067310 */ /* 0x000e240000201800 */
[----:B0-----:R-:W-:-:S10]  /*0c00*/  DMUL R2, R2, R6 ;  /* 0x0000000602027228 */ /* 0x001fd40000000000 */
[----:B------:R2:W3:Y:S01]  /*0c10*/  F2F.F32.F64 R2, R2 ;  /* 0x0000000200027310 */ /* 0x0004e20000301000 */
[----:B------:R-:W-:Y:S05]  /*0c20*/  BRA `(.L_x_283) ;  /* 0x00000004006c7947 */ /* 0x000fea0003800000 */
.L_x_281:
[----:B------:R-:W0:Y:S01]  /*0c30*/  MUFU.RCP64H R3, 1.799999237060546875 ;  /* 0x3ffccccc00037908 */ /* 0x000e220000001800 */
[----:B------:R-:W-:Y:S01]  /*0c40*/  IMAD.MOV.U32 R6, RZ, RZ, -0x33333333 ;  /* 0xcccccccdff067424 */ /* 0x000fe200078e00ff */
[----:B------:R-:W-:Y:S01]  /*0c50*/  MOV R2, RZ ;  /* 0x000000ff00027202 */ /* 0x000fe20000000f00 */
[----:B------:R-:W-:Y:S01]  /*0c60*/  IMAD.MOV.U32 R7, RZ, RZ, 0x3ffccccc ;  /* 0x3ffcccccff077424 */ /* 0x000fe200078e00ff */
        /* <DEDUP_REMOVED lines=13> */
[----:B------:R-:W-:Y:S01]  /*0d40*/  DFMA R2, R2, R6, R2 ;  /* 0x000000060202722b */ /* 0x000fe20000000002 */
[----:B-1----:R-:W-:-:S07]  /*0d50*/  FMUL R5, R5, R5 ;  /* 0x0000000505057220 */ /* 0x002fce0000400000 */
        /* <DEDUP_REMOVED lines=18> */
[----:B------:R-:W-:Y:S01]  /*0e80*/  IMAD.MOV.U32 R2, RZ, RZ, 0x3b39803f ;  /* 0x3b39803fff027424 */ /* 0x000fe200078e00ff */
[----:B------:R-:W-:-:S03]  /*0e90*/  MOV R3, 0x3c7abc9e ;  /* 0x3c7abc9e00037802 */ /* 0x000fc60000000f00 */
        /* <DEDUP_REMOVED lines=12> */
[----:B------:R-:W-:Y:S01]  /*0f60*/  DMUL R12, R6, R12 ;  /* 0x0000000c060c7228 */ /* 0x000fe20000000000 */
[----:B------:R-:W-:Y:S02]  /*0f70*/  IMAD.MOV.U32 R6, RZ, RZ, 0x1 ;  /* 0x00000001ff067424 */ /* 0x000fe400078e00ff */
[----:B------:R-:W-:-:S05]  /*0f80*/  DADD R16, -R8, R16 ;  /* 0x0000000008107229 */ /* 0x000fca0000000110 */
[----:B------:R-:W-:-:S08]  /*0f90*/  DFMA R12, R8, R12, R14 ;  /* 0x0000000c080c722b */ /* 0x000fd0000000000e */
[----:B------:R-:W-:-:S08]  /*0fa0*/  DADD R12, R12, -R16 ;  /* 0x000000000c0c7229 */ /* 0x000fd00000000810 */
[----:B------:R-:W-:-:S08]  /*0fb0*/  DFMA R2, R2, -UR8, R12 ;  /* 0x8000000802027c2b */ /* 0x000fd0000800000c */
[----:B------:R-:W-:Y:S02]  /*0fc0*/  DADD R10, R10, R2 ;  /* 0x000000000a0a7229 */ /* 0x000fe40000000002 */
[----:B------:R-:W0:Y:S08]  /*0fd0*/  F2F.F64.F32 R2, R5 ;  /* 0x0000000500027310 */ /* 0x000e300000201800 */
[----:B------:R-:W1:Y:S01]  /*0fe0*/  MUFU.RCP64H R7, R11 ;  /* 0x0000000b00077308 */ /* 0x000e620000001800 */
[----:B0-----:R-:W-:-:S02]  /*0ff0*/  DMUL R2, R2, -UR4 ;  /* 0x8000000402027c28 */ /* 0x001fc40008000000 */
        /* <DEDUP_REMOVED lines=14> */
[----:B------:R-:W-:Y:S02]  /*10e0*/  MOV R16, R7 ;  /* 0x0000000700107202 */ /* 0x000fe40000000f00 */
[----:B------:R-:W-:-:S07]  /*10f0*/  MOV R12, 0x1110 ;  /* 0x00001110000c7802 */ /* 0x000fce0000000f00 */
[----:B------:R-:W-:Y:S05]  /*1100*/  CALL.REL.NOINC `($__internal_13_$__cuda_sm20_div_rn_f64_full) ;  /* 0x0000000000c47944 */ /* 0x000fea0003c00000 */
.L_x_286:
[----:B------:R-:W0:Y:S01]  /*1110*/  F2F.F32.F64 R3, R2 ;  /* 0x0000000200037310 */ /* 0x000e220000301000 */
[----:B------:R-:W-:Y:S02]  /*1120*/  IMAD.MOV.U32 R6, RZ, RZ, 0x3bbb989d ;  /* 0x3bbb989dff067424 */ /* 0x000fe400078e00ff */
[----:B------:R-:W-:Y:S02]  /*1130*/  IMAD.MOV.U32 R7, RZ, RZ, 0x437c0000 ;  /* 0x437c0000ff077424 */ /* 0x000fe400078e00ff */
[----:B0-----:R-:W-:-:S04]  /*1140*/  FMUL R5, R4, R3 ;  /* 0x0000000304057220 */ /* 0x001fc80000400000 */
[----:B------:R-:W-:-:S04]  /*1150*/  FMUL R5, R4, R5 ;  /* 0x0000000504057220 */ /* 0x000fc80000400000 */
[----:B------:R-:W-:-:S04]  /*1160*/  FFMA.SAT R4, R5, R6, 0.5 ;  /* 0x3f00000005047423 */ /* 0x000fc80000002006 */
[----:B------:R-:W-:-:S04]  /*1170*/  FFMA.RM R4, R4, R7, 12582913 ;  /* 0x4b40000104047423 */ /* 0x000fc80000004007 */
[C---:B------:R-:W-:Y:S01]  /*1180*/  FADD R6, R4.reuse, -12583039 ;  /* 0xcb40007f04067421 */ /* 0x040fe20000000000 */
[----:B------:R-:W-:-:S03]  /*1190*/  SHF.L.U32 R2, R4, 0x17, RZ ;  /* 0x0000001704027819 */ /* 0x000fc600000006ff */
[----:B------:R-:W-:-:S04]  /*11a0*/  FFMA R6, R5, 1.4426950216293334961, -R6 ;  /* 0x3fb8aa3b05067823 */ /* 0x000fc80000000806 */
[----:B------:R-:W-:-:S04]  /*11b0*/  FFMA R6, R5, 1.925963033500011079e-08, R6 ;  /* 0x32a5706005067823 */ /* 0x000fc80000000006 */
[----:B------:R-:W0:Y:S02]  /*11c0*/  MUFU.EX2 R5, R6 ;  /* 0x0000000600057308 */ /* 0x000e240000000800 */
[----:B0-----:R-:W-:-:S07]  /*11d0*/  FMUL R2, R2, R5 ;  /* 0x0000000502027220 */ /* 0x001fce0000400000 */
.L_x_283:
[----:B------:R-:W4:Y:S01]  /*11e0*/  LDCU.64 UR4, c[0x0][0x3b0] ;  /* 0x00007600ff0477ac */ /* 0x000f220008000a00 */
[----:B------:R-:W-:Y:S01]  /*11f0*/  FADD R0, R0, R0 ;  /* 0x0000000000007221 */ /* 0x000fe20000000000 */
[----:B------:R-:W5:Y:S01]  /*1200*/  LDCU UR7, c[0x0][0x3a0] ;  /* 0x00007400ff0777ac */ /* 0x000f620008000800 */
[----:B------:R-:W0:Y:S01]  /*1210*/  LDCU UR6, c[0x0][0x384] ;  /* 0x00007080ff0677ac */ /* 0x000e220008000800 */
[----:B----4-:R-:W-:Y:S02]  /*1220*/  UIADD3 UR4, UPT, UPT, UR4, -0x1, URZ ;  /* 0xffffffff04047890 */ /* 0x010fe4000fffe0ff */
[----:B-----5:R-:W-:Y:S02]  /*1230*/  FSETP.GE.AND P0, PT, R0, UR7, PT ;  /* 0x0000000700007c0b */ /* 0x020fe4000bf06000 */
[----:B------:R-:W-:-:S06]  /*1240*/  UIMAD UR4, UR4, UR5, URZ ;  /* 0x00000005040472a4 */ /* 0x000fcc000f8e02ff */
[----:B------:R-:W-:-:S05]  /*1250*/  I2FP.F32.S32 R0, UR4 ;  /* 0x0000000400007c45 */ /* 0x000fca0008201400 */
[----:B0-----:R-:W-:Y:S01]  /*1260*/  FADD R0, R0, UR6 ;  /* 0x0000000600007e21 */ /* 0x001fe20008000000 */
[----:B------:R-:W-:Y:S06]  /*1270*/  @!P0 EXIT ;  /* 0x000000000000894d */ /* 0x000fec0003800000 */
[----:B------:R-:W0:Y:S01]  /*1280*/  LDCU UR4, c[0x0][0x388] ;  /* 0x00007100ff0477ac */ /* 0x000e220008000800 */
[----:B------:R-:W4:Y:S01]  /*1290*/  F2F.F64.F32 R4, R0 ;  /* 0x0000000000047310 */ /* 0x000f220000201800 */
[----:B------:R-:W5:Y:S01]  /*12a0*/  LDC.64 R8, c[0x0][0x3b8] ;  /* 0x0000ee00ff087b82 */ /* 0x000f620000000a00 */
[----:B------:R-:W1:Y:S01]  /*12b0*/  LDCU UR5, c[0x0][0x398] ;  /* 0x00007300ff0577ac */ /* 0x000e620008000800 */
[----:B------:R-:W3:Y:S01]  /*12c0*/  LDCU.64 UR6, c[0x0][0x358] ;  /* 0x00006b00ff0677ac */ /* 0x000ee20008000a00 */
[----:B----4-:R-:W-:-:S04]  /*12d0*/  DADD R4, R4, 0.5 ;  /* 0x3fe0000004047429 */ /* 0x010fc80000000000 */
[----:B0-----:R-:W0:Y:S01]  /*12e0*/  F2F.F64.F32 R6, UR4 ;  /* 0x0000000400067d10 */ /* 0x001e220008201800 */
[----:B------:R-:W4:Y:S07]  /*12f0*/  LDCU UR4, c[0x0][0x3ac] ;  /* 0x00007580ff0477ac */ /* 0x000f2e0008000800 */
[----:B------:R-:W2:Y:S01]  /*1300*/  F2I.F64.TRUNC R4, R4 ;  /* 0x0000000400047311 */ /* 0x000ea2000030d100 */
[----:B0-----:R-:W-:Y:S01]  /*1310*/  DADD R6, R6, 0.5 ;  /* 0x3fe0000006067429 */ /* 0x001fe20000000000 */
[----:B----4-:R-:W-:-:S09]  /*1320*/  UIADD3 UR4, UPT, UPT, UR4, -0x1, URZ ;  /* 0xffffffff04047890 */ /* 0x010fd2000fffe0ff */
[----:B------:R-:W0:Y:S01]  /*1330*/  F2I.F64.TRUNC R6, R6 ;  /* 0x0000000600067311 */ /* 0x000e22000030d100 */
[----:B--2---:R-:W-:Y:S02]  /*1340*/  VIADD R0, R4, UR4 ;  /* 0x0000000404007c36 */ /* 0x004fe40008000000 */
[----:B------:R-:W2:Y:S01]  /*1350*/  LDC.64 R4, c[0x0][0x3c0] ;  /* 0x0000f000ff047b82 */ /* 0x000ea20000000a00 */
[----:B0-----:R-:W-:Y:S01]  /*1360*/  VIADD R3, R6, UR4 ;  /* 0x0000000406037c36 */ /* 0x001fe20008000000 */
[----:B------:R-:W0:Y:S03]  /*1370*/  LDCU UR4, c[0x0][0x380] ;  /* 0x00007000ff0477ac */ /* 0x000e260008000800 */
[----:B-1----:R-:W-:-:S04]  /*1380*/  IMAD R3, R0, UR5, R3 ;  /* 0x0000000500037c24 */ /* 0x002fc8000f8e0203 */
[----:B-----5:R-:W-:-:S05]  /*1390*/  IMAD.WIDE R8, R3, 0x4, R8 ;  /* 0x0000000403087825 */ /* 0x020fca00078e0208 */
[----:B---3--:R-:W0:Y:S01]  /*13a0*/  LDG.E R11, desc[UR6][R8.64] ;  /* 0x00000006080b7981 */ /* 0x008e22000c1e1900 */
[----:B--2---:R-:W-:-:S04]  /*13b0*/  IMAD.WIDE R4, R3, 0x4, R4 ;  /* 0x0000000403047825 */ /* 0x004fc800078e0204 */
[----:B0-----:R-:W-:-:S05]  /*13c0*/  FFMA R11, R2, UR4, R11 ;  /* 0x00000004020b7c23 */ /* 0x001fca000800000b */
[----:B------:R-:W-:Y:S04]  /*13d0*/  STG.E desc[UR6][R8.64], R11 ;  /* 0x0000000b08007986 */ /* 0x000fe8000c101906 */
[----:B------:R-:W2:Y:S02]  /*13e0*/  LDG.E R3, desc[UR6][R4.64] ;  /* 0x0000000604037981 */ /* 0x000ea4000c1e1900 */
[----:B--2---:R-:W-:-:S05]  /*13f0*/  FFMA R3, R2, UR4, R3 ;  /* 0x0000000402037c23 */ /* 0x004fca0008000003 */
[----:B------:R-:W-:Y:S01]  /*1400*/  STG.E desc[UR6][R4.64], R3 ;  /* 0x0000000304007986 */ /* 0x000fe2000c101906 */
[----:B------:R-:W-:Y:S05]  /*1410*/  EXIT ;  /* 0x000000000000794d */ /* 0x000fea0003800000 */
        .weak           $__internal_13_$__cuda_sm20_div_rn_f64_full
        .type           $__internal_13_$__cuda_sm20_div_rn_f64_full,@function
        .size           $__internal_13_$__cuda_sm20_div_rn_f64_full,($__internal_14_$__cuda_sm20_rcp_rn_f32_slowpath - $__internal_13_$__cuda_sm20_div_rn_f64_full)
$__internal_13_$__cuda_sm20_div_rn_f64_full:
[C---:B------:R-:W-:Y:S01]  /*1420*/  FSETP.GEU.AND P0, PT, |R11|.reuse, 1.469367938527859385e-39, PT ;  /* 0x001000000b00780b */ /* 0x040fe20003f0e200 */
[----:B------:R-:W-:Y:S01]  /*1430*/  IMAD.MOV.U32 R7, RZ, RZ, R11 ;  /* 0x000000ffff077224 */ /* 0x000fe200078e000b */
[C---:B------:R-:W-:Y:S02]  /*1440*/  LOP3.LUT R2, R11.reuse, 0x800fffff, RZ, 0xc0, !PT ;  /* 0x800fffff0b027812 */ /* 0x040fe400078ec0ff */
[----:B------:R-:W-:Y:S02]  /*1450*/  MOV R6, R10 ;  /* 0x0000000a00067202 */ /* 0x000fe40000000f00 */
[----:B------:R-:W-:Y:S01]  /*1460*/  LOP3.LUT R3, R2, 0x3ff00000, RZ, 0xfc, !PT ;  /* 0x3ff0000002037812 */ /* 0x000fe200078efcff */
[----:B------:R-:W-:Y:S01]  /*1470*/  IMAD.MOV.U32 R2, RZ, RZ, R10 ;  /* 0x000000ffff027224 */ /* 0x000fe200078e000a */
[----:B------:R-:W-:Y:S02]  /*1480*/  MOV R14, 0x1 ;  /* 0x00000001000e7802 */ /* 0x000fe40000000f00 */
[----:B------:R-:W-:-:S03]  /*1490*/  LOP3.LUT R20, R11, 0x7ff00000, RZ, 0xc0, !PT ;  /* 0x7ff000000b147812 */ /* 0x000fc600078ec0ff */
[----:B------:R-:W-:-:S06]  /*14a0*/  @!P0 DMUL R2, R6, 8.98846567431157953865e+307 ;  /* 0x7fe0000006028828 */ /* 0x000fcc0000000000 */
[----:B------:R-:W0:Y:S02]  /*14b0*/  MUFU.RCP64H R15, R3 ;  /* 0x00000003000f7308 */ /* 0x000e240000001800 */
[----:B0-----:R-:W-:-:S08]  /*14c0*/  DFMA R8, R14, -R2, 1 ;  /* 0x3ff000000e08742b */ /* 0x001fd00000000802 */
[----:B------:R-:W-:-:S08]  /*14d0*/  DFMA R8, R8, R8, R8 ;  /* 0x000000080808722b */ /* 0x000fd00000000008 */
[----:B------:R-:W-:Y:S01]  /*14e0*/  DFMA R14, R14, R8, R14 ;  /* 0x000000080e0e722b */ /* 0x000fe2000000000e */
[----:B------:R-:W-:Y:S02]  /*14f0*/  IMAD.MOV.U32 R9, RZ, RZ, R16 ;  /* 0x000000ffff097224 */ /* 0x000fe400078e0010 */
[----:B------:R-:W-:Y:S01]  /*1500*/  IMAD.MOV.U32 R8, RZ, RZ, R5 ;  /* 0x000000ffff087224 */ /* 0x000fe200078e0005 */
[----:B------:R-:W-:Y:S02]  /*1510*/  MOV R5, 0x1ca00000 ;  /* 0x1ca0000000057802 */ /* 0x000fe40000000f00 */
[----:B------:R-:W-:Y:S02]  /*1520*/  LOP3.LUT R13, R9, 0x7ff00000, RZ, 0xc0, !PT ;  /* 0x7ff00000090d7812 */ /* 0x000fe400078ec0ff */
[----:B------:R-:W-:Y:S01]  /*1530*/  DFMA R16, R14, -R2, 1 ;  /* 0x3ff000000e10742b */ /* 0x000fe20000000802 */
[----:B------:R-:W-:Y:S01]  /*1540*/  IMAD.MOV.U32 R10, RZ, RZ, R8 ;  /* 0x000000ffff0a7224 */ /* 0x000fe200078e0008 */
[----:B------:R-:W-:Y:S01]  /*1550*/  ISETP.GE.U32.AND P1, PT, R13, R20, PT ;  /* 0x000000140d00720c */ /* 0x000fe20003f26070 */
[----:B------:R-:W-:-:S03]  /*1560*/  IMAD.MOV.U32 R21, RZ, RZ, R13 ;  /* 0x000000ffff157224 */ /* 0x000fc600078e000d */
[----:B------:R-:W-:Y:S02]  /*1570*/  SEL R11, R5, 0x63400000, !P1 ;  /* 0x63400000050b7807 */ /* 0x000fe40004800000 */
[----:B------:R-:W-:Y:S01]  /*1580*/  DFMA R14, R14, R16, R14 ;  /* 0x000000100e0e722b */ /* 0x000fe2000000000e */
[----:B------:R-:W-:Y:S02]  /*1590*/  FSETP.GEU.AND P1, PT, |R9|, 1.469367938527859385e-39, PT ;  /* 0x001000000900780b */ /* 0x000fe40003f2e200 */
[----:B------:R-:W-:-:S11]  /*15a0*/  LOP3.LUT R11, R11, 0x800fffff, R9, 0xf8, !PT ;  /* 0x800fffff0b0b7812 */ /* 0x000fd600078ef809 */
[----:B------:R-:W-:Y:S05]  /*15b0*/  @P1 BRA `(.L_x_287) ;  /* 0x0000000000201947 */ /* 0x000fea0003800000 */
[----:B------:R-:W-:-:S04]  /*15c0*/  LOP3.LUT R16, R7, 0x7ff00000, RZ, 0xc0, !PT ;  /* 0x7ff0000007107812 */ /* 0x000fc800078ec0ff */
[----:B------:R-:W-:Y:S02]  /*15d0*/  ISETP.GE.U32.AND P1, PT, R13, R16, PT ;  /* 0x000000100d00720c */ /* 0x000fe40003f26070 */
[----:B------:R-:W-:Y:S02]  /*15e0*/  MOV R16, RZ ;  /* 0x000000ff00107202 */ /* 0x000fe40000000f00 */
[----:B------:R-:W-:-:S04]  /*15f0*/  SEL R17, R5, 0x63400000, !P1 ;  /* 0x6340000005117807 */ /* 0x000fc80004800000 */
[----:B------:R-:W-:-:S04]  /*1600*/  LOP3.LUT R17, R17, 0x80000000, R9, 0xf8, !PT ;  /* 0x8000000011117812 */ /* 0x000fc800078ef809 */
[----:B------:R-:W-:-:S06]  /*1610*/  LOP3.LUT R17, R17, 0x100000, RZ, 0xfc, !PT ;  /* 0x0010000011117812 */ /* 0x000fcc00078efcff */
[----:B------:R-:W-:-:S10]  /*1620*/  DFMA R10, R10, 2, -R16 ;  /* 0x400000000a0a782b */ /* 0x000fd40000000810 */
[----:B------:R-:W-:-:S07]  /*1630*/  LOP3.LUT R21, R11, 0x7ff00000, RZ, 0xc0, !PT ;  /* 0x7ff000000b157812 */ /* 0x000fce00078ec0ff */
.L_x_287:
[----:B------:R-:W-:Y:S01]  /*1640*/  @!P0 LOP3.LUT R20, R3, 0x7ff00000, RZ, 0xc0, !PT ;  /* 0x7ff0000003148812 */ /* 0x000fe200078ec0ff */
[----:B------:R-:W-:Y:S01]  /*1650*/  VIADD R22, R21, 0xffffffff ;  /* 0xffffffff15167836 */ /* 0x000fe20000000000 */
[----:B------:R-:W-:-:S03]  /*1660*/  DMUL R16, R14, R10 ;  /* 0x0000000a0e107228 */ /* 0x000fc60000000000 */
[----:B------:R-:W-:Y:S01]  /*1670*/  VIADD R23, R20, 0xffffffff ;  /* 0xffffffff14177836 */ /* 0x000fe20000000000 */
[----:B------:R-:W-:-:S04]  /*1680*/  ISETP.GT.U32.AND P0, PT, R22, 0x7feffffe, PT ;  /* 0x7feffffe1600780c */ /* 0x000fc80003f04070 */
[----:B------:R-:W-:Y:S01]  /*1690*/  ISETP.GT.U32.OR P0, PT, R23, 0x7feffffe, P0 ;  /* 0x7feffffe1700780c */ /* 0x000fe20000704470 */
[----:B------:R-:W-:-:S08]  /*16a0*/  DFMA R18, R16, -R2, R10 ;  /* 0x800000021012722b */ /* 0x000fd0000000000a */
[----:B------:R-:W-:-:S04]  /*16b0*/  DFMA R14, R14, R18, R16 ;  /* 0x000000120e0e722b */ /* 0x000fc80000000010 */
[----:B------:R-:W-:Y:S07]  /*16c0*/  @P0 BRA `(.L_x_288) ;  /* 0x00000000006c0947 */ /* 0x000fee0003800000 */
[----:B------:R-:W-:-:S04]  /*16d0*/  LOP3.LUT R16, R7, 0x7ff00000, RZ, 0xc0, !PT ;  /* 0x7ff0000007107812 */ /* 0x000fc800078ec0ff */
[CC--:B------:R-:W-:Y:S02]  /*16e0*/  VIADDMNMX R8, R13.reuse, -R16.reuse, 0xb9600000, !PT ;  /* 0xb96000000d087446 */ /* 0x0c0fe40007800910 */
[----:B------:R-:W-:Y:S02]  /*16f0*/  ISETP.GE.U32.AND P0, PT, R13, R16, PT ;  /* 0x000000100d00720c */ /* 0x000fe40003f06070 */
[----:B------:R-:W-:Y:S02]  /*1700*/  VIMNMX R8, PT, PT, R8, 0x46a00000, PT ;  /* 0x46a0000008087848 */ /* 0x000fe40003fe0100 */
[----:B------:R-:W-:-:S04]  /*1710*/  SEL R5, R5, 0x63400000, !P0 ;  /* 0x6340000005057807 */ /* 0x000fc80004000000 */
[----:B------:R-:W-:Y:S01]  /*1720*/  IADD3 R5, PT, PT, -R5, R8, RZ ;  /* 0x0000000805057210 */ /* 0x000fe20007ffe1ff */
[----:B------:R-:W-:-:S04]  /*1730*/  IMAD.MOV.U32 R8, RZ, RZ, RZ ;  /* 0x000000ffff087224 */ /* 0x000fc800078e00ff */
        /* <DEDUP_REMOVED lines=20> */
.L_x_288:
[----:B------:R-:W-:-:S14]  /*1880*/  DSETP.NAN.AND P0, PT, R8, R8, PT ;  /* 0x000000080800722a */ /* 0x000fdc0003f08000 */
[----:B------:R-:W-:Y:S05]  /*1890*/  @P0 BRA `(.L_x_290) ;  /* 0x0000000000440947 */ /* 0x000fea0003800000 */
[----:B------:R-:W-:-:S14]  /*18a0*/  DSETP.NAN.AND P0, PT, R6, R6, PT ;  /* 0x000000060600722a */ /* 0x000fdc0003f08000 */
[----:B------:R-:W-:Y:S05]  /*18b0*/  @P0 BRA `(.L_x_291) ;  /* 0x0000000000300947 */ /* 0x000fea0003800000 */
[----:B------:R-:W-:Y:S01]  /*18c0*/  ISETP.NE.AND P0, PT, R21, R20, PT ;  /* 0x000000141500720c */ /* 0x000fe20003f05270 */
[----:B------:R-:W-:Y:S01]  /*18d0*/  IMAD.MOV.U32 R17, RZ, RZ, -0x80000 ;  /* 0xfff80000ff117424 */ /* 0x000fe200078e00ff */
[----:B------:R-:W-:-:S11]  /*18e0*/  MOV R16, 0x0 ;  /* 0x0000000000107802 */ /* 0x000fd60000000f00 */
[----:B------:R-:W-:Y:S05]  /*18f0*/  @!P0 BRA `(.L_x_289) ;  /* 0x0000000000348947 */ /* 0x000fea0003800000 */
[----:B------:R-:W-:Y:S02]  /*1900*/  ISETP.NE.AND P0, PT, R21, 0x7ff00000, PT ;  /* 0x7ff000001500780c */ /* 0x000fe40003f05270 */
[----:B------:R-:W-:Y:S02]  /*1910*/  LOP3.LUT R17, R9, 0x80000000, R7, 0x48, !PT ;  /* 0x8000000009117812 */ /* 0x000fe400078e4807 */
[----:B------:R-:W-:-:S13]  /*1920*/  ISETP.EQ.OR P0, PT, R20, RZ, !P0 ;  /* 0x000000ff1400720c */ /* 0x000fda0004702670 */
[----:B------:R-:W-:Y:S01]  /*1930*/  @P0 LOP3.LUT R2, R17, 0x7ff00000, RZ, 0xfc, !PT ;  /* 0x7ff0000011020812 */ /* 0x000fe200078efcff */
[----:B------:R-:W-:Y:S01]  /*1940*/  @!P0 IMAD.MOV.U32 R16, RZ, RZ, RZ ;  /* 0x000000ffff108224 */ /* 0x000fe200078e00ff */
[----:B------:R-:W-:-:S03]  /*1950*/  @P0 MOV R16, RZ ;  /* 0x000000ff00100202 */ /* 0x000fc60000000f00 */
[----:B------:R-:W-:Y:S01]  /*1960*/  @P0 IMAD.MOV.U32 R17, RZ, RZ, R2 ;  /* 0x000000ffff110224 */ /* 0x000fe200078e0002 */
[----:B------:R-:W-:Y:S06]  /*1970*/  BRA `(.L_x_289) ;  /* 0x0000000000147947 */ /* 0x000fec0003800000 */
.L_x_291:
[----:B------:R-:W-:Y:S01]  /*1980*/  LOP3.LUT R17, R7, 0x80000, RZ, 0xfc, !PT ;  /* 0x0008000007117812 */ /* 0x000fe200078efcff */
[----:B------:R-:W-:Y:S01]  /*1990*/  IMAD.MOV.U32 R16, RZ, RZ, R6 ;  /* 0x000000ffff107224 */ /* 0x000fe200078e0006 */
[----:B------:R-:W-:Y:S06]  /*19a0*/  BRA `(.L_x_289) ;  /* 0x0000000000087947 */ /* 0x000fec0003800000 */
.L_x_290:
[----:B------:R-:W-:Y:S02]  /*19b0*/  LOP3.LUT R17, R9, 0x80000, RZ, 0xfc, !PT ;  /* 0x0008000009117812 */ /* 0x000fe400078efcff */
[----:B------:R-:W-:-:S07]  /*19c0*/  MOV R16, R8 ;  /* 0x0000000800107202 */ /* 0x000fce0000000f00 */
.L_x_289:
[----:B------:R-:W-:Y:S01]  /*19d0*/  MOV R13, 0x0 ;  /* 0x00000000000d7802 */ /* 0x000fe20000000f00 */
[----:B------:R-:W-:Y:S02]  /*19e0*/  IMAD.MOV.U32 R2, RZ, RZ, R16 ;  /* 0x000000ffff027224 */ /* 0x000fe400078e0010 */
[----:B------:R-:W-:Y:S01]  /*19f0*/  IMAD.MOV.U32 R3, RZ, RZ, R17 ;  /* 0x000000ffff037224 */ /* 0x000fe200078e0011 */
[----:B------:R-:W-:Y:S06]  /*1a00*/  RET.REL.NODEC R12 `(_Z10add_sourcefffiiiifffiiiiPfS_) ;  /* 0xffffffe40c7c7950 */ /* 0x000fec0003c3ffff */
        .weak           $__internal_14_$__cuda_sm20_rcp_rn_f32_slowpath
        .type           $__internal_14_$__cuda_sm20_rcp_rn_f32_slowpath,@function
        .size           $__internal_14_$__cuda_sm20_rcp_rn_f32_slowpath,(.L_x_320 - $__internal_14_$__cuda_sm20_rcp_rn_f32_slowpath)
$__internal_14_$__cuda_sm20_rcp_rn_f32_slowpath:
[----:B------:R-:W0:Y:S02]  /*1a10*/  LDC R0, c[0x0][0x3a4] ;  /* 0x0000e900ff007b82 */ /* 0x000e240000000800 */
[----:B0-----:R-:W-:-:S05]  /*1a20*/  IMAD.SHL.U32 R4, R0, 0x2, RZ ;  /* 0x0000000200047824 */ /* 0x001fca00078e00ff */
[----:B------:R-:W-:-:S04]  /*1a30*/  SHF.R.U32.HI R3, RZ, 0x18, R4 ;  /* 0x00000018ff037819 */ /* 0x000fc80000011604 */
[----:B------:R-:W-:-:S13]  /*1a40*/  ISETP.NE.U32.AND P0, PT, R3, RZ, PT ;  /* 0x000000ff0300720c */ /* 0x000fda0003f05070 */
[----:B------:R-:W-:Y:S05]  /*1a50*/  @P0 BRA `(.L_x_292) ;  /* 0x0000000000280947 */ /* 0x000fea0003800000 */
[----:B------:R-:W-:-:S13]  /*1a60*/  ISETP.NE.AND P0, PT, R4, RZ, PT ;  /* 0x000000ff0400720c */ /* 0x000fda0003f05270 */
[----:B------:R2:W3:Y:S01]  /*1a70*/  @!P0 MUFU.RCP R3, R0 ;  /* 0x0000000000038308 */ /* 0x0004e20000001000 */
[----:B------:R-:W-:Y:S05]  /*1a80*/  @!P0 BRA `(.L_x_293) ;  /* 0x0000000000a48947 */ /* 0x000fea0003800000 */
[----:B------:R-:W-:-:S04]  /*1a90*/  FFMA R4, R0, 1.84467440737095516160e+19, RZ ;  /* 0x5f80000000047823 */ /* 0x000fc800000000ff */
[----:B---3--:R-:W2:Y:S02]  /*1aa0*/  MUFU.RCP R3, R4 ;  /* 0x0000000400037308 */ /* 0x008ea40000001000 */
[----:B--2---:R-:W-:-:S04]  /*1ab0*/  FFMA R0, R4, R3, -1 ;  /* 0xbf80000004007423 */ /* 0x004fc80000000003 */
[----:B------:R-:W-:-:S04]  /*1ac0*/  FADD.FTZ R0, -R0, -RZ ;  /* 0x800000ff00007221 */ /* 0x000fc80000010100 */
[----:B------:R-:W-:-:S04]  /*1ad0*/  FFMA R0, R3, R0, R3 ;  /* 0x0000000003007223 */ /* 0x000fc80000000003 */
[----:B------:R-:W-:Y:S01]  /*1ae0*/  FFMA R3, R0, 1.84467440737095516160e+19, RZ ;  /* 0x5f80000000037823 */ /* 0x000fe200000000ff */
[----:B------:R-:W-:Y:S06]  /*1af0*/  BRA `(.L_x_293) ;  /* 0x0000000000887947 */ /* 0x000fec0003800000 */
.L_x_292:
[----:B------:R-:W-:-:S05]  /*1b00*/  VIADD R4, R3, 0xffffff03 ;  /* 0xffffff0303047836 */ /* 0x000fca0000000000 */
[----:B------:R-:W-:-:S13]  /*1b10*/  ISETP.GT.U32.AND P0, PT, R4, 0x1, PT ;  /* 0x000000010400780c */ /* 0x000fda0003f04070 */
[----:B------:R-:W-:Y:S05]  /*1b20*/  @P0 BRA `(.L_x_294) ;  /* 0x0000000000780947 */ /* 0x000fea0003800000 */
[----:B------:R-:W-:Y:S01]  /*1b30*/  LOP3.LUT R5, R0, 0x7fffff, RZ, 0xc0, !PT ;  /* 0x007fffff00057812 */ /* 0x000fe200078ec0ff */
[----:B------:R-:W-:-:S03]  /*1b40*/  HFMA2 R9, -RZ, RZ, 0, 1.78813934326171875e-07 ;  /* 0x00000003ff097431 */ /* 0x000fc600000001ff */
[----:B------:R-:W-:-:S04]  /*1b50*/  LOP3.LUT R5, R5, 0x3f800000, RZ, 0xfc, !PT ;  /* 0x3f80000005057812 */ /* 0x000fc800078efcff */
[----:B------:R-:W0:Y:S01]  /*1b60*/  MUFU.RCP R6, R5 ;  /* 0x0000000500067308 */ /* 0x000e220000001000 */
[----:B------:R-:W-:Y:S01]  /*1b70*/  SHF.L.U32 R10, R9, R4, RZ ;  /* 0x00000004090a7219 */ /* 0x000fe200000006ff */
[----:B0-----:R-:W-:-:S04]  /*1b80*/  FFMA R7, R5, R6, -1 ;  /* 0xbf80000005077423 */ /* 0x001fc80000000006 */
[----:B------:R-:W-:-:S04]  /*1b90*/  FADD.FTZ R7, -R7, -RZ ;  /* 0x800000ff07077221 */ /* 0x000fc80000010100 */
[CCC-:B------:R-:W-:Y:S01]  /*1ba0*/  FFMA.RM R8, R6.reuse, R7.reuse, R6.reuse ;  /* 0x0000000706087223 */ /* 0x1c0fe20000004006 */
[----:B------:R-:W-:-:S04]  /*1bb0*/  FFMA.RP R7, R6, R7, R6 ;  /* 0x0000000706077223 */ /* 0x000fc80000008006 */
[C---:B------:R-:W-:Y:S02]  /*1bc0*/  LOP3.LUT R6, R8.reuse, 0x7fffff, RZ, 0xc0, !PT ;  /* 0x007fffff08067812 */ /* 0x040fe400078ec0ff */
[----:B------:R-:W-:Y:S02]  /*1bd0*/  FSETP.NEU.FTZ.AND P0, PT, R8, R7, PT ;  /* 0x000000070800720b */ /* 0x000fe40003f1d000 */
[----:B------:R-:W-:Y:S02]  /*1be0*/  LOP3.LUT R7, R6, 0x800000, RZ, 0xfc, !PT ;  /* 0x0080000006077812 */ /* 0x000fe400078efcff */
[----:B------:R-:W-:Y:S02]  /*1bf0*/  SEL R6, RZ, 0xffffffff, !P0 ;  /* 0xffffffffff067807 */ /* 0x000fe40004000000 */
[----:B------:R-:W-:-:S03]  /*1c00*/  LOP3.LUT R5, R10, R7, RZ, 0xc0, !PT ;  /* 0x000000070a057212 */ /* 0x000fc600078ec0ff */
[----:B------:R-:W-:Y:S01]  /*1c10*/  IMAD.MOV R6, RZ, RZ, -R6 ;  /* 0x000000ffff067224 */ /* 0x000fe200078e0a06 */
[----:B------:R-:W-:-:S04]  /*1c20*/  SHF.R.U32.HI R5, RZ, R4, R5 ;  /* 0x00000004ff057219 */ /* 0x000fc80000011605 */
[----:B------:R-:W-:Y:S02]  /*1c30*/  LOP3.LUT P1, RZ, R6, R4, R7, 0xf8, !PT ;  /* 0x0000000406ff7212 */ /* 0x000fe4000782f807 */
[C---:B------:R-:W-:Y:S02]  /*1c40*/  LOP3.LUT P0, RZ, R5.reuse, 0x1, RZ, 0xc0, !PT ;  /* 0x0000000105ff7812 */ /* 0x040fe4000780c0ff */
[----:B------:R-:W-:-:S04]  /*1c50*/  LOP3.LUT P2, RZ, R5, 0x2, RZ, 0xc0, !PT ;  /* 0x0000000205ff7812 */ /* 0x000fc8000784c0ff */
[----:B------:R-:W-:Y:S02]  /*1c60*/  PLOP3.LUT P0, PT, P0, P1, P2, 0xe0, 0x0 ;  /* 0x000000000000781c */ /* 0x000fe40000703c20 */
[----:B------:R-:W-:Y:S02]  /*1c70*/  LOP3.LUT P1, RZ, R0, 0x7fffff, RZ, 0xc0, !PT ;  /* 0x007fffff00ff7812 */ /* 0x000fe4000782c0ff */
[----:B------:R-:W-:-:S05]  /*1c80*/  SEL R4, RZ, 0x1, !P0 ;  /* 0x00000001ff047807 */ /* 0x000fca0004000000 */
[----:B------:R-:W-:-:S05]  /*1c90*/  IMAD.MOV R4, RZ, RZ, -R4 ;  /* 0x000000ffff047224 */ /* 0x000fca00078e0a04 */
[----:B------:R-:W-:Y:S02]  /*1ca0*/  ISETP.GE.AND P0, PT, R4, RZ, PT ;  /* 0x000000ff0400720c */ /* 0x000fe40003f06270 */
[----:B------:R-:W-:-:S04]  /*1cb0*/  IADD3 R4, PT, PT, R3, -0xfc, RZ ;  /* 0xffffff0403047810 */ /* 0x000fc80007ffe0ff */
[----:B------:R-:W-:-:S07]  /*1cc0*/  SHF.R.U32.HI R3, RZ, R4, R7 ;  /* 0x00000004ff037219 */ /* 0x000fce0000011607 */
[----:B------:R-:W-:-:S04]  /*1cd0*/  @!P0 VIADD R3, R3, 0x1 ;  /* 0x0000000103038836 */ /* 0x000fc80000000000 */
[----:B------:R-:W-:-:S05]  /*1ce0*/  @!P1 IMAD.SHL.U32 R3, R3, 0x2, RZ ;  /* 0x0000000203039824 */ /* 0x000fca00078e00ff */
[----:B------:R-:W-:Y:S01]  /*1cf0*/  LOP3.LUT R3, R3, 0x80000000, R0, 0xf8, !PT ;  /* 0x8000000003037812 */ /* 0x000fe200078ef800 */
[----:B------:R-:W-:Y:S06]  /*1d00*/  BRA `(.L_x_293) ;  /* 0x0000000000047947 */ /* 0x000fec0003800000 */
.L_x_294:
[----:B------:R0:W1:Y:S02]  /*1d10*/  MUFU.RCP R3, R0 ;  /* 0x0000000000037308 */ /* 0x0000640000001000 */
.L_x_293:
[----:B0123--:R-:W-:Y:S01]  /*1d20*/  MOV R0, R3 ;  /* 0x0000000300007202 */ /* 0x00ffe20000000f00 */
[----:B------:R-:W-:-:S04]  /*1d30*/  IMAD.MOV.U32 R3, RZ, RZ, 0x0 ;  /* 0x00000000ff037424 */ /* 0x000fc800078e00ff */
[----:B------:R-:W-:Y:S05]  /*1d40*/  RET.REL.NODEC R2 `(_Z10add_sourcefffiiiifffiiiiPfS_) ;  /* 0xffffffe002ac7950 */ /* 0x000fea0003c3ffff */
.L_x_295:
        /* <DEDUP_REMOVED lines=11> */
.L_x_320:


//--------------------- .text._Z6get_d0ffiiiPf    --------------------------
	.section	.text._Z6get_d0ffiiiPf,"ax",@progbits
	.align	128
        .global         _Z6get_d0ffiiiPf
        .type           _Z6get_d0ffiiiPf,@function
        .size           _Z6get_d0ffiiiPf,(.L_x_321 - _Z6get_d0ffiiiPf)
        .other          _Z6get_d0ffiiiPf,@"STO_CUDA_ENTRY STV_DEFAULT"
_Z6get_d0ffiiiPf:
.text._Z6get_d0ffiiiPf:
[----:B------:R-:W-:Y:S08]  /*0000*/  LDC R1, c[0x0][0x37c] ;  /* 0x0000df00ff017b82 */ /* 0x000ff00000000800 */
[----:B------:R-:W0:Y:S01]  /*0010*/  LDC.64 R2, c[0x0][0x388] ;  /* 0x0000e200ff027b82 */ /* 0x000e220000000a00 */
[----:B------:R-:W1:Y:S07]  /*0020*/  LDCU.64 UR4, c[0x0][0x358] ;  /* 0x00006b00ff0477ac */ /* 0x000e6e0008000a00 */
[----:B------:R-:W2:Y:S01]  /*0030*/  LDC.64 R4, c[0x0][0x398] ;  /* 0x0000e600ff047b82 */ /* 0x000ea20000000a00 */
[----:B------:R-:W-:Y:S01]  /*0040*/  IMAD.MOV.U32 R6, RZ, RZ, 0x0 ;  /* 0x00000000ff067424 */ /* 0x000fe200078e00ff */
[----:B------:R-:W3:Y:S01]  /*0050*/  LDCU UR8, c[0x0][0x390] ;  /* 0x00007200ff0877ac */ /* 0x000ee20008000800 */
[----:B------:R-:W-:-:S05]  /*0060*/  IMAD.MOV.U32 R7, RZ, RZ, 0x3ffc3500 ;  /* 0x3ffc3500ff077424 */ /* 0x000fca00078e00ff */
[----:B------:R-:W4:Y:S01]  /*0070*/  LDC.64 R18, c[0x0][0x380] ;  /* 0x0000e000ff127b82 */ /* 0x000f220000000a00 */
[----:B0-----:R-:W-:-:S05]  /*0080*/  IMAD R0, R3, R2, RZ ;  /* 0x0000000203007224 */ /* 0x001fca00078e02ff */
[----:B------:R-:W-:-:S04]  /*0090*/  LEA.HI R0, R0, R0, RZ, 0x1 ;  /* 0x0000000000007211 */ /* 0x000fc800078f08ff */
[----:B------:R-:W-:-:S05]  /*00a0*/  SHF.R.S32.HI R3, RZ, 0x1, R0 ;  /* 0x00000001ff037819 */ /* 0x000fca0000011400 */
[----:B--2---:R-:W-:-:S05]  /*00b0*/  IMAD.WIDE R4, R3, 0x4, R4 ;  /* 0x0000000403047825 */ /* 0x004fca00078e0204 */
[----:B-1----:R0:W2:Y:S01]  /*00c0*/  LDG.E R0, desc[UR4][R4.64] ;  /* 0x0000000404007981 */ /* 0x0020a2000c1e1900 */
[----:B------:R-:W1:Y:S01]  /*00d0*/  MUFU.RCP64H R3, 1.762939453125 ;  /* 0x3ffc350000037908 */ /* 0x000e620000001800 */
[----:B------:R-:W-:Y:S01]  /*00e0*/  IMAD.MOV.U32 R2, RZ, RZ, RZ ;  /* 0x000000ffff027224 */ /* 0x000fe200078e00ff */
[----:B------:R-:W-:Y:S01]  /*00f0*/  UMOV UR6, 0x3ae80f1e ;  /* 0x3ae80f1e00067882 */ /* 0x000fe20000000000 */
[----:B------:R-:W-:Y:S01]  /*0100*/  UMOV UR7, 0x3eb1380b ;  /* 0x3eb1380b00077882 */ /* 0x000fe20000000000 */
[----:B----4-:R-:W-:Y:S01]  /*0110*/  FADD R18, R18, R19 ;  /* 0x0000001312127221 */ /* 0x010fe20000000000 */
[----:B------:R-:W-:Y:S01]  /*0120*/  IMAD.MOV.U32 R19, RZ, RZ, 0x3fe62e42 ;  /* 0x3fe62e42ff137424 */ /* 0x000fe200078e00ff */
[----:B------:R-:W-:Y:S02]  /*0130*/  UMOV UR9, 0x40310000 ;  /* 0x4031000000097882 */ /* 0x000fe40000000000 */
[----:B---3--:R-:W3:Y:S01]  /*0140*/  I2F.F64 R10, UR8 ;  /* 0x00000008000a7d12 */ /* 0x008ee20008201c00 */
[----:B0-----:R-:W-:Y:S01]  /*0150*/  IMAD.MOV.U32 R4, RZ, RZ, -0x748574fc ;  /* 0x8b7a8b04ff047424 */ /* 0x001fe200078e00ff */
[----:B------:R-:W-:Y:S01]  /*0160*/  UMOV UR8, 0x0 ;  /* 0x0000000000087882 */ /* 0x000fe20000000000 */
[----:B------:R-:W-:-:S05]  /*0170*/  IMAD.MOV.U32 R5, RZ, RZ, 0x3ed0ee25 ;  /* 0x3ed0ee25ff057424 */ /* 0x000fca00078e00ff */
[----:B------:R0:W4:Y:S01]  /*0180*/  F2F.F64.F32 R12, R18 ;  /* 0x00000012000c7310 */ /* 0x0001220000201800 */
[----:B-1----:R-:W-:Y:S02]  /*0190*/  DFMA R6, R2, -R6, 1 ;  /* 0x3ff000000206742b */ /* 0x002fe40000000806 */
[----:B---3--:R-:W-:Y:S01]  /*01a0*/  DADD R14, R10, R10 ;  /* 0x000000000a0e7229 */ /* 0x008fe2000000000a */
[----:B0-----:R-:W-:-:S05]  /*01b0*/  IMAD.MOV.U32 R18, RZ, RZ, -0x105c611 ;  /* 0xfefa39efff127424 */ /* 0x001fca00078e00ff */
[----:B------:R-:W-:Y:S02]  /*01c0*/  DFMA R6, R6, R6, R6 ;  /* 0x000000060606722b */ /* 0x000fe40000000006 */
[----:B----4-:R-:W-:-:S06]  /*01d0*/  DMUL R16, R12, 0.5 ;  /* 0x3fe000000c107828 */ /* 0x010fcc0000000000 */
[----:B------:R-:W-:-:S08]  /*01e0*/  DFMA R2, R2, R6, R2 ;  /* 0x000000060202722b */ /* 0x000fd00000000002 */
[----:B------:R-:W-:-:S08]  /*01f0*/  DMUL R6, R2, -0.237060546875 ;  /* 0xbfce580002067828 */ /* 0x000fd00000000000 */
[----:B------:R-:W-:-:S08]  /*0200*/  DFMA R6, R2, -0.237060546875, R6 ;  /* 0xbfce58000206782b */ /* 0x000fd00000000006 */
[C---:B------:R-:W-:Y:S02]  /*0210*/  DMUL R8, R6.reuse, R6 ;  /* 0x0000000606087228 */ /* 0x040fe40000000000 */
[----:B------:R-:W-:-:S06]  /*0220*/  DADD R12, -R6, -0.237060546875 ;  /* 0xbfce5800060c7429 */ /* 0x000fcc0000000100 */
        /* <DEDUP_REMOVED lines=14> */
[----:B------:R-:W-:Y:S01]  /*0310*/  DMUL R4, R14, R16 ;  /* 0x000000100e047228 */ /* 0x000fe20000000000 */
[----:B------:R-:W-:Y:S01]  /*0320*/  UMOV UR7, 0x3f899999 ;  /* 0x3f89999900077882 */ /* 0x000fe20000000000 */
[----:B------:R-:W-:Y:S02]  /*0330*/  DADD R16, R12, R12 ;  /* 0x000000000c107229 */ /* 0x000fe4000000000c */
[----:B------:R-:W-:Y:S02]  /*0340*/  DFMA R12, R18, UR8, R6 ;  /* 0x00000008120c7c2b */ /* 0x000fe40008000006 */
[----:B------:R-:W-:Y:S01]  /*0350*/  DFMA R14, R8, R10, UR6 ;  /* 0x00000006080e7e2b */ /* 0x000fe2000800000a */
[----:B------:R-:W-:Y:S01]  /*0360*/  UMOV UR6, 0x55555554 ;  /* 0x5555555400067882 */ /* 0x000fe20000000000 */
[----:B------:R-:W-:Y:S01]  /*0370*/  UMOV UR7, 0x3fb55555 ;  /* 0x3fb5555500077882 */ /* 0x000fe20000000000 */
[----:B------:R-:W0:Y:S01]  /*0380*/  MUFU.RCP64H R11, R5 ;  /* 0x00000005000b7308 */ /* 0x000e220000001800 */
[----:B------:R-:W-:Y:S01]  /*0390*/  DFMA R16, -R6, -0.237060546875, R16 ;  /* 0xbfce58000610782b */ /* 0x000fe20000000110 */
[----:B------:R-:W-:-:S03]  /*03a0*/  IMAD.MOV.U32 R10, RZ, RZ, 0x1 ;  /* 0x00000001ff0a7424 */ /* 0x000fc600078e00ff */
[----:B------:R-:W-:-:S04]  /*03b0*/  DFMA R14, R8, R14, UR6 ;  /* 0x00000006080e7e2b */ /* 0x000fc8000800000e */
[----:B------:R-:W-:Y:S02]  /*03c0*/  DMUL R16, R2, R16 ;  /* 0x0000001002107228 */ /* 0x000fe40000000000 */
[----:B------:R-:W-:Y:S02]  /*03d0*/  DFMA R2, -R18, 17, R12 ;  /* 0x403100001202782b */ /* 0x000fe4000000010c */
[----:B------:R-:W-:Y:S02]  /*03e0*/  DMUL R14, R8, R14 ;  /* 0x0000000e080e7228 */ /* 0x000fe40000000000 */
[----:B0-----:R-:W-:-:S04]  /*03f0*/  DFMA R8, -R4, R10, 1 ;  /* 0x3ff000000408742b */ /* 0x001fc8000000010a */
[C---:B------:R-:W-:Y:S02]  /*0400*/  DADD R2, -R6.reuse, R2 ;  /* 0x0000000006027229 */ /* 0x040fe40000000102 */
[----:B------:R-:W-:Y:S02]  /*0410*/  DFMA R14, R6, R14, R16 ;  /* 0x0000000e060e722b */ /* 0x000fe40000000010 */
[----:B------:R-:W-:-:S06]  /*0420*/  DFMA R8, R8, R8, R8 ;  /* 0x000000080808722b */ /* 0x000fcc0000000008 */
[----:B------:R-:W-:Y:S01]  /*0430*/  DADD R2, R14, -R2 ;  /* 0x000000000e027229 */ /* 0x000fe20000000802 */
[----:B------:R-:W-:Y:S02]  /*0440*/  IMAD.MOV.U32 R14, RZ, RZ, 0x3b39803f ;  /* 0x3b39803fff0e7424 */ /* 0x000fe400078e00ff */
[----:B------:R-:W-:Y:S01]  /*0450*/  IMAD.MOV.U32 R15, RZ, RZ, 0x3c7abc9e ;  /* 0x3c7abc9eff0f7424 */ /* 0x000fe200078e00ff */
[----:B------:R-:W-:-:S05]  /*0460*/  DFMA R8, R10, R8, R10 ;  /* 0x000000080a08722b */ /* 0x000fca000000000a */
[----:B------:R-:W-:-:S03]  /*0470*/  DFMA R2, R14, UR8, R2 ;  /* 0x000000080e027c2b */ /* 0x000fc60008000002 */
[----:B------:R-:W-:-:S05]  /*0480*/  DFMA R10, -R4, R8, 1 ;  /* 0x3ff00000040a742b */ /* 0x000fca0000000108 */
[----:B------:R-:W-:-:S03]  /*0490*/  DADD R2, R12, R2 ;  /* 0x000000000c027229 */ /* 0x000fc60000000002 */
[----:B------:R-:W-:Y:S01]  /*04a0*/  DFMA R10, R8, R10, R8 ;  /* 0x0000000a080a722b */ /* 0x000fe20000000008 */
[----:B--2---:R-:W0:Y:S02]  /*04b0*/  F2F.F64.F32 R6, R0 ;  /* 0x0000000000067310 */ /* 0x004e240000201800 */
[----:B0-----:R-:W-:-:S08]  /*04c0*/  DMUL R6, R6, 10 ;  /* 0x4024000006067828 */ /* 0x001fd00000000000 */
[----:B------:R-:W-:-:S08]  /*04d0*/  DMUL R6, R2, R6 ;  /* 0x0000000602067228 */ /* 0x000fd00000000000 */
[----:B------:R-:W-:Y:S02]  /*04e0*/  DMUL R2, R6, R10 ;  /* 0x0000000a06027228 */ /* 0x000fe40000000000 */
[----:B------:R-:W-:-:S06]  /*04f0*/  FSETP.GEU.AND P1, PT, |R7|, 6.5827683646048100446e-37, PT ;  /* 0x036000000700780b */ /* 0x000fcc0003f2e200 */
[----:B------:R-:W-:-:S08]  /*0500*/  DFMA R8, -R4, R2, R6 ;  /* 0x000000020408722b */ /* 0x000fd00000000106 */
[----:B------:R-:W-:-:S10]  /*0510*/  DFMA R2, R10, R8, R2 ;  /* 0x000000080a02722b */ /* 0x000fd40000000002 */
[----:B------:R-:W-:-:S05]  /*0520*/  FFMA R0, RZ, R5, R3 ;  /* 0x00000005ff007223 */ /* 0x000fca0000000003 */
[----:B------:R-:W-:-:S13]  /*0530*/  FSETP.GT.AND P0, PT, |R0|, 1.469367938527859385e-39, PT ;  /* 0x001000000000780b */ /* 0x000fda0003f04200 */
[----:B------:R-:W-:Y:S05]  /*0540*/  @P0 BRA P1, `(.L_x_296) ;  /* 0x0000000000100947 */ /* 0x000fea0000800000 */
[----:B------:R-:W-:-:S07]  /*0550*/  MOV R0, 0x570 ;  /* 0x0000057000007802 */ /* 0x000fce0000000f00 */
[----:B------:R-:W-:Y:S05]  /*0560*/  CALL.REL.NOINC `($__internal_15_$__cuda_sm20_div_rn_f64_full) ;  /* 0x0000000000187944 */ /* 0x000fea0003c00000 */
[----:B------:R-:W-:Y:S02]  /*0570*/  IMAD.MOV.U32 R2, RZ, RZ, R12 ;  /* 0x000000ffff027224 */ /* 0x000fe400078e000c */
[----:B------:R-:W-:-:S07]  /*0580*/  IMAD.MOV.U32 R3, RZ, RZ, R13 ;  /* 0x000000ffff037224 */ /* 0x000fce00078e000d */
.L_x_296:
[----:B------:R-:W0:Y:S01]  /*0590*/  LDC.64 R4, c[0x4][RZ] ;  /* 0x01000000ff047b82 */ /* 0x000e220000000a00 */
[----:B------:R-:W0:Y:S02]  /*05a0*/  F2F.F32.F64 R3, R2 ;  /* 0x0000000200037310 */ /* 0x000e240000301000 */
[----:B0-----:R-:W-:Y:S01]  /*05b0*/  STG.E desc[UR4][R4.64], R3 ;  /* 0x0000000304007986 */ /* 0x001fe2000c101904 */
[----:B------:R-:W-:Y:S05]  /*05c0*/  EXIT ;  /* 0x000000000000794d */ /* 0x000fea0003800000 */
        .weak           $__internal_15_$__cuda_sm20_div_rn_f64_full
        .type           $__internal_15_$__cuda_sm20_div_rn_f64_full,@function
        .size           $__internal_15_$__cuda_sm20_div_rn_f64_full,(.L_x_321 - $__internal_15_$__cuda_sm20_div_rn_f64_full)
$__internal_15_$__cuda_sm20_div_rn_f64_full:
[C---:B------:R-:W-:Y:S01]  /*05d0*/  FSETP.GEU.AND P0, PT, |R5|.reuse, 1.469367938527859385e-39, PT ;  /* 0x001000000500780b */ /* 0x040fe20003f0e200 */
[----:B------:R-:W-:Y:S01]  /*05e0*/  IMAD.MOV.U32 R8, RZ, RZ, 0x1 ;  /* 0x00000001ff087424 */ /* 0x000fe200078e00ff */
[C---:B------:R-:W-:Y:S01]  /*05f0*/  LOP3.LUT R2, R5.reuse, 0x800fffff, RZ, 0xc0, !PT ;  /* 0x800fffff05027812 */ /* 0x040fe200078ec0ff */
[----:B------:R-:W-:Y:S01]  /*0600*/  IMAD.MOV.U32 R13, RZ, RZ, 0x1ca00000 ;  /* 0x1ca00000ff0d7424 */ /* 0x000fe200078e00ff */
[----:B------:R-:W-:Y:S02]  /*0610*/  LOP3.LUT R17, R5, 0x7ff00000, RZ, 0xc0, !PT ;  /* 0x7ff0000005117812 */ /* 0x000fe400078ec0ff */
[----:B------:R-:W-:Y:S01]  /*0620*/  LOP3.LUT R3, R2, 0x3ff00000, RZ, 0xfc, !PT ;  /* 0x3ff0000002037812 */ /* 0x000fe200078efcff */
[----:B------:R-:W-:Y:S01]  /*0630*/  IMAD.MOV.U32 R2, RZ, RZ, R4 ;  /* 0x000000ffff027224 */ /* 0x000fe200078e0004 */
[----:B------:R-:W-:-:S04]  /*0640*/  LOP3.LUT R12, R7, 0x7ff00000, RZ, 0xc0, !PT ;  /* 0x7ff00000070c7812 */ /* 0x000fc800078ec0ff */
[----:B------:R-:W-:Y:S01]  /*0650*/  ISETP.GE.U32.AND P1, PT, R12, R17, PT ;  /* 0x000000110c00720c */ /* 0x000fe20003f26070 */
[----:B------:R-:W-:Y:S01]  /*0660*/  @!P0 DMUL R2, R4, 8.98846567431157953865e+307 ;  /* 0x7fe0000004028828 */ /* 0x000fe20000000000 */
[----:B------:R-:W-:-:S05]  /*0670*/  IMAD.MOV.U32 R19, RZ, RZ, R12 ;  /* 0x000000ffff137224 */ /* 0x000fca00078e000c */
[----:B------:R-:W0:Y:S02]  /*0680*/  MUFU.RCP64H R9, R3 ;  /* 0x0000000300097308 */ /* 0x000e240000001800 */
[----:B0-----:R-:W-:-:S08]  /*0690*/  DFMA R10, R8, -R2, 1 ;  /* 0x3ff00000080a742b */ /* 0x001fd00000000802 */
[----:B------:R-:W-:-:S08]  /*06a0*/  DFMA R10, R10, R10, R10 ;  /* 0x0000000a0a0a722b */ /* 0x000fd0000000000a */
[----:B------:R-:W-:Y:S01]  /*06b0*/  DFMA R10, R8, R10, R8 ;  /* 0x0000000a080a722b */ /* 0x000fe20000000008 */
[----:B------:R-:W-:Y:S01]  /*06c0*/  SEL R9, R13, 0x63400000, !P1 ;  /* 0x634000000d097807 */ /* 0x000fe20004800000 */
[----:B------:R-:W-:Y:S01]  /*06d0*/  IMAD.MOV.U32 R8, RZ, RZ, R6 ;  /* 0x000000ffff087224 */ /* 0x000fe200078e0006 */
[----:B------:R-:W-:Y:S02]  /*06e0*/  FSETP.GEU.AND P1, PT, |R7|, 1.469367938527859385e-39, PT ;  /* 0x001000000700780b */ /* 0x000fe40003f2e200 */
[----:B------:R-:W-:-:S03]  /*06f0*/  LOP3.LUT R9, R9, 0x800fffff, R7, 0xf8, !PT ;  /* 0x800fffff09097812 */ /* 0x000fc600078ef807 */
[----:B------:R-:W-:-:S08]  /*0700*/  DFMA R14, R10, -R2, 1 ;  /* 0x3ff000000a0e742b */ /* 0x000fd00000000802 */
[----:B------:R-:W-:Y:S01]  /*0710*/  DFMA R10, R10, R14, R10 ;  /* 0x0000000e0a0a722b */ /* 0x000fe2000000000a */
[----:B------:R-:W-:Y:S10]  /*0720*/  @P1 BRA `(.L_x_297) ;  /* 0x0000000000201947 */ /* 0x000ff40003800000 */
[----:B------:R-:W-:Y:S01]  /*0730*/  LOP3.LUT R15, R5, 0x7ff00000, RZ, 0xc0, !PT ;  /* 0x7ff00000050f7812 */ /* 0x000fe200078ec0ff */
[----:B------:R-:W-:-:S03]  /*0740*/  IMAD.MOV.U32 R14, RZ, RZ, RZ ;  /* 0x000000ffff0e7224 */ /* 0x000fc600078e00ff */
[----:B------:R-:W-:-:S04]  /*0750*/  ISETP.GE.U32.AND P1, PT, R12, R15, PT ;  /* 0x0000000f0c00720c */ /* 0x000fc80003f26070 */
[----:B------:R-:W-:-:S04]  /*0760*/  SEL R15, R13, 0x63400000, !P1 ;  /* 0x634000000d0f7807 */ /* 0x000fc80004800000 */
[----:B------:R-:W-:-:S04]  /*0770*/  LOP3.LUT R15, R15, 0x80000000, R7, 0xf8, !PT ;  /* 0x800000000f0f7812 */ /* 0x000fc800078ef807 */
[----:B------:R-:W-:-:S06]  /*0780*/  LOP3.LUT R15, R15, 0x100000, RZ, 0xfc, !PT ;  /* 0x001000000f0f7812 */ /* 0x000fcc00078efcff */
[----:B------:R-:W-:-:S10]  /*0790*/  DFMA R8, R8, 2, -R14 ;  /* 0x400000000808782b */ /* 0x000fd4000000080e */
[----:B------:R-:W-:-:S07]  /*07a0*/  LOP3.LUT R19, R9, 0x7ff00000, RZ, 0xc0, !PT ;  /* 0x7ff0000009137812 */ /* 0x000fce00078ec0ff */
.L_x_297:
[----:B------:R-:W-:Y:S01]  /*07b0*/  IMAD.MOV.U32 R18, RZ, RZ, R17 ;  /* 0x000000ffff127224 */ /* 0x000fe200078e0011 */
        /* <DEDUP_REMOVED lines=36> */
.L_x_298:
        /* <DEDUP_REMOVED lines=16> */
.L_x_301:
[----:B------:R-:W-:Y:S01]  /*0b00*/  LOP3.LUT R13, R5, 0x80000, RZ, 0xfc, !PT ;  /* 0x00080000050d7812 */ /* 0x000fe200078efcff */
[----:B------:R-:W-:Y:S01]  /*0b10*/  IMAD.MOV.U32 R12, RZ, RZ, R4 ;  /* 0x000000ffff0c7224 */ /* 0x000fe200078e0004 */
[----:B------:R-:W-:Y:S06]  /*0b20*/  BRA `(.L_x_299) ;  /* 0x0000000000087947 */ /* 0x000fec0003800000 */
.L_x_300:
[----:B------:R-:W-:Y:S01]  /*0b30*/  LOP3.LUT R13, R7, 0x80000, RZ, 0xfc, !PT ;  /* 0x00080000070d7812 */ /* 0x000fe200078efcff */
[----:B------:R-:W-:-:S07]  /*0b40*/  IMAD.MOV.U32 R12, RZ, RZ, R6 ;  /* 0x000000ffff0c7224 */ /* 0x000fce00078e0006 */
.L_x_299:
[----:B------:R-:W-:Y:S02]  /*0b50*/  IMAD.MOV.U32 R2, RZ, RZ, R0 ;  /* 0x000000ffff027224 */ /* 0x000fe400078e0000 */
[----:B------:R-:W-:-:S04]  /*0b60*/  IMAD.MOV.U32 R3, RZ, RZ, 0x0 ;  /* 0x00000000ff037424 */ /* 0x000fc800078e00ff */
[----:B------:R-:W-:Y:S05]  /*0b70*/  RET.REL.NODEC R2 `(_Z6get_d0ffiiiPf) ;  /* 0xfffffff402207950 */ /* 0x000fea0003c3ffff */
.L_x_302:
        /* <DEDUP_REMOVED lines=16> */
.L_x_321:


//--------------------- .nv.global.init           --------------------------
	.section	.nv.global.init,"aw",@progbits
	.align	16
.nv.global.init:
	.type		__cudart_sin_cos_coeffs,@object
	.size		__cudart_sin_cos_coeffs,(__cudart_i2opi_d - __cudart_sin_cos_coeffs)
__cudart_sin_cos_coeffs:
        /*0000*/ 	.byte	0x46, 0xd2, 0xb0, 0x2c, 0xf1, 0xe5, 0x5a, 0xbe, 0x92, 0xe3, 0xac, 0x69, 0xe3, 0x1d, 0xc7, 0x3e
        /*0010*/ 	.byte	0xa1, 0x62, 0xdb, 0x19, 0xa0, 0x01, 0x2a, 0xbf, 0x18, 0x08, 0x11, 0x11, 0x11, 0x11, 0x81, 0x3f
        /*0020*/ 	.byte	0x54, 0x55, 0x55, 0x55, 0x55, 0x55, 0xc5, 0xbf, 0x00, 0x00, 0x00, 0x00, 0x00, 0x00, 0x00, 0x00
        /*0030*/ 	.byte	0x00, 0x00, 0x00, 0x00, 0x00, 0x00, 0x00, 0x00, 0x64, 0x81, 0xfd, 0x20, 0x83, 0xff, 0xa8, 0xbd
        /*0040*/ 	.byte	0x28, 0x85, 0xef, 0xc1, 0xa7, 0xee, 0x21, 0x3e, 0xd9, 0xe6, 0x06, 0x8e, 0x4f, 0x7e, 0x92, 0xbe
        /*0050*/ 	.byte	0xe9, 0xbc, 0xdd, 0x19, 0xa0, 0x01, 0xfa, 0x3e, 0x47, 0x5d, 0xc1, 0x16, 0x6c, 0xc1, 0x56, 0xbf
        /*0060*/ 	.byte	0x51, 0x55, 0x55, 0x55, 0x55, 0x55, 0xa5, 0x3f, 0x00, 0x00, 0x00, 0x00, 0x00, 0x00, 0xe0, 0xbf
        /*0070*/ 	.byte	0x00, 0x00, 0x00, 0x00, 0x00, 0x00, 0xf0, 0x3f, 0x00, 0x00, 0x00, 0x00, 0x00, 0x00, 0x00, 0x00
	.type		__cudart_i2opi_d,@object
	.size		__cudart_i2opi_d,(__cudart_i2opi_f - __cudart_i2opi_d)
__cudart_i2opi_d:
        /* <DEDUP_REMOVED lines=9> */
	.type		__cudart_i2opi_f,@object
	.size		__cudart_i2opi_f,(.L_2 - __cudart_i2opi_f)
__cudart_i2opi_f:
        /*0110*/ 	.byte	0x41, 0x90, 0x43, 0x3c, 0x99, 0x95, 0x62, 0xdb, 0xc0, 0xdd, 0x34, 0xf5, 0xd1, 0x57, 0x27, 0xfc
        /*0120*/ 	.byte	0x29, 0x15, 0x44, 0x4e, 0x6e, 0x83, 0xf9, 0xa2
.L_2:


//--------------------- .nv.shared.reserved.0     --------------------------
	.section	.nv.shared.reserved.0,"aw",@nobits
	.weak		__nv_reservedSMEM_offset_0_alias
	.size		__nv_reservedSMEM_offset_0_alias, 0, 64
	.other		__nv_reservedSMEM_offset_0_alias,@"STO_CUDA_RESERVED_SHARED STV_DEFAULT"
__nv_reservedSMEM_offset_0_alias:
	.zero		0
	.zero		64


//--------------------- .nv.global                --------------------------
	.section	.nv.global,"aw",@nobits
	.align	4
.nv.global:
	.type		d0,@object
	.size		d0,(.L_0 - d0)
d0:
	.zero		4
.L_0:


//--------------------- .nv.constant0._Z12adcigs_illumiiiiPfS_ --------------------------
	.section	.nv.constant0._Z12adcigs_illumiiiiPfS_,"a",@progbits
	.sectionflags	@""
	.align	4
.nv.constant0._Z12adcigs_illumiiiiPfS_:
	.zero		928


//--------------------- .nv.constant0._Z15Poynting_AdcigsiiiiiiPfS_S_S_S_S_S_S_S_ --------------------------
	.section	.nv.constant0._Z15Poynting_AdcigsiiiiiiPfS_S_S_S_S_S_S_S_,"a",@progbits
	.sectionflags	@""
	.align	4
.nv.constant0._Z15Poynting_AdcigsiiiiiiPfS_S_S_S_S_S_S_S_:
	.zero		992


//--------------------- .nv.constant0._Z15migration_illumiiiPfS_ --------------------------
	.section	.nv.constant0._Z15migration_illumiiiPfS_,"a",@progbits
	.sectionflags	@""
	.align	4
.nv.constant0._Z15migration_illumiiiPfS_:
	.zero		928


//--------------------- .nv.constant0._Z13cal_migrationiiiiPfS_S_ --------------------------
	.section	.nv.constant0._Z13cal_migrationiiiiPfS_S_,"a",@progbits
	.sectionflags	@""
	.align	4
.nv.constant0._Z13cal_migrationiiiiPfS_S_:
	.zero		936


//--------------------- .nv.constant0._Z16cal_illuminationiiiiPfS_S_ --------------------------
	.section	.nv.constant0._Z16cal_illuminationiiiiPfS_S_,"a",@progbits
	.sectionflags	@""
	.align	4
.nv.constant0._Z16cal_illuminationiiiiPfS_S_:
	.zero		936


//--------------------- .nv.constant0._Z15mute_directwaveiiffffiiiiPfS_S_i --------------------------
	.section	.nv.constant0._Z15mute_directwaveiiffffiiiiPfS_S_i,"a",@progbits
	.sectionflags	@""
	.align	4
.nv.constant0._Z15mute_directwaveiiffffiiiiPfS_S_i:
	.zero		964


//--------------------- .nv.constant0._Z14wavefield_bndriiiiiiiPfS_S_S_b --------------------------
	.section	.nv.constant0._Z14wavefield_bndriiiiiiiPfS_S_S_b,"a",@progbits
	.sectionflags	@""
	.align	4
.nv.constant0._Z14wavefield_bndriiiiiiiPfS_S_S_b:
	.zero		961


//--------------------- .nv.constant0._Z11shot_recordiiiiiiiPfS_b --------------------------
	.section	.nv.constant0._Z11shot_recordiiiiiiiPfS_b,"a",@progbits
	.sectionflags	@""
	.align	4
.nv.constant0._Z11shot_recordiiiiiiiPfS_b:
	.zero		945


//--------------------- .nv.constant0._Z13initial_coffefiPfS_S_S_i --------------------------
	.section	.nv.constant0._Z13initial_coffefiPfS_S_S_i,"a",@progbits
	.sectionflags	@""
	.align	4
.nv.constant0._Z13initial_coffefiPfS_S_S_i:
	.zero		940


//--------------------- .nv.constant0._Z13update_stressiiiifffPfS_S_S_S_iS_S_S_S_S_S_S_S_S_S_S_S_S_S_iiiib --------------------------
	.section	.nv.constant0._Z13update_stressiiiifffPfS_S_S_S_iS_S_S_S_S_S_S_S_S_S_S_S_S_S_iiiib,"a",@progbits
	.sectionflags	@""
	.align	4
.nv.constant0._Z13update_stressiiiifffPfS_S_S_S_iS_S_S_S_S_S_S_S_S_S_S_S_S_S_iiiib:
	.zero		1105


//--------------------- .nv.constant0._Z10update_veliiiiifffPfS_S_S_S_S_S_S_S_S_ --------------------------
	.section	.nv.constant0._Z10update_veliiiiifffPfS_S_S_S_S_S_S_S_S_,"a",@progbits
	.sectionflags	@""
	.align	4
.nv.constant0._Z10update_veliiiiifffPfS_S_S_S_S_S_S_S_S_:
	.zero		1008


//--------------------- .nv.constant0._Z10add_sourcefffiiiifffiiiiPfS_ --------------------------
	.section	.nv.constant0._Z10add_sourcefffiiiifffiiiiPfS_,"a",@progbits
	.sectionflags	@""
	.align	4
.nv.constant0._Z10add_sourcefffiiiifffiiiiPfS_:
	.zero		968


//--------------------- .nv.constant0._Z6get_d0ffiiiPf --------------------------
	.section	.nv.constant0._Z6get_d0ffiiiPf,"a",@progbits
	.sectionflags	@""
	.align	4
.nv.constant0._Z6get_d0ffiiiPf:
	.zero		928


//--------------------- SYMBOLS --------------------------

	.type		.nv.reservedSmem.offset0,@object
	.size		.nv.reservedSmem.offset0,0x4
